def matmul_kernel(
    a_ptr,
    b_ptr,
    c_ptr,
    M,
    N,
    K,
    stride_am,
    stride_ak,
    stride_bk,
    stride_bn,
    stride_cm,
    stride_cn,
    BLOCK_M: tl.constexpr,
    BLOCK_N: tl.constexpr,
    BLOCK_K: tl.constexpr,
    GROUP_M: tl.constexpr,
):
    pid = tl.program_id(axis=0)
    num_pid_m = tl.cdiv(M, BLOCK_M)
    num_pid_n = tl.cdiv(N, BLOCK_N)
    num_pid_in_group = GROUP_M * num_pid_n
    group_id = pid // num_pid_in_group
    first_pid_m = group_id * GROUP_M
    group_size_m = min(num_pid_m - first_pid_m, GROUP_M)
    pid_m = first_pid_m + ((pid % num_pid_in_group) % group_size_m)
    pid_n = (pid % num_pid_in_group) // group_size_m

    offs_am = (pid_m * BLOCK_M + tl.arange(0, BLOCK_M)) % M
    offs_bn = (pid_n * BLOCK_N + tl.arange(0, BLOCK_N)) % N
    offs_k = tl.arange(0, BLOCK_K)
    a_ptrs = a_ptr + offs_am[:, None] * stride_am + offs_k[None, :] * stride_ak
    b_ptrs = b_ptr + offs_k[:, None] * stride_bk + offs_bn[None, :] * stride_bn

    acc = tl.zeros((BLOCK_M, BLOCK_N), dtype=tl.float32)
    for kk in range(0, tl.cdiv(K, BLOCK_K)):
        a = tl.load(a_ptrs, mask=offs_k[None, :] < K - kk * BLOCK_K, other=0.0)
        b = tl.load(b_ptrs, mask=offs_k[:, None] < K - kk * BLOCK_K, other=0.0)
        acc = tl.dot(a, b, acc)
        a_ptrs += BLOCK_K * stride_ak
        b_ptrs += BLOCK_K * stride_bk

    c = acc.to(c_ptr.dtype.element_ty)
    offs_cm = pid_m * BLOCK_M + tl.arange(0, BLOCK_M)
    offs_cn = pid_n * BLOCK_N + tl.arange(0, BLOCK_N)
    c_ptrs = c_ptr + offs_cm[:, None] * stride_cm + offs_cn[None, :] * stride_cn
    mask = (offs_cm[:, None] < M) & (offs_cn[None, :] < N)
    tl.store(c_ptrs, c, mask=mask)

# config = {"BLOCK_K": 128, "BLOCK_M": 256, "BLOCK_N": 64, "GROUP_M": 1, "arch": "sm_100", "dtype": "fp8e4m3", "num_ctas": 1, "num_stages": 3, "num_warps": 4}
# arch = sm_100


// ===== COMPILED SASS (sm_100a) =====

	.target	sm_100a

	.elftype	@"ET_EXEC"


//--------------------- .note.nv.tkinfo           --------------------------
	.section	.note.nv.tkinfo,"",@"SHT_NOTE"
	.sectionflags	@"SHF_NOTE_NV_TKINFO"
	.tkinfo
        /*0018*/ 	.word	0x00000081
        /*0030*/ 	.string	""
        /*0030*/ 	.string	"ptxas-blackwell"
        /*0030*/ 	.string	"Cuda compilation tools, release 12.9, V12.9.86"
        /*0030*/ 	.string	"Build cuda_12.9.r12.9/compiler.36037853_0"
        /*0030*/ 	.string	"-v  -suppress-debug-info  -lineinfo  -arch sm_100a "



//--------------------- .note.nv.cuver            --------------------------
	.section	.note.nv.cuver,"",@"SHT_NOTE"
	.sectionflags	@"SHF_NOTE_NV_CUVER"
        /*0018*/ 	.short	0x0001
        /*001a*/ 	.short	0x0064
        /*001c*/ 	.short	0x0001
        /*001e*/ 	.short	0x0000
        /*0020*/ 	.short	0x0001
        /*0022*/ 	.short	0x0000


//--------------------- .nv.info                  --------------------------
	.section	.nv.info,"",@"SHT_CUDA_INFO"
	.align	4


	//----- nvinfo : EIATTR_REGCOUNT
	.align		4
        /*0000*/ 	.byte	0x04, 0x2f
        /*0002*/ 	.short	(.L_4 - .L_3)
	.align		4
.L_3:
        /*0004*/ 	.word	index@(matmul_kernel)
        /*0008*/ 	.word	0x000000a8


	//----- nvinfo : EIATTR_FRAME_SIZE
	.align		4
.L_4:
        /*000c*/ 	.byte	0x04, 0x11
        /*000e*/ 	.short	(.L_6 - .L_5)
	.align		4
.L_5:
        /*0010*/ 	.word	index@($__internal_2_$__cuda_sm10x_tcgen05_guardrail_trap_unallocated_columns_being_dealloced)
        /*0014*/ 	.word	0x00000cf8


	//----- nvinfo : EIATTR_FRAME_SIZE
	.align		4
.L_6:
        /*0018*/ 	.byte	0x04, 0x11
        /*001a*/ 	.short	(.L_8 - .L_7)
	.align		4
.L_7:
        /*001c*/ 	.word	index@($__internal_1_$__cuda_sm10x_tcgen05_guardrail_trap_phase_invalid_during_alloc)
        /*0020*/ 	.word	0x00000cf8


	//----- nvinfo : EIATTR_FRAME_SIZE
	.align		4
.L_8:
        /*0024*/ 	.byte	0x04, 0x11
        /*0026*/ 	.short	(.L_10 - .L_9)
	.align		4
.L_9:
        /*0028*/ 	.word	index@($__internal_0_$__cuda_sm10x_tcgen05_guardrail_trap_col_being_dealloced_not_returned_by_alloc)
        /*002c*/ 	.word	0x00000cf8


	//----- nvinfo : EIATTR_FRAME_SIZE
	.align		4
.L_10:
        /*0030*/ 	.byte	0x04, 0x11
        /*0032*/ 	.short	(.L_12 - .L_11)
	.align		4
.L_11:
        /*0034*/ 	.word	index@(matmul_kernel)
        /*0038*/ 	.word	0x00000cf8


	//----- nvinfo : EIATTR_MIN_STACK_SIZE
	.align		4
.L_12:
        /*003c*/ 	.byte	0x04, 0x12
        /*003e*/ 	.short	(.L_14 - .L_13)
	.align		4
.L_13:
        /*0040*/ 	.word	index@(matmul_kernel)
        /*0044*/ 	.word	0x00000cf8
.L_14:


//--------------------- .nv.info.matmul_kernel    --------------------------
	.section	.nv.info.matmul_kernel,"",@"SHT_CUDA_INFO"
	.sectionflags	@""
	.align	4


	//----- nvinfo : EIATTR_CUDA_API_VERSION
	.align		4
        /*0000*/ 	.byte	0x04, 0x37
        /*0002*/ 	.short	(.L_16 - .L_15)
.L_15:
        /*0004*/ 	.word	0x00000081


	//----- nvinfo : EIATTR_KPARAM_INFO
	.align		4
.L_16:
        /*0008*/ 	.byte	0x04, 0x17
        /*000a*/ 	.short	(.L_18 - .L_17)
.L_17:
        /*000c*/ 	.word	0x00000000
        /*0010*/ 	.short	0x000d
        /*0012*/ 	.short	0x0048
        /*0014*/ 	.byte	0x00, 0xf4, 0x21, 0x00


	//----- nvinfo : EIATTR_KPARAM_INFO
	.align		4
.L_18:
        /*0018*/ 	.byte	0x04, 0x17
        /*001a*/ 	.short	(.L_20 - .L_19)
.L_19:
        /*001c*/ 	.word	0x00000000
        /*0020*/ 	.short	0x000c
        /*0022*/ 	.short	0x0040
        /*0024*/ 	.byte	0x00, 0xf4, 0x21, 0x00


	//----- nvinfo : EIATTR_KPARAM_INFO
	.align		4
.L_20:
        /*0028*/ 	.byte	0x04, 0x17
        /*002a*/ 	.short	(.L_22 - .L_21)
.L_21:
        /*002c*/ 	.word	0x00000000
        /*0030*/ 	.short	0x000b
        /*0032*/ 	.short	0x0038
        /*0034*/ 	.byte	0x00, 0xf0, 0x11, 0x00


	//----- nvinfo : EIATTR_KPARAM_INFO
	.align		4
.L_22:
        /*0038*/ 	.byte	0x04, 0x17
        /*003a*/ 	.short	(.L_24 - .L_23)
.L_23:
        /*003c*/ 	.word	0x00000000
        /*0040*/ 	.short	0x000a
        /*0042*/ 	.short	0x0034
        /*0044*/ 	.byte	0x00, 0xf0, 0x11, 0x00


	//----- nvinfo : EIATTR_KPARAM_INFO
	.align		4
.L_24:
        /*0048*/ 	.byte	0x04, 0x17
        /*004a*/ 	.short	(.L_26 - .L_25)
.L_25:
        /*004c*/ 	.word	0x00000000
        /*0050*/ 	.short	0x0009
        /*0052*/ 	.short	0x0030
        /*0054*/ 	.byte	0x00, 0xf0, 0x11, 0x00


	//----- nvinfo : EIATTR_KPARAM_INFO
	.align		4
.L_26:
        /*0058*/ 	.byte	0x04, 0x17
        /*005a*/ 	.short	(.L_28 - .L_27)
.L_27:
        /*005c*/ 	.word	0x00000000
        /*0060*/ 	.short	0x0008
        /*0062*/ 	.short	0x002c
        /*0064*/ 	.byte	0x00, 0xf0, 0x11, 0x00


	//----- nvinfo : EIATTR_KPARAM_INFO
	.align		4
.L_28:
        /*0068*/ 	.byte	0x04, 0x17
        /*006a*/ 	.short	(.L_30 - .L_29)
.L_29:
        /*006c*/ 	.word	0x00000000
        /*0070*/ 	.short	0x0007
        /*0072*/ 	.short	0x0028
        /*0074*/ 	.byte	0x00, 0xf0, 0x11, 0x00


	//----- nvinfo : EIATTR_KPARAM_INFO
	.align		4
.L_30:
        /*0078*/ 	.byte	0x04, 0x17
        /*007a*/ 	.short	(.L_32 - .L_31)
.L_31:
        /*007c*/ 	.word	0x00000000
        /*0080*/ 	.short	0x0006
        /*0082*/ 	.short	0x0024
        /*0084*/ 	.byte	0x00, 0xf0, 0x11, 0x00


	//----- nvinfo : EIATTR_KPARAM_INFO
	.align		4
.L_32:
        /*0088*/ 	.byte	0x04, 0x17
        /*008a*/ 	.short	(.L_34 - .L_33)
.L_33:
        /*008c*/ 	.word	0x00000000
        /*0090*/ 	.short	0x0005
        /*0092*/ 	.short	0x0020
        /*0094*/ 	.byte	0x00, 0xf0, 0x11, 0x00


	//----- nvinfo : EIATTR_KPARAM_INFO
	.align		4
.L_34:
        /*0098*/ 	.byte	0x04, 0x17
        /*009a*/ 	.short	(.L_36 - .L_35)
.L_35:
        /*009c*/ 	.word	0x00000000
        /*00a0*/ 	.short	0x0004
        /*00a2*/ 	.short	0x001c
        /*00a4*/ 	.byte	0x00, 0xf0, 0x11, 0x00


	//----- nvinfo : EIATTR_KPARAM_INFO
	.align		4
.L_36:
        /*00a8*/ 	.byte	0x04, 0x17
        /*00aa*/ 	.short	(.L_38 - .L_37)
.L_37:
        /*00ac*/ 	.word	0x00000000
        /*00b0*/ 	.short	0x0003
        /*00b2*/ 	.short	0x0018
        /*00b4*/ 	.byte	0x00, 0xf0, 0x11, 0x00


	//----- nvinfo : EIATTR_KPARAM_INFO
	.align		4
.L_38:
        /*00b8*/ 	.byte	0x04, 0x17
        /*00ba*/ 	.short	(.L_40 - .L_39)
.L_39:
        /*00bc*/ 	.word	0x00000000
        /*00c0*/ 	.short	0x0002
        /*00c2*/ 	.short	0x0010
        /*00c4*/ 	.byte	0x00, 0xf4, 0x21, 0x00


	//----- nvinfo : EIATTR_KPARAM_INFO
	.align		4
.L_40:
        /*00c8*/ 	.byte	0x04, 0x17
        /*00ca*/ 	.short	(.L_42 - .L_41)
.L_41:
        /*00cc*/ 	.word	0x00000000
        /*00d0*/ 	.short	0x0001
        /*00d2*/ 	.short	0x0008
        /*00d4*/ 	.byte	0x00, 0xf4, 0x21, 0x00


	//----- nvinfo : EIATTR_KPARAM_INFO
	.align		4
.L_42:
        /*00d8*/ 	.byte	0x04, 0x17
        /*00da*/ 	.short	(.L_44 - .L_43)
.L_43:
        /*00dc*/ 	.word	0x00000000
        /*00e0*/ 	.short	0x0000
        /*00e2*/ 	.short	0x0000
        /*00e4*/ 	.byte	0x00, 0xf4, 0x21, 0x00


	//----- nvinfo : EIATTR_AT_ENTRY_FRAGMENTS
	.align		4
.L_44:
        /*00e8*/ 	.byte	0x04, 0x4f
        /*00ea*/ 	.short	(.L_46 - .L_45)


	//   ....[0]....
.L_45:
        /*00ec*/ 	.word	0x00000004


	//----- nvinfo : EIATTR_RESERVED_SMEM_USED
	.align		4
.L_46:
        /*00f0*/ 	.byte	0x01, 0x41
	.zero		2


	//----- nvinfo : EIATTR_SPARSE_MMA_MASK
	.align		4
        /*00f4*/ 	.byte	0x03, 0x50
        /*00f6*/ 	.short	0x0000


	//----- nvinfo : EIATTR_TCGEN05_1CTA_USED
	.align		4
        /*00f8*/ 	.byte	0x01, 0x51
	.zero		2


	//----- nvinfo : EIATTR_MAXREG_COUNT
	.align		4
        /*00fc*/ 	.byte	0x03, 0x1b
        /*00fe*/ 	.short	0x00ff


	//----- nvinfo : EIATTR_NUM_BARRIERS
	.align		4
        /*0100*/ 	.byte	0x02, 0x4c
        /*0102*/ 	.byte	0x01
	.zero		1


	//----- nvinfo : EIATTR_ANNOTATIONS
	.align		4
        /*0104*/ 	.byte	0x04, 0x55
        /*0106*/ 	.short	(.L_48 - .L_47)


	//   ....[0]....
.L_47:
        /*0108*/ 	.word	0x00000001
        /*010c*/ 	.byte	0x30, 0x09, 0x00, 0x00, 0x01, 0x00, 0x00, 0x00, 0xa0, 0x09, 0x00, 0x00, 0x01, 0x00, 0x00, 0x00
        /* <DEDUP_REMOVED lines=1593> */
        /*64ac*/ 	.byte	0x20, 0x6f, 0x02, 0x00, 0x01, 0x00, 0x00, 0x00, 0x70, 0x6f, 0x02, 0x00


	//----- nvinfo : EIATTR_INT_WARP_WIDE_INSTR_OFFSETS
	.align		4
.L_48:
        /*64b8*/ 	.byte	0x04, 0x31
        /*64ba*/ 	.short	(.L_50 - .L_49)


	//   ....[0]....
.L_49:
        /*64bc*/ 	.word	0x000013d0


	//   ....[1]....
        /*64c0*/ 	.word	0x000013e0


	//   ....[2]....
        /*64c4*/ 	.word	0x0000a930


	//   ....[3]....
        /*64c8*/ 	.word	0x0002abe0


	//   ....[4]....
        /*64cc*/ 	.word	0x0002ac30


	//----- nvinfo : EIATTR_COOP_GROUP_MASK_REGIDS
	.align		4
.L_50:
        /*64d0*/ 	.byte	0x04, 0x29
        /*64d2*/ 	.short	(.L_52 - .L_51)


	//   ....[0]....
.L_51:
        /*64d4*/ 	.word	0xffffffff


	//   ....[1]....
        /*64d8*/ 	.word	0xffffffff


	//   ....[2]....
        /*64dc*/ 	.word	0xffffffff


	//   ....[3]....
        /*64e0*/ 	.word	0xffffffff


	//----- nvinfo : EIATTR_COOP_GROUP_INSTR_OFFSETS
	.align		4
.L_52:
        /*64e4*/ 	.byte	0x04, 0x28
        /*64e6*/ 	.short	(.L_54 - .L_53)


	//   ....[0]....
.L_53:
        /*64e8*/ 	.word	0x00000070


	//   ....[1]....
        /*64ec*/ 	.word	0x00000330


	//   ....[2]....
        /*64f0*/ 	.word	0x0002aa70


	//   ....[3]....
        /*64f4*/ 	.word	0x0002ace0


	//----- nvinfo : EIATTR_VRC_CTA_INIT_COUNT
	.align		4
.L_54:
        /*64f8*/ 	.byte	0x02, 0x4a
        /*64fa*/ 	.byte	0x80
	.zero		1


	//----- nvinfo : EIATTR_MBARRIER_INSTR_OFFSETS
	.align		4
        /*64fc*/ 	.byte	0x04, 0x39
        /*64fe*/ 	.short	(.L_56 - .L_55)


	//   ....[0]....
.L_55:
        /*6500*/ 	.word	0x00001fc0
        /*6504*/ 	.word	0x000000ff
        /*6508*/ 	.word	0x00000000
        /*650c*/ 	.short	0x0100
        /*650e*/ 	.byte	0x0b
	.zero		1


	//   ....[1]....
        /*6510*/ 	.word	0x0000a940
        /*6514*/ 	.word	0x000000ff
        /*6518*/ 	.word	0x00014008
        /*651c*/ 	.short	0x0100
        /*651e*/ 	.byte	0x09
	.zero		1


	//   ....[2]....
        /*6520*/ 	.word	0x0001b570
        /*6524*/ 	.word	0x000000ff
        /*6528*/ 	.word	0x00000000
        /*652c*/ 	.short	0x010a
        /*652e*/ 	.byte	0x0b
	.zero		1


	//   ....[3]....
        /*6530*/ 	.word	0x000261a0
        /*6534*/ 	.word	0x000000ff
        /*6538*/ 	.word	0x00000000
        /*653c*/ 	.short	0x010a
        /*653e*/ 	.byte	0x0b
	.zero		1


	//   ....[4]....
        /*6540*/ 	.word	0x00026280
        /*6544*/ 	.word	0x000000ff
        /*6548*/ 	.word	0x00014000
        /*654c*/ 	.short	0x0108
        /*654e*/ 	.byte	0x09
	.zero		1


	//   ....[5]....
        /*6550*/ 	.word	0x000263a0
        /*6554*/ 	.word	0x000000ff
        /*6558*/ 	.word	0x00014008
        /*655c*/ 	.short	0x0108
        /*655e*/ 	.byte	0x09
	.zero		1


	//   ....[6]....
        /*6560*/ 	.word	0x0002ad00
        /*6564*/ 	.word	0x000000ff
        /*6568*/ 	.word	0x00000000
        /*656c*/ 	.short	0x010a
        /*656e*/ 	.byte	0x0b
	.zero		1


	//   ....[7]....
        /*6570*/ 	.word	0x0002ad30
        /*6574*/ 	.word	0x000000ff
        /*6578*/ 	.word	0x00000000
        /*657c*/ 	.short	0x010a
        /*657e*/ 	.byte	0x0b
	.zero		1


	//----- nvinfo : EIATTR_NUM_MBARRIERS
	.align		4
.L_56:
        /*6580*/ 	.byte	0x03, 0x38
        /*6582*/ 	.short	0x0002


	//----- nvinfo : EIATTR_EXIT_INSTR_OFFSETS
	.align		4
        /*6584*/ 	.byte	0x04, 0x1c
        /*6586*/ 	.short	(.L_58 - .L_57)


	//   ....[0]....
.L_57:
        /*6588*/ 	.word	0x0002acf0


	//----- nvinfo : EIATTR_REQNTID
	.align		4
.L_58:
        /*658c*/ 	.byte	0x04, 0x10
        /*658e*/ 	.short	(.L_60 - .L_59)
.L_59:
        /*6590*/ 	.word	0x00000080
        /*6594*/ 	.word	0x00000001
        /*6598*/ 	.word	0x00000001


	//----- nvinfo : EIATTR_CRS_STACK_SIZE
	.align		4
.L_60:
        /*659c*/ 	.byte	0x04, 0x1e
        /*659e*/ 	.short	(.L_62 - .L_61)
.L_61:
        /*65a0*/ 	.word	0x00000000


	//----- nvinfo : EIATTR_CBANK_PARAM_SIZE
	.align		4
.L_62:
        /*65a4*/ 	.byte	0x03, 0x19
        /*65a6*/ 	.short	0x0050


	//----- nvinfo : EIATTR_PARAM_CBANK
	.align		4
        /*65a8*/ 	.byte	0x04, 0x0a
        /*65aa*/ 	.short	(.L_64 - .L_63)
	.align		4
.L_63:
        /*65ac*/ 	.word	index@(.nv.constant0.matmul_kernel)
        /*65b0*/ 	.short	0x0380
        /*65b2*/ 	.short	0x0050


	//----- nvinfo : EIATTR_SW_WAR
	.align		4
.L_64:
        /*65b4*/ 	.byte	0x04, 0x36
        /*65b6*/ 	.short	(.L_66 - .L_65)
.L_65:
        /*65b8*/ 	.word	0x00000008
.L_66:


//--------------------- .nv.compat                --------------------------
	.section	.nv.compat,"",@"SHT_CUDA_COMPAT_INFO"
	.align	4
        /*0000*/ 	.byte	0x02, 0x02, 0x02, 0x00, 0x02, 0x05, 0x05, 0x00, 0x02, 0x03, 0x00, 0x00, 0x02, 0x06, 0x01, 0x00


//--------------------- .nv.callgraph             --------------------------
	.section	.nv.callgraph,"",@"SHT_CUDA_CALLGRAPH"
	.align	4
	.sectionentsize	8
	.align		4
        /*0000*/ 	.word	0x00000000
	.align		4
        /*0004*/ 	.word	0xffffffff
	.align		4
        /*0008*/ 	.word	0x00000000
	.align		4
        /*000c*/ 	.word	0xfffffffe
	.align		4
        /*0010*/ 	.word	0x00000000
	.align		4
        /*0014*/ 	.word	0xfffffffd
	.align		4
        /*0018*/ 	.word	0x00000000
	.align		4
        /*001c*/ 	.word	0xfffffffc


//--------------------- .text.matmul_kernel       --------------------------
	.section	.text.matmul_kernel,"ax",@progbits
	.align	128
        .global         matmul_kernel
        .type           matmul_kernel,@function
        .size           matmul_kernel,(.L_x_20 - matmul_kernel)
        .other          matmul_kernel,@"STO_CUDA_ENTRY STV_DEFAULT"
matmul_kernel:
.text.matmul_kernel:
[----:B------:R-:W0:Y:S01]  /*0000*/  LDC R1, c[0x0][0x37c] ;  /* 0x0000df00ff017b82 */ /* 0x000e220000000800 */
[----:B------:R-:W1:Y:S01]  /*0010*/  S2R R3, SR_TID.X ;  /* 0x0000000000037919 */ /* 0x000e620000002100 */
[----:B0-----:R-:W-:Y:S01]  /*0020*/  VIADD R1, R1, 0xfffff308 ;  /* 0xfffff30801017836 */ /* 0x001fe20000000000 */
[----:B-1----:R-:W-:-:S13]  /*0030*/  ISETP.GE.U32.AND P0, PT, R3, 0x20, PT ;  /* 0x000000200300780c */ /* 0x002fda0003f06070 */
[----:B------:R-:W-:Y:S02]  /*0040*/  VOTEU.ANY UP0, P0 ;  /* 0x0000000000ff7886 */ /* 0x000fe40000000100 */
[----:B------:R-:W-:Y:S05]  /*0050*/  BRA.U UP0, `(.L_x_0) ;  /* 0x0000000100b87547 */ /* 0x000fea000b800000 */
[----:B------:R-:W0:Y:S01]  /*0060*/  S2UR UR6, SR_CgaCtaId ;  /* 0x00000000000679c3 */ /* 0x000e220000008800 */
[----:B------:R-:W-:Y:S01]  /*0070*/  NOP ;  /* 0x0000000000007918 */ /* 0x000fe20000000000 */
[----:B------:R-:W-:Y:S02]  /*0080*/  UMOV UR4, 0x40 ;  /* 0x0000004000047882 */ /* 0x000fe40000000000 */
[----:B0-----:R-:W-:-:S09]  /*0090*/  ULEA UR4, UR6, UR4, 0x18 ;  /* 0x0000000406047291 */ /* 0x001fd2000f8ec0ff */
[----:B------:R-:W0:Y:S01]  /*00a0*/  LDS.U8 R0, [UR4] ;  /* 0x00000004ff007984 */ /* 0x000e220008000000 */
[----:B------:R-:W-:Y:S02]  /*00b0*/  UMOV UR4, 0x400 ;  /* 0x0000040000047882 */ /* 0x000fe40000000000 */
[----:B------:R-:W-:Y:S01]  /*00c0*/  ULEA UR4, UR6, UR4, 0x18 ;  /* 0x0000000406047291 */ /* 0x000fe2000f8ec0ff */
[----:B0-----:R-:W-:-:S13]  /*00d0*/  ISETP.NE.AND P0, PT, R0, RZ, PT ;  /* 0x000000ff0000720c */ /* 0x001fda0003f05270 */
[----:B------:R-:W-:Y:S05]  /*00e0*/  @P0 BRA `(.L_x_1) ;  /* 0x00000000007c0947 */ /* 0x000fea0003800000 */
[----:B------:R-:W-:-:S13]  /*00f0*/  ELECT P0, URZ, PT ;  /* 0x0000000000ff782f */ /* 0x000fda0003800000 */
[----:B------:R-:W-:Y:S05]  /*0100*/  @!P0 BRA `(.L_x_2) ;  /* 0x0000000000848947 */ /* 0x000fea0003800000 */
[----:B------:R-:W-:Y:S01]  /*0110*/  UMOV UR5, 0x4 ;  /* 0x0000000400057882 */ /* 0x000fe20000000000 */
[----:B------:R-:W-:Y:S02]  /*0120*/  IMAD.MOV.U32 R7, RZ, RZ, 0x1 ;  /* 0x00000001ff077424 */ /* 0x000fe400078e00ff */
[----:B------:R-:W-:Y:S02]  /*0130*/  IMAD.MOV.U32 R5, RZ, RZ, 0xf ;  /* 0x0000000fff057424 */ /* 0x000fe400078e00ff */
[----:B------:R-:W-:Y:S04]  /*0140*/  DEPBAR.LE SB0, 0x36 ;  /* 0x00008d800000791a */ /* 0x000fe80000000000 */
[----:B------:R-:W0:Y:S02]  /*0150*/  UTCATOMSWS.FIND_AND_SET.ALIGN UP1, UR5, UR5 ;  /* 0x00000005000575e3 */ /* 0x000e240008020800 */
[----:B0-----:R-:W-:-:S04]  /*0160*/  PLOP3.LUT P0, PT, PT, PT, UP1, 0x80, 0x8 ;  /* 0x000000000008781c */ /* 0x001fc80003f0f018 */
[----:B------:R-:W-:-:S04]  /*0170*/  SEL R0, RZ, 0xffffffff, !P0 ;  /* 0xffffffffff007807 */ /* 0x000fc80004000000 */
[----:B------:R-:W-:Y:S01]  /*0180*/  ISETP.NE.AND P0, PT, R0, RZ, PT ;  /* 0x000000ff0000720c */ /* 0x000fe20003f05270 */
[----:B------:R-:W-:-:S12]  /*0190*/  IMAD.U32 R0, RZ, RZ, UR5 ;  /* 0x00000005ff007e24 */ /* 0x000fd8000f8e00ff */
[----:B------:R-:W-:Y:S05]  /*01a0*/  @P0 BRA `(.L_x_3) ;  /* 0x0000000000240947 */ /* 0x000fea0003800000 */
.L_x_4:
[----:B------:R-:W-:Y:S05]  /*01b0*/  NANOSLEEP 0x64 ;  /* 0x000000640000795d */ /* 0x000fea0003800000 */
[----:B------:R-:W-:-:S05]  /*01c0*/  UMOV UR5, 0x4 ;  /* 0x0000000400057882 */ /* 0x000fca0000000000 */
[----:B------:R-:W-:Y:S04]  /*01d0*/  DEPBAR.LE SB0, 0x36 ;  /* 0x00008d800000791a */ /* 0x000fe80000000000 */
[----:B------:R-:W0:Y:S02]  /*01e0*/  UTCATOMSWS.FIND_AND_SET.ALIGN UP1, UR5, UR5 ;  /* 0x00000005000575e3 */ /* 0x000e240008020800 */
[----:B0-----:R-:W-:-:S04]  /*01f0*/  PLOP3.LUT P0, PT, PT, PT, UP1, 0x80, 0x8 ;  /* 0x000000000008781c */ /* 0x001fc80003f0f018 */
[----:B------:R-:W-:-:S04]  /*0200*/  SEL R0, RZ, 0xffffffff, !P0 ;  /* 0xffffffffff007807 */ /* 0x000fc80004000000 */
[----:B------:R-:W-:Y:S01]  /*0210*/  ISETP.NE.AND P0, PT, R0, RZ, PT ;  /* 0x000000ff0000720c */ /* 0x000fe20003f05270 */
[----:B------:R-:W-:-:S12]  /*0220*/  IMAD.U32 R0, RZ, RZ, UR5 ;  /* 0x00000005ff007e24 */ /* 0x000fd8000f8e00ff */
[----:B------:R-:W-:Y:S05]  /*0230*/  @!P0 BRA `(.L_x_4) ;  /* 0xfffffffc00dc8947 */ /* 0x000fea000383ffff */
.L_x_3:
[C---:B------:R-:W-:Y:S01]  /*0240*/  VIADD R4, R0.reuse, 0x10 ;  /* 0x0000001000047836 */ /* 0x040fe20000000000 */
[----:B------:R-:W-:Y:S01]  /*0250*/  UMOV UR5, 0x50 ;  /* 0x0000005000057882 */ /* 0x000fe20000000000 */
[----:B------:R-:W-:Y:S01]  /*0260*/  SHF.L.U32 R2, R5, R0, RZ ;  /* 0x0000000005027219 */ /* 0x000fe200000006ff */
[----:B------:R-:W-:Y:S01]  /*0270*/  ULEA UR5, UR6, UR5, 0x18 ;  /* 0x0000000506057291 */ /* 0x000fe2000f8ec0ff */
[----:B------:R-:W-:Y:S01]  /*0280*/  IMAD.SHL.U32 R0, R0, 0x20, RZ ;  /* 0x0000002000007824 */ /* 0x000fe200078e00ff */
[----:B------:R-:W-:-:S04]  /*0290*/  SHF.L.U32 R5, R7, R4, RZ ;  /* 0x0000000407057219 */ /* 0x000fc800000006ff */
[----:B------:R-:W-:-:S05]  /*02a0*/  LOP3.LUT R2, R5, R2, RZ, 0xfc, !PT ;  /* 0x0000000205027212 */ /* 0x000fca00078efcff */
[----:B------:R0:W-:Y:S04]  /*02b0*/  ATOMS.OR RZ, [UR5], R2 ;  /* 0x00000002ffff798c */ /* 0x0001e8000b000005 */
[----:B------:R0:W-:Y:S01]  /*02c0*/  STS [UR4], R0 ;  /* 0x00000000ff007988 */ /* 0x0001e20008000804 */
[----:B------:R-:W-:Y:S05]  /*02d0*/  BRA `(.L_x_2) ;  /* 0x0000000000107947 */ /* 0x000fea0003800000 */
.L_x_1:
[----:B------:R-:W-:Y:S01]  /*02e0*/  IMAD.MOV.U32 R0, RZ, RZ, -0x1 ;  /* 0xffffffffff007424 */ /* 0x000fe200078e00ff */
[----:B------:R-:W-:-:S04]  /*02f0*/  MOV R4, 0x320 ;  /* 0x0000032000047802 */ /* 0x000fc80000000f00 */
[----:B------:R0:W-:Y:S03]  /*0300*/  STS [UR4], R0 ;  /* 0x00000000ff007988 */ /* 0x0001e60008000804 */
[----:B0-----:R-:W-:Y:S05]  /*0310*/  CALL.REL.NOINC `($__internal_1_$__cuda_sm10x_tcgen05_guardrail_trap_phase_invalid_during_alloc) ;  /* 0x000002a8009c7944 */ /* 0x001fea0003c00000 */
.L_x_2:
[----:B------:R-:W-:Y:S05]  /*0320*/  WARPSYNC.ALL ;  /* 0x0000000000007948 */ /* 0x000fea0003800000 */
[----:B------:R-:W-:Y:S01]  /*0330*/  NOP ;  /* 0x0000000000007918 */ /* 0x000fe20000000000 */
.L_x_0:
[----:B------:R-:W1:Y:S01]  /*0340*/  LDC.64 R16, c[0x0][0x398] ;  /* 0x0000e600ff107b82 */ /* 0x000e620000000a00 */
[----:B------:R-:W2:Y:S01]  /*0350*/  S2R R7, SR_CTAID.X ;  /* 0x0000000000077919 */ /* 0x000ea20000002500 */
[----:B------:R-:W-:Y:S01]  /*0360*/  UMOV UR9, 0x400 ;  /* 0x0000040000097882 */ /* 0x000fe20000000000 */
[----:B------:R-:W3:Y:S01]  /*0370*/  LDCU UR16, c[0x0][0x3a4] ;  /* 0x00007480ff1077ac */ /* 0x000ee20008000800 */
[----:B------:R-:W4:Y:S04]  /*0380*/  LDCU.128 UR12, c[0x0][0x380] ;  /* 0x00007000ff0c77ac */ /* 0x000f280008000c00 */
[----:B------:R-:W5:Y:S01]  /*0390*/  S2UR UR5, SR_CgaCtaId ;  /* 0x00000000000579c3 */ /* 0x000f620000008800 */
[----:B------:R-:W-:Y:S01]  /*03a0*/  UMOV UR6, 0x1 ;  /* 0x0000000100067882 */ /* 0x000fe20000000000 */
[----:B01----:R-:W-:Y:S01]  /*03b0*/  VIADD R0, R17, 0x3f ;  /* 0x0000003f11007836 */ /* 0x003fe20000000000 */
[----:B------:R-:W-:-:S04]  /*03c0*/  IABS R12, R17 ;  /* 0x00000011000c7213 */ /* 0x000fc80000000000 */
[----:B------:R-:W-:Y:S01]  /*03d0*/  SHF.R.S32.HI R5, RZ, 0x1f, R0 ;  /* 0x0000001fff057819 */ /* 0x000fe20000011400 */
[----:B-----5:R-:W-:-:S03]  /*03e0*/  ULEA UR9, UR5, UR9, 0x18 ;  /* 0x0000000905097291 */ /* 0x020fc6000f8ec0ff */
[----:B------:R-:W-:Y:S02]  /*03f0*/  LEA.HI R5, R5, R0, RZ, 0x6 ;  /* 0x0000000005057211 */ /* 0x000fe400078f30ff */
[----:B--2---:R-:W-:Y:S01]  /*0400*/  IABS R8, R7 ;  /* 0x0000000700087213 */ /* 0x004fe20000000000 */
[----:B------:R-:W-:Y:S01]  /*0410*/  UIADD3 UR11, UPT, UPT, UR9, 0x14000, URZ ;  /* 0x00014000090b7890 */ /* 0x000fe2000fffe0ff */
[----:B------:R-:W-:-:S04]  /*0420*/  SHF.R.S32.HI R2, RZ, 0x6, R5 ;  /* 0x00000006ff027819 */ /* 0x000fc80000011405 */
[-C--:B------:R-:W-:Y:S02]  /*0430*/  IABS R9, R2.reuse ;  /* 0x0000000200097213 */ /* 0x080fe40000000000 */
[----:B------:R-:W-:Y:S02]  /*0440*/  IABS R10, R2 ;  /* 0x00000002000a7213 */ /* 0x000fe40000000000 */
[----:B------:R-:W0:Y:S08]  /*0450*/  I2F.RP R0, R9 ;  /* 0x0000000900007306 */ /* 0x000e300000209400 */
[----:B0-----:R-:W0:Y:S02]  /*0460*/  MUFU.RCP R0, R0 ;  /* 0x0000000000007308 */ /* 0x001e240000001000 */
[----:B0-----:R-:W-:-:S02]  /*0470*/  VIADD R4, R0, 0xffffffe ;  /* 0x0ffffffe00047836 */ /* 0x001fc40000000000 */
[----:B------:R-:W-:-:S04]  /*0480*/  IMAD.MOV R0, RZ, RZ, -R10 ;  /* 0x000000ffff007224 */ /* 0x000fc800078e0a0a */
[----:B------:R0:W1:Y:S02]  /*0490*/  F2I.FTZ.U32.TRUNC.NTZ R5, R4 ;  /* 0x0000000400057305 */ /* 0x000064000021f000 */
[----:B0-----:R-:W-:Y:S02]  /*04a0*/  IMAD.MOV.U32 R4, RZ, RZ, RZ ;  /* 0x000000ffff047224 */ /* 0x001fe400078e00ff */
[----:B-1----:R-:W-:-:S04]  /*04b0*/  IMAD.MOV R6, RZ, RZ, -R5 ;  /* 0x000000ffff067224 */ /* 0x002fc800078e0a05 */
[----:B------:R-:W-:Y:S02]  /*04c0*/  IMAD R11, R6, R9, RZ ;  /* 0x00000009060b7224 */ /* 0x000fe400078e02ff */
[----:B------:R-:W-:Y:S02]  /*04d0*/  IMAD.MOV.U32 R6, RZ, RZ, R8 ;  /* 0x000000ffff067224 */ /* 0x000fe400078e0008 */
[----:B------:R-:W-:-:S06]  /*04e0*/  IMAD.HI.U32 R5, R5, R11, R4 ;  /* 0x0000000b05057227 */ /* 0x000fcc00078e0004 */
[----:B------:R-:W-:-:S04]  /*04f0*/  IMAD.HI.U32 R5, R5, R6, RZ ;  /* 0x0000000605057227 */ /* 0x000fc800078e00ff */
[----:B------:R-:W-:Y:S01]  /*0500*/  IMAD R0, R5, R0, R6 ;  /* 0x0000000005007224 */ /* 0x000fe200078e0206 */
[----:B------:R-:W-:Y:S04]  /*0510*/  BAR.SYNC.DEFER_BLOCKING 0x0 ;  /* 0x0000000000007b1d */ /* 0x000fe80000010000 */
[----:B------:R-:W-:-:S13]  /*0520*/  ISETP.GT.U32.AND P1, PT, R9, R0, PT ;  /* 0x000000000900720c */ /* 0x000fda0003f24070 */
[----:B------:R-:W-:Y:S02]  /*0530*/  @!P1 IMAD.IADD R0, R0, 0x1, -R9 ;  /* 0x0000000100009824 */ /* 0x000fe400078e0a09 */
[----:B------:R-:W-:Y:S01]  /*0540*/  @!P1 VIADD R5, R5, 0x1 ;  /* 0x0000000105059836 */ /* 0x000fe20000000000 */
[----:B------:R-:W-:Y:S02]  /*0550*/  ISETP.NE.AND P1, PT, R2, RZ, PT ;  /* 0x000000ff0200720c */ /* 0x000fe40003f25270 */
[----:B------:R-:W-:Y:S02]  /*0560*/  ISETP.GE.U32.AND P0, PT, R0, R9, PT ;  /* 0x000000090000720c */ /* 0x000fe40003f06070 */
[----:B------:R-:W-:-:S04]  /*0570*/  LOP3.LUT R0, R7, R2, RZ, 0x3c, !PT ;  /* 0x0000000207007212 */ /* 0x000fc800078e3cff */
[----:B------:R-:W-:Y:S01]  /*0580*/  ISETP.GE.AND P2, PT, R0, RZ, PT ;  /* 0x000000ff0000720c */ /* 0x000fe20003f46270 */
[----:B------:R-:W-:-:S06]  /*0590*/  VIADD R0, R16, 0xff ;  /* 0x000000ff10007836 */ /* 0x000fcc0000000000 */
[----:B------:R-:W-:-:S04]  /*05a0*/  @P0 VIADD R5, R5, 0x1 ;  /* 0x0000000105050836 */ /* 0x000fc80000000000 */
[----:B------:R-:W-:Y:S01]  /*05b0*/  IMAD.MOV.U32 R10, RZ, RZ, R5 ;  /* 0x000000ffff0a7224 */ /* 0x000fe200078e0005 */
[----:B------:R-:W-:-:S03]  /*05c0*/  SHF.R.S32.HI R5, RZ, 0x1f, R0 ;  /* 0x0000001fff057819 */ /* 0x000fc60000011400 */
[----:B------:R-:W-:Y:S01]  /*05d0*/  @!P2 IMAD.MOV R10, RZ, RZ, -R10 ;  /* 0x000000ffff0aa224 */ /* 0x000fe200078e0a0a */
[----:B------:R-:W-:Y:S02]  /*05e0*/  LEA.HI R5, R5, R0, RZ, 0x8 ;  /* 0x0000000005057211 */ /* 0x000fe400078f40ff */
[----:B------:R-:W-:-:S04]  /*05f0*/  @!P1 LOP3.LUT R10, RZ, R2, RZ, 0x33, !PT ;  /* 0x00000002ff0a9212 */ /* 0x000fc800078e33ff */
[----:B------:R-:W-:Y:S01]  /*0600*/  LEA.HI.SX32 R5, R5, -R10, 0x18 ;  /* 0x8000000a05057211 */ /* 0x000fe200078fc2ff */
[----:B------:R-:W-:-:S03]  /*0610*/  IMAD.MOV R6, RZ, RZ, -R10 ;  /* 0x000000ffff067224 */ /* 0x000fc600078e0a0a */
[----:B------:R-:W-:Y:S01]  /*0620*/  VIMNMX R11, PT, PT, R5, 0x1, PT ;  /* 0x00000001050b7848 */ /* 0x000fe20003fe0100 */
[----:B------:R-:W-:-:S03]  /*0630*/  IMAD R14, R2, R6, R7 ;  /* 0x00000006020e7224 */ /* 0x000fc600078e0207 */
[-C--:B------:R-:W-:Y:S02]  /*0640*/  IABS R9, R11.reuse ;  /* 0x0000000b00097213 */ /* 0x080fe40000000000 */
[----:B------:R-:W-:Y:S02]  /*0650*/  IABS R2, R11 ;  /* 0x0000000b00027213 */ /* 0x000fe40000000000 */
[----:B------:R-:W0:Y:S03]  /*0660*/  I2F.RP R0, R9 ;  /* 0x0000000900007306 */ /* 0x000e260000209400 */
[----:B------:R-:W-:-:S05]  /*0670*/  IMAD.MOV R2, RZ, RZ, -R2 ;  /* 0x000000ffff027224 */ /* 0x000fca00078e0a02 */
[----:B0-----:R-:W0:Y:S02]  /*0680*/  MUFU.RCP R0, R0 ;  /* 0x0000000000007308 */ /* 0x001e240000001000 */
[----:B0-----:R-:W-:Y:S01]  /*0690*/  VIADD R4, R0, 0xffffffe ;  /* 0x0ffffffe00047836 */ /* 0x001fe20000000000 */
[----:B------:R-:W-:-:S05]  /*06a0*/  IABS R0, R14 ;  /* 0x0000000e00007213 */ /* 0x000fca0000000000 */
[----:B------:R0:W1:Y:S02]  /*06b0*/  F2I.FTZ.U32.TRUNC.NTZ R5, R4 ;  /* 0x0000000400057305 */ /* 0x000064000021f000 */
[----:B0-----:R-:W-:Y:S02]  /*06c0*/  IMAD.MOV.U32 R4, RZ, RZ, RZ ;  /* 0x000000ffff047224 */ /* 0x001fe400078e00ff */
[----:B-1----:R-:W-:-:S04]  /*06d0*/  IMAD.MOV R8, RZ, RZ, -R5 ;  /* 0x000000ffff087224 */ /* 0x002fc800078e0a05 */
[----:B------:R-:W-:Y:S02]  /*06e0*/  IMAD R7, R8, R9, RZ ;  /* 0x0000000908077224 */ /* 0x000fe400078e02ff */
[----:B------:R-:W0:Y:S02]  /*06f0*/  I2F.RP R8, R12 ;  /* 0x0000000c00087306 */ /* 0x000e240000209400 */
[----:B------:R-:W-:Y:S01]  /*0700*/  IMAD.HI.U32 R5, R5, R7, R4 ;  /* 0x0000000705057227 */ /* 0x000fe200078e0004 */
[----:B------:R-:W-:-:S05]  /*0710*/  IABS R4, R16 ;  /* 0x0000001000047213 */ /* 0x000fca0000000000 */
[----:B------:R-:W-:-:S04]  /*0720*/  IMAD.HI.U32 R5, R5, R0, RZ ;  /* 0x0000000005057227 */ /* 0x000fc800078e00ff */
[----:B------:R-:W-:Y:S02]  /*0730*/  IMAD R0, R5, R2, R0 ;  /* 0x0000000205007224 */ /* 0x000fe400078e0200 */
[----:B------:R-:W-:Y:S01]  /*0740*/  IMAD.MOV.U32 R2, RZ, RZ, R4 ;  /* 0x000000ffff027224 */ /* 0x000fe200078e0004 */
[----:B0-----:R-:W0:Y:S02]  /*0750*/  MUFU.RCP R8, R8 ;  /* 0x0000000800087308 */ /* 0x001e240000001000 */
[----:B------:R-:W-:-:S06]  /*0760*/  ISETP.GT.U32.AND P1, PT, R9, R0, PT ;  /* 0x000000000900720c */ /* 0x000fcc0003f24070 */
[----:B------:R-:W1:Y:S07]  /*0770*/  I2F.RP R4, R2 ;  /* 0x0000000200047306 */ /* 0x000e6e0000209400 */
[----:B------:R-:W-:Y:S02]  /*0780*/  @!P1 IMAD.IADD R0, R0, 0x1, -R9 ;  /* 0x0000000100009824 */ /* 0x000fe400078e0a09 */
[----:B0-----:R-:W-:Y:S02]  /*0790*/  VIADD R6, R8, 0xffffffe ;  /* 0x0ffffffe08067836 */ /* 0x001fe40000000000 */
[----:B------:R-:W-:Y:S01]  /*07a0*/  @!P1 VIADD R5, R5, 0x1 ;  /* 0x0000000105059836 */ /* 0x000fe20000000000 */
[----:B------:R-:W-:Y:S01]  /*07b0*/  ISETP.GE.U32.AND P0, PT, R0, R9, PT ;  /* 0x000000090000720c */ /* 0x000fe20003f06070 */
[----:B------:R0:W2:Y:S01]  /*07c0*/  F2I.FTZ.U32.TRUNC.NTZ R7, R6 ;  /* 0x0000000600077305 */ /* 0x0000a2000021f000 */
[----:B------:R-:W5:Y:S01]  /*07d0*/  LDS R9, [UR9] ;  /* 0x00000009ff097984 */ /* 0x000f620008000800 */
[----:B------:R-:W-:Y:S01]  /*07e0*/  LOP3.LUT R0, R14, R11, RZ, 0x3c, !PT ;  /* 0x0000000b0e007212 */ /* 0x000fe200078e3cff */
[----:B------:R-:W-:Y:S03]  /*07f0*/  BAR.SYNC.DEFER_BLOCKING 0x0 ;  /* 0x0000000000007b1d */ /* 0x000fe60000010000 */
[----:B------:R-:W-:-:S02]  /*0800*/  ISETP.GE.AND P2, PT, R0, RZ, PT ;  /* 0x000000ff0000720c */ /* 0x000fc40003f46270 */
[----:B------:R-:W-:Y:S01]  /*0810*/  ISETP.NE.AND P1, PT, R11, RZ, PT ;  /* 0x000000ff0b00720c */ /* 0x000fe20003f25270 */
[----:B0-----:R-:W-:Y:S01]  /*0820*/  IMAD.MOV.U32 R6, RZ, RZ, RZ ;  /* 0x000000ffff067224 */ /* 0x001fe200078e00ff */
[----:B-1----:R-:W0:Y:S02]  /*0830*/  MUFU.RCP R4, R4 ;  /* 0x0000000400047308 */ /* 0x002e240000001000 */
[----:B------:R-:W-:Y:S02]  /*0840*/  @P0 VIADD R5, R5, 0x1 ;  /* 0x0000000105050836 */ /* 0x000fe40000000000 */
[----:B--2---:R-:W-:Y:S02]  /*0850*/  IMAD.MOV R13, RZ, RZ, -R7 ;  /* 0x000000ffff0d7224 */ /* 0x004fe400078e0a07 */
[----:B------:R-:W-:Y:S02]  /*0860*/  IMAD.MOV.U32 R8, RZ, RZ, R5 ;  /* 0x000000ffff087224 */ /* 0x000fe400078e0005 */
[----:B------:R-:W-:-:S02]  /*0870*/  IMAD R13, R13, R12, RZ ;  /* 0x0000000c0d0d7224 */ /* 0x000fc400078e02ff */
[----:B------:R-:W-:Y:S01]  /*0880*/  @!P2 IMAD.MOV R8, RZ, RZ, -R8 ;  /* 0x000000ffff08a224 */ /* 0x000fe200078e0a08 */
[----:B------:R-:W-:Y:S01]  /*0890*/  @!P1 LOP3.LUT R8, RZ, R11, RZ, 0x33, !PT ;  /* 0x0000000bff089212 */ /* 0x000fe200078e33ff */
[----:B------:R-:W-:Y:S01]  /*08a0*/  IMAD.HI.U32 R13, R7, R13, R6 ;  /* 0x0000000d070d7227 */ /* 0x000fe200078e0006 */
[----:B------:R-:W-:-:S03]  /*08b0*/  SHF.R.U32.HI R6, RZ, 0x5, R3 ;  /* 0x00000005ff067819 */ /* 0x000fc60000011603 */
[----:B------:R-:W-:Y:S01]  /*08c0*/  IMAD.SHL.U32 R0, R8, 0x40, RZ ;  /* 0x0000004008007824 */ /* 0x000fe200078e00ff */
[----:B------:R-:W-:Y:S01]  /*08d0*/  R2UR UR7, R6 ;  /* 0x00000000060772ca */ /* 0x000fe200000e0000 */
[----:B0-----:R-:W-:Y:S02]  /*08e0*/  VIADD R4, R4, 0xffffffe ;  /* 0x0ffffffe04047836 */ /* 0x001fe40000000000 */
[C---:B------:R-:W-:Y:S01]  /*08f0*/  VIADD R15, R0.reuse, 0x1 ;  /* 0x00000001000f7836 */ /* 0x040fe20000000000 */
[----:B------:R-:W-:Y:S01]  /*0900*/  IABS R63, R0 ;  /* 0x00000000003f7213 */ /* 0x000fe20000000000 */
[----:B------:R0:W1:Y:S01]  /*0910*/  F2I.FTZ.U32.TRUNC.NTZ R5, R4 ;  /* 0x0000000400057305 */ /* 0x000062000021f000 */
[C---:B------:R-:W-:Y:S02]  /*0920*/  VIADD R22, R0.reuse, 0x2 ;  /* 0x0000000200167836 */ /* 0x040fe40000000000 */
[----:B------:R1:W-:Y:S01]  /*0930*/  STL [R1+0x1a4], R15 ;  /* 0x0001a40f01007387 */ /* 0x0003e20000100800 */
[----:B------:R-:W-:Y:S01]  /*0940*/  IABS R62, R15 ;  /* 0x0000000f003e7213 */ /* 0x000fe20000000000 */
[C---:B------:R-:W-:Y:S01]  /*0950*/  VIADD R21, R0.reuse, 0x3 ;  /* 0x0000000300157836 */ /* 0x040fe20000000000 */
[----:B------:R-:W-:Y:S01]  /*0960*/  IABS R61, R22 ;  /* 0x00000016003d7213 */ /* 0x000fe20000000000 */
[C---:B------:R-:W-:Y:S01]  /*0970*/  VIADD R19, R0.reuse, 0x5 ;  /* 0x0000000500137836 */ /* 0x040fe20000000000 */
[----:B-----5:R-:W-:Y:S01]  /*0980*/  R2UR UR8, R9 ;  /* 0x00000000090872ca */ /* 0x020fe200000e0000 */
[----:B0-----:R-:W-:Y:S01]  /*0990*/  IMAD.HI.U32 R4, R13, R63, RZ ;  /* 0x0000003f0d047227 */ /* 0x001fe200078e00ff */
[----:B------:R-:W-:Y:S01]  /*09a0*/  STL [R1+0x1a0], R22 ;  /* 0x0001a01601007387 */ /* 0x000fe20000100800 */
[----:B------:R-:W-:Y:S01]  /*09b0*/  IABS R60, R21 ;  /* 0x00000015003c7213 */ /* 0x000fe20000000000 */
[----:B------:R-:W-:Y:S01]  /*09c0*/  USHF.L.U32 UR4, UR7, 0x15, URZ ;  /* 0x0000001507047899 */ /* 0x000fe200080006ff */
[C---:B------:R-:W-:Y:S01]  /*09d0*/  VIADD R20, R0.reuse, 0x4 ;  /* 0x0000000400147836 */ /* 0x040fe20000000000 */
[----:B------:R-:W-:Y:S01]  /*09e0*/  STL [R1+0x1a8], R21 ;  /* 0x0001a81501007387 */ /* 0x000fe20000100800 */
[--C-:B-1----:R-:W-:Y:S01]  /*09f0*/  IMAD.MOV R15, RZ, RZ, -R5.reuse ;  /* 0x000000ffff0f7224 */ /* 0x102fe200078e0a05 */
[----:B------:R-:W-:Y:S01]  /*0a00*/  IABS R68, R19 ;  /* 0x0000001300447213 */ /* 0x000fe20000000000 */
[----:B------:R-:W-:Y:S01]  /*0a10*/  IMAD.MOV R6, RZ, RZ, -R8 ;  /* 0x000000ffff067224 */ /* 0x000fe200078e0a08 */
[----:B------:R-:W-:Y:S01]  /*0a20*/  STL [R1+0x1c0], R20 ;  /* 0x0001c01401007387 */ /* 0x000fe20000100800 */
[----:B------:R-:W-:Y:S01]  /*0a30*/  VIADD R18, R0, 0x6 ;  /* 0x0000000600127836 */ /* 0x000fe20000000000 */
[----:B------:R-:W-:Y:S01]  /*0a40*/  IABS R69, R20 ;  /* 0x0000001400457213 */ /* 0x000fe20000000000 */
[----:B------:R-:W-:Y:S01]  /*0a50*/  IMAD.MOV R8, RZ, RZ, -R4 ;  /* 0x000000ffff087224 */ /* 0x000fe200078e0a04 */
[----:B------:R0:W-:Y:S01]  /*0a60*/  STL [R1+0x1ac], R19 ;  /* 0x0001ac1301007387 */ /* 0x0001e20000100800 */
[----:B------:R-:W-:Y:S01]  /*0a70*/  IMAD R9, R15, R2, RZ ;  /* 0x000000020f097224 */ /* 0x000fe200078e02ff */
[----:B------:R-:W-:Y:S01]  /*0a80*/  IABS R67, R18 ;  /* 0x0000001200437213 */ /* 0x000fe20000000000 */
[----:B------:R-:W-:Y:S01]  /*0a90*/  IMAD.MOV.U32 R4, RZ, RZ, RZ ;  /* 0x000000ffff047224 */ /* 0x000fe200078e00ff */
[----:B------:R1:W-:Y:S01]  /*0aa0*/  STL [R1+0x208], R18 ;  /* 0x0002081201007387 */ /* 0x0003e20000100800 */
[----:B------:R-:W-:Y:S01]  /*0ab0*/  IMAD R6, R11, R6, R14 ;  /* 0x000000060b067224 */ /* 0x000fe200078e020e */
[----:B------:R-:W-:Y:S01]  /*0ac0*/  ULOP3.LUT UR4, UR4, 0x600000, URZ, 0xc0, !UPT ;  /* 0x0060000004047892 */ /* 0x000fe2000f8ec0ff */
[----:B------:R-:W-:-:S03]  /*0ad0*/  IMAD.HI.U32 R4, R5, R9, R4 ;  /* 0x0000000905047227 */ /* 0x000fc600078e0004 */
[----:B------:R-:W-:Y:S01]  /*0ae0*/  UIADD3 UR10, UPT, UPT, UR8, UR4, URZ ;  /* 0x00000004080a7290 */ /* 0x000fe2000fffe0ff */
[C---:B0-----:R-:W-:Y:S02]  /*0af0*/  VIADD R19, R0.reuse, 0x7 ;  /* 0x0000000700137836 */ /* 0x041fe40000000000 */
[C---:B------:R-:W-:Y:S02]  /*0b00*/  VIADD R14, R0.reuse, 0xa ;  /* 0x0000000a000e7836 */ /* 0x040fe40000000000 */
[----:B-1----:R-:W-:Y:S01]  /*0b10*/  VIADD R18, R0, 0x8 ;  /* 0x0000000800127836 */ /* 0x002fe20000000000 */
[----:B------:R-:W-:Y:S01]  /*0b20*/  STL [R1+0x1c8], R19 ;  /* 0x0001c81301007387 */ /* 0x000fe20000100800 */
[C---:B------:R-:W-:Y:S01]  /*0b30*/  IMAD.HI.U32 R5, R13.reuse, R61, RZ ;  /* 0x0000003d0d057227 */ /* 0x040fe200078e00ff */
[----:B------:R-:W-:Y:S02]  /*0b40*/  IABS R66, R19 ;  /* 0x0000001300427213 */ /* 0x000fe40000000000 */
[----:B------:R0:W-:Y:S01]  /*0b50*/  STL [R1+0x22c], R18 ;  /* 0x00022c1201007387 */ /* 0x0001e20000100800 */
[----:B------:R-:W-:Y:S01]  /*0b60*/  IMAD.HI.U32 R9, R13, R68, RZ ;  /* 0x000000440d097227 */ /* 0x000fe200078e00ff */
[----:B------:R-:W-:-:S02]  /*0b70*/  IABS R65, R18 ;  /* 0x0000001200417213 */ /* 0x000fc40000000000 */
[----:B------:R-:W-:Y:S01]  /*0b80*/  IABS R75, R14 ;  /* 0x0000000e004b7213 */ /* 0x000fe20000000000 */
[----:B------:R-:W-:Y:S02]  /*0b90*/  IMAD.MOV R5, RZ, RZ, -R5 ;  /* 0x000000ffff057224 */ /* 0x000fe400078e0a05 */
[----:B------:R-:W-:Y:S02]  /*0ba0*/  IMAD.MOV R9, RZ, RZ, -R9 ;  /* 0x000000ffff097224 */ /* 0x000fe400078e0a09 */
[C---:B------:R-:W-:Y:S01]  /*0bb0*/  VIADD R11, R0.reuse, 0xb ;  /* 0x0000000b000b7836 */ /* 0x040fe20000000000 */
[----:B0-----:R-:W-:Y:S01]  /*0bc0*/  LOP3.LUT R18, R3, 0x7f, RZ, 0xc0, !PT ;  /* 0x0000007f03127812 */ /* 0x001fe200078ec0ff */
[----:B------:R-:W-:Y:S02]  /*0bd0*/  VIADD R15, R0, 0x9 ;  /* 0x00000009000f7836 */ /* 0x000fe40000000000 */
[----:B------:R-:W-:Y:S01]  /*0be0*/  IMAD.IADD R6, R10, 0x1, R6 ;  /* 0x000000010a067824 */ /* 0x000fe200078e0206 */
[----:B------:R-:W-:Y:S01]  /*0bf0*/  IABS R74, R11 ;  /* 0x0000000b004a7213 */ /* 0x000fe20000000000 */
[C---:B------:R-:W-:Y:S01]  /*0c00*/  IMAD R61, R12.reuse, R5, R61 ;  /* 0x000000050c3d7224 */ /* 0x040fe200078e023d */
[----:B------:R-:W-:Y:S01]  /*0c10*/  STL [R1+0x230], R15 ;  /* 0x0002300f01007387 */ /* 0x000fe20000100800 */
[----:B------:R-:W-:Y:S01]  /*0c20*/  IMAD R68, R12, R9, R68 ;  /* 0x000000090c447224 */ /* 0x000fe200078e0244 */
[----:B------:R-:W-:Y:S01]  /*0c30*/  IABS R64, R15 ;  /* 0x0000000f00407213 */ /* 0x000fe20000000000 */
[----:B------:R-:W-:Y:S01]  /*0c40*/  IMAD.HI.U32 R5, R13, R66, RZ ;  /* 0x000000420d057227 */ /* 0x000fe200078e00ff */
[----:B------:R-:W-:Y:S01]  /*0c50*/  STL [R1+0x238], R14 ;  /* 0x0002380e01007387 */ /* 0x000fe20000100800 */
[----:B------:R-:W-:-:S02]  /*0c60*/  ISETP.NE.U32.AND P5, PT, R18, RZ, PT ;  /* 0x000000ff1200720c */ /* 0x000fc40003fa5070 */
[----:B------:R-:W-:Y:S01]  /*0c70*/  IMAD.HI.U32 R9, R13, R75, RZ ;  /* 0x0000004b0d097227 */ /* 0x000fe200078e00ff */
[----:B------:R0:W-:Y:S03]  /*0c80*/  STL [R1+0x234], R11 ;  /* 0x0002340b01007387 */ /* 0x0001e60000100800 */
[----:B------:R-:W-:Y:S02]  /*0c90*/  IMAD R144, R6, 0x100, R18 ;  /* 0x0000010006907824 */ /* 0x000fe400078e0212 */
[----:B------:R-:W-:Y:S02]  /*0ca0*/  IMAD.MOV R9, RZ, RZ, -R9 ;  /* 0x000000ffff097224 */ /* 0x000fe400078e0a09 */
[----:B------:R-:W-:Y:S02]  /*0cb0*/  VIADD R19, R0, 0xc ;  /* 0x0000000c00137836 */ /* 0x000fe40000000000 */
[----:B------:R-:W-:-:S02]  /*0cc0*/  VIADD R160, R144, 0x80 ;  /* 0x0000008090a07836 */ /* 0x000fc40000000000 */
[----:B0-----:R-:W-:Y:S01]  /*0cd0*/  IMAD.MOV R11, RZ, RZ, -R5 ;  /* 0x000000ffff0b7224 */ /* 0x001fe200078e0a05 */
[----:B------:R-:W-:Y:S01]  /*0ce0*/  IABS R73, R19 ;  /* 0x0000001300497213 */ /* 0x000fe20000000000 */
[----:B------:R-:W-:Y:S01]  /*0cf0*/  IMAD.HI.U32 R5, R13, R74, RZ ;  /* 0x0000004a0d057227 */ /* 0x000fe200078e00ff */
[----:B------:R-:W-:Y:S01]  /*0d00*/  STL [R1+0x2b0], R19 ;  /* 0x0002b01301007387 */ /* 0x000fe20000100800 */
[----:B------:R-:W-:Y:S02]  /*0d10*/  ISETP.GE.AND P3, PT, R160, RZ, PT ;  /* 0x000000ffa000720c */ /* 0x000fe40003f66270 */
[C---:B------:R-:W-:Y:S01]  /*0d20*/  IMAD R75, R12.reuse, R9, R75 ;  /* 0x000000090c4b7224 */ /* 0x040fe200078e024b */
[----:B------:R-:W-:Y:S01]  /*0d30*/  IABS R9, R144 ;  /* 0x0000009000097213 */ /* 0x000fe20000000000 */
[----:B------:R-:W-:Y:S01]  /*0d40*/  IMAD R66, R12, R11, R66 ;  /* 0x0000000b0c427224 */ /* 0x000fe200078e0242 */
[----:B------:R-:W-:Y:S01]  /*0d50*/  IABS R11, R160 ;  /* 0x000000a0000b7213 */ /* 0x000fe20000000000 */
[----:B------:R-:W-:-:S02]  /*0d60*/  IMAD.MOV R5, RZ, RZ, -R5 ;  /* 0x000000ffff057224 */ /* 0x000fc400078e0a05 */
[----:B------:R-:W-:-:S04]  /*0d70*/  IMAD.HI.U32 R3, R4, R9, RZ ;  /* 0x0000000904037227 */ /* 0x000fc800078e00ff */
[----:B------:R-:W-:Y:S02]  /*0d80*/  IMAD R74, R12, R5, R74 ;  /* 0x000000050c4a7224 */ /* 0x000fe400078e024a */
[----:B------:R-:W-:-:S04]  /*0d90*/  IMAD.HI.U32 R5, R13, R73, RZ ;  /* 0x000000490d057227 */ /* 0x000fc800078e00ff */
[----:B------:R-:W-:-:S04]  /*0da0*/  IMAD.HI.U32 R4, R4, R11, RZ ;  /* 0x0000000b04047227 */ /* 0x000fc800078e00ff */
[----:B------:R-:W-:Y:S02]  /*0db0*/  IMAD.MOV R5, RZ, RZ, -R5 ;  /* 0x000000ffff057224 */ /* 0x000fe400078e0a05 */
[----:B------:R-:W-:Y:S02]  /*0dc0*/  IMAD.MOV R4, RZ, RZ, -R4 ;  /* 0x000000ffff047224 */ /* 0x000fe400078e0a04 */
[----:B------:R-:W-:Y:S02]  /*0dd0*/  IMAD R73, R12, R5, R73 ;  /* 0x000000050c497224 */ /* 0x000fe400078e0249 */
[----:B------:R-:W-:Y:S02]  /*0de0*/  IMAD R5, R2, R4, R11 ;  /* 0x0000000402057224 */ /* 0x000fe400078e020b */
[----:B------:R-:W-:Y:S02]  /*0df0*/  IMAD.MOV R3, RZ, RZ, -R3 ;  /* 0x000000ffff037224 */ /* 0x000fe400078e0a03 */
[----:B------:R-:W-:Y:S01]  /*0e00*/  IMAD R63, R12, R8, R63 ;  /* 0x000000080c3f7224 */ /* 0x000fe200078e023f */
[----:B------:R-:W-:Y:S01]  /*0e10*/  ISETP.GT.U32.AND P1, PT, R2, R5, PT ;  /* 0x000000050200720c */ /* 0x000fe20003f24070 */
[----:B------:R-:W-:-:S04]  /*0e20*/  IMAD.HI.U32 R10, R13, R67, RZ ;  /* 0x000000430d0a7227 */ /* 0x000fc800078e00ff */
[----:B------:R-:W-:Y:S02]  /*0e30*/  IMAD R3, R2, R3, R9 ;  /* 0x0000000302037224 */ /* 0x000fe400078e0209 */
[----:B------:R-:W-:-:S03]  /*0e40*/  IMAD.HI.U32 R7, R13, R62, RZ ;  /* 0x0000003e0d077227 */ /* 0x000fc600078e00ff */
[----:B------:R-:W-:Y:S01]  /*0e50*/  ISETP.GT.U32.AND P0, PT, R2, R3, PT ;  /* 0x000000030200720c */ /* 0x000fe20003f04070 */
[----:B------:R-:W-:-:S04]  /*0e60*/  IMAD.HI.U32 R8, R13, R69, RZ ;  /* 0x000000450d087227 */ /* 0x000fc800078e00ff */
[----:B------:R-:W-:Y:S02]  /*0e70*/  IMAD.MOV R10, RZ, RZ, -R10 ;  /* 0x000000ffff0a7224 */ /* 0x000fe400078e0a0a */
[----:B------:R-:W-:Y:S02]  /*0e80*/  IMAD.MOV R7, RZ, RZ, -R7 ;  /* 0x000000ffff077224 */ /* 0x000fe400078e0a07 */
[----:B------:R-:W-:Y:S02]  /*0e90*/  IMAD.MOV R8, RZ, RZ, -R8 ;  /* 0x000000ffff087224 */ /* 0x000fe400078e0a08 */
[----:B------:R-:W-:Y:S02]  /*0ea0*/  VIADD R14, R0, 0xd ;  /* 0x0000000d000e7836 */ /* 0x000fe40000000000 */
[C---:B------:R-:W-:Y:S02]  /*0eb0*/  IMAD R67, R12.reuse, R10, R67 ;  /* 0x0000000a0c437224 */ /* 0x040fe400078e0243 */
[----:B------:R-:W-:Y:S01]  /*0ec0*/  @!P1 IMAD.IADD R5, R5, 0x1, -R2 ;  /* 0x0000000105059824 */ /* 0x000fe200078e0a02 */
[----:B------:R-:W-:Y:S01]  /*0ed0*/  IABS R72, R14 ;  /* 0x0000000e00487213 */ /* 0x000fe20000000000 */
[C---:B------:R-:W-:Y:S01]  /*0ee0*/  IMAD R62, R12.reuse, R7, R62 ;  /* 0x000000070c3e7224 */ /* 0x040fe200078e023e */
[----:B------:R-:W-:Y:S01]  /*0ef0*/  STL [R1+0x2ac], R14 ;  /* 0x0002ac0e01007387 */ /* 0x000fe20000100800 */
[----:B------:R-:W-:Y:S01]  /*0f00*/  IMAD R69, R12, R8, R69 ;  /* 0x000000080c457224 */ /* 0x000fe200078e0245 */
[----:B------:R-:W-:Y:S01]  /*0f10*/  ISETP.GT.U32.AND P1, PT, R2, R5, PT ;  /* 0x000000050200720c */ /* 0x000fe20003f24070 */
[----:B------:R-:W-:-:S02]  /*0f20*/  VIADD R10, R0, 0xe ;  /* 0x0000000e000a7836 */ /* 0x000fc40000000000 */
[----:B------:R-:W-:-:S03]  /*0f30*/  IMAD.HI.U32 R7, R13, R60, RZ ;  /* 0x0000003c0d077227 */ /* 0x000fc600078e00ff */
[----:B------:R0:W-:Y:S01]  /*0f40*/  STL [R1+0x2b4], R10 ;  /* 0x0002b40a01007387 */ /* 0x0001e20000100800 */
[----:B------:R-:W-:Y:S01]  /*0f50*/  IMAD.HI.U32 R8, R13, R64, RZ ;  /* 0x000000400d087227 */ /* 0x000fe200078e00ff */
[----:B------:R-:W-:-:S03]  /*0f60*/  IABS R71, R10 ;  /* 0x0000000a00477213 */ /* 0x000fc60000000000 */
[----:B------:R-:W-:Y:S02]  /*0f70*/  IMAD.MOV R7, RZ, RZ, -R7 ;  /* 0x000000ffff077224 */ /* 0x000fe400078e0a07 */
[----:B------:R-:W-:Y:S02]  /*0f80*/  IMAD.MOV R15, RZ, RZ, -R8 ;  /* 0x000000ffff0f7224 */ /* 0x000fe400078e0a08 */
[----:B------:R-:W-:Y:S01]  /*0f90*/  IMAD.HI.U32 R6, R13, R72, RZ ;  /* 0x000000480d067227 */ /* 0x000fe200078e00ff */
[----:B0-----:R-:W0:Y:S03]  /*0fa0*/  LDC R10, c[0x0][0x3a0] ;  /* 0x0000e800ff0a7b82 */ /* 0x001e260000000800 */
[C---:B------:R-:W-:Y:S02]  /*0fb0*/  VIADD R21, R0.reuse, 0xf ;  /* 0x0000000f00157836 */ /* 0x040fe40000000000 */
[----:B------:R-:W-:-:S02]  /*0fc0*/  VIADD R20, R0, 0x10 ;  /* 0x0000001000147836 */ /* 0x000fc40000000000 */
[C---:B------:R-:W-:Y:S01]  /*0fd0*/  IMAD R60, R12.reuse, R7, R60 ;  /* 0x000000070c3c7224 */ /* 0x040fe200078e023c */
[----:B------:R-:W-:Y:S01]  /*0fe0*/  STL [R1+0x2b8], R21 ;  /* 0x0002b81501007387 */ /* 0x000fe20000100800 */
[----:B------:R-:W-:Y:S01]  /*0ff0*/  IMAD R64, R12, R15, R64 ;  /* 0x0000000f0c407224 */ /* 0x000fe200078e0240 */
[----:B------:R-:W-:Y:S01]  /*1000*/  IABS R70, R21 ;  /* 0x0000001500467213 */ /* 0x000fe20000000000 */
[----:B------:R-:W-:Y:S01]  /*1010*/  VIADD R19, R0, 0x11 ;  /* 0x0000001100137836 */ /* 0x000fe20000000000 */
[----:B------:R-:W-:Y:S01]  /*1020*/  STL [R1+0x330], R20 ;  /* 0x0003301401007387 */ /* 0x000fe20000100800 */
[----:B------:R-:W-:Y:S01]  /*1030*/  @!P0 IMAD.IADD R3, R3, 0x1, -R2 ;  /* 0x0000000103038824 */ /* 0x000fe200078e0a02 */
[----:B------:R-:W-:Y:S01]  /*1040*/  IABS R79, R20 ;  /* 0x00000014004f7213 */ /* 0x000fe20000000000 */
[----:B------:R-:W-:Y:S01]  /*1050*/  IMAD.HI.U32 R7, R13, R65, RZ ;  /* 0x000000410d077227 */ /* 0x000fe200078e00ff */
[----:B------:R-:W-:Y:S01]  /*1060*/  STL [R1+0x32c], R19 ;  /* 0x00032c1301007387 */ /* 0x000fe20000100800 */
[----:B------:R-:W-:-:S02]  /*1070*/  IABS R78, R19 ;  /* 0x00000013004e7213 */ /* 0x000fc40000000000 */
[----:B------:R-:W-:Y:S01]  /*1080*/  IMAD.MOV R15, RZ, RZ, -R6 ;  /* 0x000000ffff0f7224 */ /* 0x000fe200078e0a06 */
[----:B------:R-:W-:Y:S01]  /*1090*/  ISETP.GT.U32.AND P0, PT, R2, R3, PT ;  /* 0x000000030200720c */ /* 0x000fe20003f04070 */
[----:B------:R-:W-:Y:S02]  /*10a0*/  VIADD R14, R0, 0x12 ;  /* 0x00000012000e7836 */ /* 0x000fe40000000000 */
[----:B------:R-:W-:Y:S02]  /*10b0*/  IMAD.MOV R7, RZ, RZ, -R7 ;  /* 0x000000ffff077224 */ /* 0x000fe400078e0a07 */
[----:B------:R-:W-:Y:S01]  /*10c0*/  IMAD R72, R12, R15, R72 ;  /* 0x0000000f0c487224 */ /* 0x000fe200078e0248 */
[----:B------:R1:W-:Y:S01]  /*10d0*/  STL [R1+0x338], R14 ;  /* 0x0003380e01007387 */ /* 0x0003e20000100800 */
[----:B------:R-:W-:Y:S01]  /*10e0*/  IABS R77, R14 ;  /* 0x0000000e004d7213 */ /* 0x000fe20000000000 */
[----:B------:R-:W-:Y:S01]  /*10f0*/  @!P1 IMAD.IADD R5, R5, 0x1, -R2 ;  /* 0x0000000105059824 */ /* 0x000fe200078e0a02 */
[----:B------:R-:W-:Y:S01]  /*1100*/  ISETP.GE.AND P1, PT, R144, RZ, PT ;  /* 0x000000ff9000720c */ /* 0x000fe20003f26270 */
[----:B------:R-:W-:-:S02]  /*1110*/  IMAD R65, R12, R7, R65 ;  /* 0x000000070c417224 */ /* 0x000fc400078e0241 */
[----:B------:R-:W-:Y:S02]  /*1120*/  VIADD R8, R0, 0x13 ;  /* 0x0000001300087836 */ /* 0x000fe40000000000 */
[C---:B------:R-:W-:Y:S01]  /*1130*/  IMAD.HI.U32 R7, R13.reuse, R71, RZ ;  /* 0x000000470d077227 */ /* 0x040fe200078e00ff */
[----:B-1----:R-:W1:Y:S02]  /*1140*/  LDC.64 R14, c[0x0][0x3a8] ;  /* 0x0000ea00ff0e7b82 */ /* 0x002e640000000a00 */
[----:B------:R-:W-:Y:S01]  /*1150*/  IABS R76, R8 ;  /* 0x00000008004c7213 */ /* 0x000fe20000000000 */
[----:B------:R-:W-:Y:S01]  /*1160*/  IMAD.MOV R7, RZ, RZ, -R7 ;  /* 0x000000ffff077224 */ /* 0x000fe200078e0a07 */
[----:B------:R2:W-:Y:S01]  /*1170*/  STL [R1+0x334], R8 ;  /* 0x0003340801007387 */ /* 0x0005e20000100800 */
[----:B------:R-:W-:-:S04]  /*1180*/  IMAD.HI.U32 R4, R13, R70, RZ ;  /* 0x000000460d047227 */ /* 0x000fc800078e00ff */
[----:B------:R-:W-:Y:S02]  /*1190*/  IMAD R71, R12, R7, R71 ;  /* 0x000000070c477224 */ /* 0x000fe400078e0247 */
[----:B------:R-:W-:-:S04]  /*11a0*/  IMAD.HI.U32 R6, R13, R79, RZ ;  /* 0x0000004f0d067227 */ /* 0x000fc800078e00ff */
[----:B------:R-:W-:Y:S01]  /*11b0*/  @!P0 IMAD.IADD R3, R3, 0x1, -R2 ;  /* 0x0000000103038824 */ /* 0x000fe200078e0a02 */
[----:B------:R-:W-:Y:S01]  /*11c0*/  ISETP.NE.AND P0, PT, R16, RZ, PT ;  /* 0x000000ff1000720c */ /* 0x000fe20003f05270 */
[----:B------:R-:W-:Y:S01]  /*11d0*/  IMAD.HI.U32 R7, R13, R78, RZ ;  /* 0x0000004e0d077227 */ /* 0x000fe200078e00ff */
[----:B------:R-:W-:-:S03]  /*11e0*/  LOP3.LUT R16, RZ, R16, RZ, 0x33, !PT ;  /* 0x00000010ff107212 */ /* 0x000fc600078e33ff */
[----:B--2---:R-:W-:-:S04]  /*11f0*/  IMAD.HI.U32 R8, R13, R77, RZ ;  /* 0x0000004d0d087227 */ /* 0x004fc800078e00ff */
[----:B------:R-:W-:-:S04]  /*1200*/  IMAD.HI.U32 R9, R13, R76, RZ ;  /* 0x0000004c0d097227 */ /* 0x000fc800078e00ff */
[----:B------:R-:W-:Y:S02]  /*1210*/  IMAD.MOV R11, RZ, RZ, -R4 ;  /* 0x000000ffff0b7224 */ /* 0x000fe400078e0a04 */
[C---:B0-----:R-:W-:Y:S02]  /*1220*/  VIADD R4, R10.reuse, 0xfffffff7 ;  /* 0xfffffff70a047836 */ /* 0x041fe40000000000 */
[----:B------:R-:W-:Y:S02]  /*1230*/  IMAD.MOV R6, RZ, RZ, -R6 ;  /* 0x000000ffff067224 */ /* 0x000fe400078e0a06 */
[----:B------:R-:W-:Y:S01]  /*1240*/  VIADD R2, R10, 0xffffffff ;  /* 0xffffffff0a027836 */ /* 0x000fe20000000000 */
[----:B------:R-:W-:Y:S01]  /*1250*/  ISETP.GE.U32.AND P2, PT, R4, 0x7fffff78, PT ;  /* 0x7fffff780400780c */ /* 0x000fe20003f46070 */
[----:B------:R-:W-:Y:S02]  /*1260*/  @!P1 IMAD.MOV R3, RZ, RZ, -R3 ;  /* 0x000000ffff039224 */ /* 0x000fe400078e0a03 */
[----:B------:R-:W-:Y:S01]  /*1270*/  @!P3 IMAD.MOV R5, RZ, RZ, -R5 ;  /* 0x000000ffff05b224 */ /* 0x000fe200078e0a05 */
[----:B------:R-:W-:Y:S01]  /*1280*/  ISETP.GE.U32.AND P4, PT, R2, 0x7fffff80, PT ;  /* 0x7fffff800200780c */ /* 0x000fe20003f86070 */
[----:B------:R-:W-:Y:S01]  /*1290*/  IMAD.MOV R7, RZ, RZ, -R7 ;  /* 0x000000ffff077224 */ /* 0x000fe200078e0a07 */
[C---:B------:R-:W-:Y:S01]  /*12a0*/  SEL R3, R16.reuse, R3, !P0 ;  /* 0x0000000310037207 */ /* 0x040fe20004000000 */
[----:B------:R-:W-:Y:S01]  /*12b0*/  IMAD.MOV R8, RZ, RZ, -R8 ;  /* 0x000000ffff087224 */ /* 0x000fe200078e0a08 */
[----:B------:R-:W-:Y:S01]  /*12c0*/  SEL R5, R16, R5, !P0 ;  /* 0x0000000510057207 */ /* 0x000fe20004000000 */
[----:B------:R-:W-:-:S02]  /*12d0*/  IMAD.MOV R9, RZ, RZ, -R9 ;  /* 0x000000ffff097224 */ /* 0x000fc400078e0a09 */
[C---:B------:R-:W-:Y:S02]  /*12e0*/  IMAD R79, R12.reuse, R6, R79 ;  /* 0x000000060c4f7224 */ /* 0x040fe400078e024f */
[C---:B------:R-:W-:Y:S02]  /*12f0*/  IMAD R70, R12.reuse, R11, R70 ;  /* 0x0000000b0c467224 */ /* 0x040fe400078e0246 */
[C---:B------:R-:W-:Y:S02]  /*1300*/  IMAD R78, R12.reuse, R7, R78 ;  /* 0x000000070c4e7224 */ /* 0x040fe400078e024e */
[C---:B------:R-:W-:Y:S02]  /*1310*/  IMAD R77, R12.reuse, R8, R77 ;  /* 0x000000080c4d7224 */ /* 0x040fe400078e024d */
[----:B------:R-:W-:Y:S02]  /*1320*/  IMAD R76, R12, R9, R76 ;  /* 0x000000090c4c7224 */ /* 0x000fe400078e024c */
[----:B------:R-:W-:-:S02]  /*1330*/  VIADD R4, R10, 0xffffffef ;  /* 0xffffffef0a047836 */ /* 0x000fc40000000000 */
[----:B------:R-:W-:Y:S01]  /*1340*/  VIADD R6, R10, 0xffffffe7 ;  /* 0xffffffe70a067836 */ /* 0x000fe20000000000 */
[----:B-1-34-:R-:W-:Y:S06]  /*1350*/  BRA.U UP0, `(.L_x_5) ;  /* 0x0000000100187547 */ /* 0x01afec000b800000 */
[----:B------:R-:W-:Y:S01]  /*1360*/  ELECT P0, URZ, PT ;  /* 0x0000000000ff782f */ /* 0x000fe20003800000 */
[----:B------:R-:W-:Y:S01]  /*1370*/  IMAD.MOV.U32 R2, RZ, RZ, 0x1 ;  /* 0x00000001ff027424 */ /* 0x000fe200078e00ff */
[----:B------:R-:W-:Y:S01]  /*1380*/  UMOV UR4, 0x40 ;  /* 0x0000004000047882 */ /* 0x000fe20000000000 */
[----:B------:R-:W-:Y:S01]  /*1390*/  UVIRTCOUNT.DEALLOC.SMPOOL 0x80 ;  /* 0x000000800000784c */ /* 0x000fe20000000000 */
[----:B------:R-:W-:-:S09]  /*13a0*/  ULEA UR4, UR5, UR4, 0x18 ;  /* 0x0000000405047291 */ /* 0x000fd2000f8ec0ff */
[----:B------:R0:W-:Y:S03]  /*13b0*/  @P0 STS.U8 [UR4], R2 ;  /* 0x00000002ff000988 */ /* 0x0001e60008000004 */
.L_x_5:
[----:B------:R-:W-:Y:S01]  /*13c0*/  STL [R1+0xcf4], R98 ;  /* 0x000cf46201007387 */ /* 0x000fe20000100800 */
[----:B------:R-:W-:Y:S01]  /*13d0*/  VOTEU.ALL UP1, P5 ;  /* 0x0000000000ff7886 */ /* 0x000fe20002820000 */
[----:B------:R-:W-:Y:S01]  /*13e0*/  VOTEU.ALL UP2, P5 ;  /* 0x0000000000ff7886 */ /* 0x000fe20002840000 */
[----:B------:R-:W-:Y:S01]  /*13f0*/  IMAD R3, R3, UR16, RZ ;  /* 0x0000001003037c24 */ /* 0x000fe2000f8e02ff */
[----:B------:R-:W-:Y:S01]  /*1400*/  STL [R1+0xcf0], R49 ;  /* 0x000cf03101007387 */ /* 0x000fe20000100800 */
[----:B------:R-:W1:Y:S01]  /*1410*/  LDCU.64 UR20, c[0x0][0x358] ;  /* 0x00006b00ff1477ac */ /* 0x000e620008000a00 */
[----:B------:R-:W-:-:S04]  /*1420*/  @!UP1 UIADD3 UR4, UPT, UPT, -UR6, 0x100000, URZ ;  /* 0x0010000006049890 */ /* 0x000fc8000fffe1ff */
[----:B------:R-:W-:Y:S02]  /*1430*/  @!UP1 USHF.L.U32 UR5, UR4, 0xb, URZ ;  /* 0x0000000b04059899 */ /* 0x000fe400080006ff */
[----:B------:R-:W-:Y:S01]  /*1440*/  @!UP1 USHF.L.U32 UR4, UR4, 0x1, URZ ;  /* 0x0000000104049899 */ /* 0x000fe200080006ff */
[----:B------:R-:W-:Y:S01]  /*1450*/  IMAD R5, R5, UR16, RZ ;  /* 0x0000001005057c24 */ /* 0x000fe2000f8e02ff */
[----:B------:R-:W-:Y:S01]  /*1460*/  STL [R1+0xcec], R48 ;  /* 0x000cec3001007387 */ /* 0x000fe20000100800 */
[----:B------:R-:W-:Y:S01]  /*1470*/  ISETP.GE.U32.AND P1, PT, R4, 0x7fffff70, PT ;  /* 0x7fffff700400780c */ /* 0x000fe20003f26070 */
[----:B------:R-:W-:Y:S01]  /*1480*/  IMAD.SHL.U32 R7, R14, 0x8, RZ ;  /* 0x000000080e077824 */ /* 0x000fe200078e00ff */
[----:B------:R-:W-:Y:S01]  /*1490*/  PRMT R43, RZ, 0x7610, R43 ;  /* 0x00007610ff2b7816 */ /* 0x000fe2000000002b */
[----:B------:R-:W-:Y:S01]  /*14a0*/  STL [R1+0xce8], R97 ;  /* 0x000ce86101007387 */ /* 0x000fe20000100800 */
[----:B------:R-:W-:Y:S01]  /*14b0*/  ISETP.GE.U32.AND P0, PT, R6, 0x7fffff68, PT ;  /* 0x7fffff680600780c */ /* 0x000fe20003f06070 */
[----:B------:R-:W2:Y:S02]  /*14c0*/  LDCU UR16, c[0x0][0x3b0] ;  /* 0x00007600ff1077ac */ /* 0x000ea40008000800 */
[----:B------:R-:W-:Y:S01]  /*14d0*/  STL [R1+0xce4], R96 ;  /* 0x000ce46001007387 */ /* 0x000fe20000100800 */
[----:B------:R-:W-:Y:S03]  /*14e0*/  STTM.x128 tmem[UR10], RZ ;  /* 0x000000ff000079ed */ /* 0x000fe600083c000a */
[----:B------:R-:W-:Y:S01]  /*14f0*/  STL [R1+0xce0], R95 ;  /* 0x000ce05f01007387 */ /* 0x000fe20000100800 */
[----:B------:R-:W-:Y:S01]  /*1500*/  PRMT R42, RZ, 0x7610, R42 ;  /* 0x00007610ff2a7816 */ /* 0x000fe2000000002a */
[----:B------:R-:W3:Y:S02]  /*1510*/  LDCU UR17, c[0x0][0x3b0] ;  /* 0x00007600ff1177ac */ /* 0x000ee40008000800 */
[----:B------:R-:W-:Y:S01]  /*1520*/  STL [R1+0xcdc], R94 ;  /* 0x000cdc5e01007387 */ /* 0x000fe20000100800 */
[----:B------:R-:W-:Y:S01]  /*1530*/  PRMT R41, RZ, 0x7610, R41 ;  /* 0x00007610ff297816 */ /* 0x000fe20000000029 */
[----:B------:R-:W4:Y:S02]  /*1540*/  LDCU UR19, c[0x0][0x3b0] ;  /* 0x00007600ff1377ac */ /* 0x000f240008000800 */
[----:B------:R-:W-:Y:S01]  /*1550*/  STL [R1+0xcd8], R93 ;  /* 0x000cd85d01007387 */ /* 0x000fe20000100800 */
[----:B------:R-:W-:Y:S01]  /*1560*/  PRMT R40, RZ, 0x7610, R40 ;  /* 0x00007610ff287816 */ /* 0x000fe20000000028 */
[----:B------:R-:W0:Y:S02]  /*1570*/  LDCU UR18, c[0x0][0x3b0] ;  /* 0x00007600ff1277ac */ /* 0x000e240008000800 */
        /* <DEDUP_REMOVED lines=149> */
[----:B------:R-:W0:Y:S01]  /*1ed0*/  LDCU UR74, c[0x0][0x3b0] ;  /* 0x00007600ff4a77ac */ /* 0x000e220008000800 */
[----:B------:R-:W0:Y:S01]  /*1ee0*/  FENCE.VIEW.ASYNC.T ;  /* 0x00000000000073c6 */ /* 0x000e220000000200 */
[----:B------:R-:W-:Y:S01]  /*1ef0*/  STL [R1+0xb74], R160 ;  /* 0x000b74a001007387 */ /* 0x000fe20000100800 */
[----:B------:R-:W-:Y:S01]  /*1f00*/  PRMT R139, RZ, 0x7610, R139 ;  /* 0x00007610ff8b7816 */ /* 0x000fe2000000008b */
[----:B------:R-:W0:Y:S02]  /*1f10*/  LDCU UR71, c[0x0][0x3b0] ;  /* 0x00007600ff4777ac */ /* 0x000e240008000800 */
[----:B0-----:R-:W-:Y:S01]  /*1f20*/  BAR.SYNC.DEFER_BLOCKING 0x0 ;  /* 0x0000000000007b1d */ /* 0x001fe20000010000 */
[----:B------:R-:W-:-:S02]  /*1f30*/  PRMT R138, RZ, 0x7610, R138 ;  /* 0x00007610ff8a7816 */ /* 0x000fc4000000008a */
[----:B------:R-:W-:Y:S02]  /*1f40*/  PRMT R137, RZ, 0x7610, R137 ;  /* 0x00007610ff897816 */ /* 0x000fe40000000089 */
[----:B------:R-:W-:Y:S01]  /*1f50*/  PRMT R136, RZ, 0x7610, R136 ;  /* 0x00007610ff887816 */ /* 0x000fe20000000088 */
[----:B------:R-:W0:Y:S01]  /*1f60*/  LDCU UR72, c[0x0][0x3b0] ;  /* 0x00007600ff4877ac */ /* 0x000e220008000800 */
[----:B------:R1:W-:Y:S01]  /*1f70*/  STL [R1+0xb70], R144 ;  /* 0x000b709001007387 */ /* 0x0003e20000100800 */
[----:B------:R-:W-:Y:S01]  /*1f80*/  PRMT R135, RZ, 0x7610, R135 ;  /* 0x00007610ff877816 */ /* 0x000fe20000000087 */
[----:B------:R-:W0:Y:S01]  /*1f90*/  LDCU UR73, c[0x0][0x3b0] ;  /* 0x00007600ff4977ac */ /* 0x000e220008000800 */
[----:B-1----:R-:W1:Y:S01]  /*1fa0*/  LDC R144, c[0x0][0x3a0] ;  /* 0x0000e800ff907b82 */ /* 0x002e620000000800 */
[----:B------:R-:W0:Y:S02]  /*1fb0*/  FENCE.VIEW.ASYNC.S ;  /* 0x00000000000073c6 */ /* 0x000e240000000000 */
[----:B0-----:R0:W0:Y:S01]  /*1fc0*/  @!UP2 SYNCS.EXCH.64 URZ, [UR11], UR4 ;  /* 0x000000040bffa5b2 */ /* 0x0010220008000100 */
[----:B-1----:R-:W-:-:S05]  /*1fd0*/  VIADD R2, R144, 0xffffffdf ;  /* 0xffffffdf90027836 */ /* 0x002fca0000000000 */
[----:B------:R-:W-:Y:S02]  /*1fe0*/  ISETP.GE.U32.AND P3, PT, R2, 0x7fffff60, PT ;  /* 0x7fffff600200780c */ /* 0x000fe40003f66070 */
[----:B------:R-:W-:-:S04]  /*1ff0*/  IADD3 R2, P6, PT, R3, UR12, RZ ;  /* 0x0000000c03027c10 */ /* 0x000fc8000ffde0ff */
[----:B------:R-:W-:Y:S01]  /*2000*/  LEA.HI.X.SX32 R3, R3, UR13, 0x1, P6 ;  /* 0x0000000d03037c11 */ /* 0x000fe2000b0f0eff */
[----:B0-----:R-:W-:Y:S01]  /*2010*/  BAR.SYNC.DEFER_BLOCKING 0x0 ;  /* 0x0000000000007b1d */ /* 0x001fe20000010000 */
[C---:B------:R-:W-:Y:S02]  /*2020*/  IADD3 R4, P6, PT, R5.reuse, UR12, RZ ;  /* 0x0000000c05047c10 */ /* 0x040fe4000ffde0ff */
[----:B------:R-:W-:Y:S02]  /*2030*/  SHF.R.S32.HI R8, RZ, 0x1f, R7 ;  /* 0x0000001fff087819 */ /* 0x000fe40000011407 */
[----:B------:R-:W-:Y:S01]  /*2040*/  LEA.HI.X.SX32 R5, R5, UR13, 0x1, P6 ;  /* 0x0000000d05057c11 */ /* 0x000fe2000b0f0eff */
[----:B------:R-:W-:Y:S01]  /*2050*/  VIADD R6, R144, 0xffffffd7 ;  /* 0xffffffd790067836 */ /* 0x000fe20000000000 */
[C---:B------:R-:W-:Y:S01]  /*2060*/  IADD3 R11, P6, PT, R7.reuse, R2, RZ ;  /* 0x00000002070b7210 */ /* 0x040fe20007fde0ff */
[----:B------:R-:W0:Y:S04]  /*2070*/  LDCU UR12, c[0x0][0x3b0] ;  /* 0x00007600ff0c77ac */ /* 0x000e280008000800 */
[----:B------:R-:W-:Y:S01]  /*2080*/  IMAD.X R9, R8, 0x1, R3, P6 ;  /* 0x0000000108097824 */ /* 0x000fe200030e0603 */
[----:B------:R-:W-:Y:S01]  /*2090*/  IADD3 R10, P6, PT, R7, R4, RZ ;  /* 0x00000004070a7210 */ /* 0x000fe20007fde0ff */
[----:B------:R-:W1:Y:S01]  /*20a0*/  LDCU UR13, c[0x0][0x3b0] ;  /* 0x00007600ff0d77ac */ /* 0x000e620008000800 */
[----:B------:R-:W2:Y:S04]  /*20b0*/  @!P4 LDG.E.U8 R43, desc[UR20][R2.64] ;  /* 0x00000014022bc981 */ /* 0x000ea8000c1e1100 */
[----:B------:R-:W2:Y:S01]  /*20c0*/  @!P4 LDG.E.U8 R42, desc[UR20][R4.64] ;  /* 0x00000014042ac981 */ /* 0x000ea2000c1e1100 */
[----:B------:R-:W-:Y:S01]  /*20d0*/  ISETP.GE.U32.AND P4, PT, R6, 0x7fffff58, PT ;  /* 0x7fffff580600780c */ /* 0x000fe20003f86070 */
[----:B------:R-:W-:-:S02]  /*20e0*/  IMAD.MOV.U32 R6, RZ, RZ, R9 ;  /* 0x000000ffff067224 */ /* 0x000fc400078e0009 */
[----:B------:R-:W-:Y:S02]  /*20f0*/  STL [R1+0x1b4], R11 ;  /* 0x0001b40b01007387 */ /* 0x000fe40000100800 */
[----:B------:R-:W-:Y:S02]  /*2100*/  @!P2 IMAD.MOV.U32 R7, RZ, RZ, R6 ;  /* 0x000000ffff07a224 */ /* 0x000fe400078e0006 */
[----:B------:R-:W-:Y:S01]  /*2110*/  @!P2 IMAD.MOV.U32 R6, RZ, RZ, R11 ;  /* 0x000000ffff06a224 */ /* 0x000fe200078e000b */
[----:B------:R0:W-:Y:S04]  /*2120*/  STL [R1+0x1b0], R9 ;  /* 0x0001b00901007387 */ /* 0x0001e80000100800 */
[----:B------:R1:W2:Y:S01]  /*2130*/  @!P2 LDG.E.U8 R41, desc[UR20][R6.64] ;  /* 0x000000140629a981 */ /* 0x0002a2000c1e1100 */
[----:B0-----:R-:W-:-:S02]  /*2140*/  IMAD.SHL.U32 R9, R14, 0x10, RZ ;  /* 0x000000100e097824 */ /* 0x001fc400078e00ff */
[----:B-1----:R-:W-:Y:S02]  /*2150*/  IMAD.MOV.U32 R7, RZ, RZ, R10 ;  /* 0x000000ffff077224 */ /* 0x002fe400078e000a */
[----:B------:R-:W-:Y:S01]  /*2160*/  IMAD.X R6, R8, 0x1, R5, P6 ;  /* 0x0000000108067824 */ /* 0x000fe200030e0605 */
[----:B------:R0:W-:Y:S04]  /*2170*/  STL [R1+0x1bc], R10 ;  /* 0x0001bc0a01007387 */ /* 0x0001e80000100800 */
[----:B------:R-:W-:Y:S01]  /*2180*/  @!P2 LOP3.LUT R7, R7, R6, RZ, 0x3c, !PT ;  /* 0x000000060707a212 */ /* 0x000fe200078e3cff */
[----:B------:R1:W-:Y:S01]  /*2190*/  STL [R1+0x1b8], R6 ;  /* 0x0001b80601007387 */ /* 0x0003e20000100800 */
[----:B------:R-:W-:Y:S02]  /*21a0*/  IADD3 R11, P6, PT, R9, R2, RZ ;  /* 0x00000002090b7210 */ /* 0x000fe40007fde0ff */
[----:B0-----:R-:W-:-:S02]  /*21b0*/  SHF.R.S32.HI R10, RZ, 0x1f, R9 ;  /* 0x0000001fff0a7819 */ /* 0x001fc40000011409 */
[----:B-1----:R-:W-:-:S04]  /*21c0*/  @!P2 LOP3.LUT R6, R7, R6, RZ, 0x3c, !PT ;  /* 0x000000060706a212 */ /* 0x002fc800078e3cff */
[----:B------:R-:W-:-:S05]  /*21d0*/  @!P2 LOP3.LUT R7, R7, R6, RZ, 0x3c, !PT ;  /* 0x000000060707a212 */ /* 0x000fca00078e3cff */
[----:B------:R0:W2:Y:S02]  /*21e0*/  @!P2 LDG.E.U8 R40, desc[UR20][R6.64] ;  /* 0x000000140628a981 */ /* 0x0000a4000c1e1100 */
[----:B0-----:R-:W-:Y:S02]  /*21f0*/  IMAD.MOV.U32 R7, RZ, RZ, R11 ;  /* 0x000000ffff077224 */ /* 0x001fe400078e000b */
[----:B------:R-:W-:Y:S01]  /*2200*/  IMAD.X R6, R10, 0x1, R3, P6 ;  /* 0x000000010a067824 */ /* 0x000fe200030e0603 */
[----:B------:R0:W-:Y:S04]  /*2210*/  STL [R1+0x240], R11 ;  /* 0x0002400b01007387 */ /* 0x0001e80000100800 */
[----:B------:R-:W-:Y:S01]  /*2220*/  @!P1 LOP3.LUT R7, R7, R6, RZ, 0x3c, !PT ;  /* 0x0000000607079212 */ /* 0x000fe200078e3cff */
[----:B------:R1:W-:Y:S01]  /*2230*/  STL [R1+0x23c], R6 ;  /* 0x00023c0601007387 */ /* 0x0003e20000100800 */
[----:B0-----:R-:W-:-:S02]  /*2240*/  IADD3 R11, P6, PT, R9, R4, RZ ;  /* 0x00000004090b7210 */ /* 0x001fc40007fde0ff */
[----:B-1----:R-:W-:-:S04]  /*2250*/  @!P1 LOP3.LUT R6, R7, R6, RZ, 0x3c, !PT ;  /* 0x0000000607069212 */ /* 0x002fc800078e3cff */
[----:B------:R-:W-:-:S05]  /*2260*/  @!P1 LOP3.LUT R7, R7, R6, RZ, 0x3c, !PT ;  /* 0x0000000607079212 */ /* 0x000fca00078e3cff */
[----:B------:R0:W2:Y:S01]  /*2270*/  @!P1 LDG.E.U8 R38, desc[UR20][R6.64] ;  /* 0x0000001406269981 */ /* 0x0000a2000c1e1100 */
[----:B------:R-:W-:Y:S02]  /*2280*/  IMAD R9, R14, 0x18, RZ ;  /* 0x000000180e097824 */ /* 0x000fe400078e02ff */
[----:B0-----:R-:W-:Y:S02]  /*2290*/  IMAD.MOV.U32 R7, RZ, RZ, R11 ;  /* 0x000000ffff077224 */ /* 0x001fe400078e000b */
[----:B------:R-:W-:Y:S01]  /*22a0*/  IMAD.X R6, R10, 0x1, R5, P6 ;  /* 0x000000010a067824 */ /* 0x000fe200030e0605 */
[----:B------:R0:W-:Y:S04]  /*22b0*/  STL [R1+0x248], R11 ;  /* 0x0002480b01007387 */ /* 0x0001e80000100800 */
[----:B------:R-:W-:Y:S01]  /*22c0*/  @!P1 LOP3.LUT R7, R7, R6, RZ, 0x3c, !PT ;  /* 0x0000000607079212 */ /* 0x000fe200078e3cff */
[----:B------:R1:W-:Y:S01]  /*22d0*/  STL [R1+0x244], R6 ;  /* 0x0002440601007387 */ /* 0x0003e20000100800 */
[----:B------:R-:W-:-:S02]  /*22e0*/  SHF.R.S32.HI R10, RZ, 0x1f, R9 ;  /* 0x0000001fff0a7819 */ /* 0x000fc40000011409 */
[----:B0-----:R-:W-:Y:S02]  /*22f0*/  IADD3 R11, P6, PT, R9, R2, RZ ;  /* 0x00000002090b7210 */ /* 0x001fe40007fde0ff */
        /* <DEDUP_REMOVED lines=12> */
[----:B------:R-:W-:Y:S02]  /*23c0*/  IMAD.SHL.U32 R9, R14, 0x20, RZ ;  /* 0x000000200e097824 */ /* 0x000fe400078e00ff */
        /* <DEDUP_REMOVED lines=38> */
[----:B------:R0:W2:Y:S02]  /*2630*/  @!P4 LDG.E.U8 R46, desc[UR20][R6.64] ;  /* 0x00000014062ec981 */ /* 0x0000a4000c1e1100 */
[----:B0-----:R-:W-:Y:S02]  /*2640*/  IMAD.MOV.U32 R7, RZ, RZ, R11 ;  /* 0x000000ffff077224 */ /* 0x001fe400078e000b */
[----:B------:R-:W-:Y:S01]  /*2650*/  IMAD.X R6, R10, 0x1, R5, P6 ;  /* 0x000000010a067824 */ /* 0x000fe200030e0605 */
[----:B------:R-:W-:Y:S04]  /*2660*/  STL [R1+0x3f0], R11 ;  /* 0x0003f00b01007387 */ /* 0x000fe80000100800 */
[----:B------:R-:W-:Y:S01]  /*2670*/  @!P4 LOP3.LUT R7, R7, R6, RZ, 0x3c, !PT ;  /* 0x000000060707c212 */ /* 0x000fe200078e3cff */
[----:B------:R0:W-:Y:S01]  /*2680*/  STL [R1+0x3ec], R6 ;  /* 0x0003ec0601007387 */ /* 0x0001e20000100800 */
[----:B------:R-:W-:-:S02]  /*2690*/  PRMT R98, RZ, 0x7610, R98 ;  /* 0x00007610ff627816 */ /* 0x000fc40000000062 */
[----:B0-----:R-:W-:-:S04]  /*26a0*/  @!P4 LOP3.LUT R6, R7, R6, RZ, 0x3c, !PT ;  /* 0x000000060706c212 */ /* 0x001fc800078e3cff */
[----:B------:R-:W-:-:S05]  /*26b0*/  @!P4 LOP3.LUT R7, R7, R6, RZ, 0x3c, !PT ;  /* 0x000000060707c212 */ /* 0x000fca00078e3cff */
[----:B------:R0:W2:Y:S01]  /*26c0*/  @!P4 LDG.E.U8 R98, desc[UR20][R6.64] ;  /* 0x000000140662c981 */ /* 0x0000a2000c1e1100 */
[----:B------:R-:W-:Y:S02]  /*26d0*/  VIADD R8, R144, 0xffffffcf ;  /* 0xffffffcf90087836 */ /* 0x000fe40000000000 */
[----:B------:R-:W-:-:S03]  /*26e0*/  IMAD R9, R14, 0x30, RZ ;  /* 0x000000300e097824 */ /* 0x000fc600078e02ff */
[----:B------:R-:W-:Y:S02]  /*26f0*/  ISETP.GE.U32.AND P2, PT, R8, 0x7fffff50, PT ;  /* 0x7fffff500800780c */ /* 0x000fe40003f46070 */
[----:B------:R-:W-:Y:S02]  /*2700*/  SHF.R.S32.HI R10, RZ, 0x1f, R9 ;  /* 0x0000001fff0a7819 */ /* 0x000fe40000011409 */
[----:B------:R-:W-:-:S05]  /*2710*/  IADD3 R11, P6, PT, R9, R2, RZ ;  /* 0x00000002090b7210 */ /* 0x000fca0007fde0ff */
[----:B0-----:R-:W-:Y:S02]  /*2720*/  IMAD.MOV.U32 R7, RZ, RZ, R11 ;  /* 0x000000ffff077224 */ /* 0x001fe400078e000b */
[----:B------:R-:W-:-:S05]  /*2730*/  IMAD.X R6, R10, 0x1, R3, P6 ;  /* 0x000000010a067824 */ /* 0x000fca00030e0603 */
[----:B------:R-:W-:Y:S02]  /*2740*/  @!P2 LOP3.LUT R7, R7, R6, RZ, 0x3c, !PT ;  /* 0x000000060707a212 */ /* 0x000fe400078e3cff */
[----:B------:R-:W-:Y:S01]  /*2750*/  PRMT R17, RZ, 0x7610, R17 ;  /* 0x00007610ff117816 */ /* 0x000fe20000000011 */
[----:B------:R-:W-:-:S05]  /*2760*/  VIADD R8, R144, 0xffffffc7 ;  /* 0xffffffc790087836 */ /* 0x000fca0000000000 */
[----:B------:R-:W-:Y:S01]  /*2770*/  ISETP.GE.U32.AND P1, PT, R8, 0x7fffff48, PT ;  /* 0x7fffff480800780c */ /* 0x000fe20003f26070 */
[----:B------:R-:W-:-:S05]  /*2780*/  VIADD R8, R144, 0xffffffbf ;  /* 0xffffffbf90087836 */ /* 0x000fca0000000000 */
[----:B------:R-:W-:Y:S02]  /*2790*/  ISETP.GE.U32.AND P0, PT, R8, 0x7fffff40, PT ;  /* 0x7fffff400800780c */ /* 0x000fe40003f06070 */
[----:B------:R-:W-:Y:S01]  /*27a0*/  PRMT R49, RZ, 0x7610, R49 ;  /* 0x00007610ff317816 */ /* 0x000fe20000000031 */
[----:B--2---:R0:W-:Y:S04]  /*27b0*/  STL [R1+0xe8], R98 ;  /* 0x0000e86201007387 */ /* 0x0041e80000100800 */
[----:B0-----:R-:W2:Y:S04]  /*27c0*/  LDL.LU R98, [R1+0xcf4] ;  /* 0x000cf40001627983 */ /* 0x001ea80000300800 */
[----:B------:R-:W-:Y:S04]  /*27d0*/  STL [R1+0x65c], R11 ;  /* 0x00065c0b01007387 */ /* 0x000fe80000100800 */
[----:B------:R0:W-:Y:S02]  /*27e0*/  STL [R1+0x658], R6 ;  /* 0x0006580601007387 */ /* 0x0001e40000100800 */
[----:B0-----:R-:W-:-:S02]  /*27f0*/  @!P2 LOP3.LUT R6, R7, R6, RZ, 0x3c, !PT ;  /* 0x000000060706a212 */ /* 0x001fc400078e3cff */
[----:B------:R-:W-:Y:S02]  /*2800*/  IADD3 R11, P6, PT, R9, R4, RZ ;  /* 0x00000004090b7210 */ /* 0x000fe40007fde0ff */
        /* <DEDUP_REMOVED lines=35> */
[----:B------:R-:W-:Y:S04]  /*2a40*/  STL [R1+0x75c], R11 ;  /* 0x00075c0b01007387 */ /* 0x000fe80000100800 */
[-C--:B------:R-:W-:Y:S01]  /*2a50*/  @!P0 LOP3.LUT R7, R7, R6.reuse, RZ, 0x3c, !PT ;  /* 0x0000000607078212 */ /* 0x080fe200078e3cff */
[----:B------:R0:W-:Y:S03]  /*2a60*/  STL [R1+0x758], R6 ;  /* 0x0007580601007387 */ /* 0x0001e60000100800 */
[----:B0-----:R-:W-:-:S04]  /*2a70*/  @!P0 LOP3.LUT R6, R7, R6, RZ, 0x3c, !PT ;  /* 0x0000000607068212 */ /* 0x001fc800078e3cff */
[----:B------:R-:W-:-:S05]  /*2a80*/  @!P0 LOP3.LUT R7, R7, R6, RZ, 0x3c, !PT ;  /* 0x0000000607078212 */ /* 0x000fca00078e3cff */
[----:B------:R0:W2:Y:S01]  /*2a90*/  @!P0 LDG.E.U8 R49, desc[UR20][R6.64] ;  /* 0x0000001406318981 */ /* 0x0000a2000c1e1100 */
[----:B------:R-:W-:-:S05]  /*2aa0*/  IADD3 R11, P6, PT, R9, R4, RZ ;  /* 0x00000004090b7210 */ /* 0x000fca0007fde0ff */
[----:B0-----:R-:W-:Y:S02]  /*2ab0*/  IMAD.MOV.U32 R7, RZ, RZ, R11 ;  /* 0x000000ffff077224 */ /* 0x001fe400078e000b */
[----:B------:R-:W-:-:S05]  /*2ac0*/  IMAD.X R6, R10, 0x1, R5, P6 ;  /* 0x000000010a067824 */ /* 0x000fca00030e0605 */
[-C--:B------:R-:W-:Y:S02]  /*2ad0*/  @!P0 LOP3.LUT R7, R7, R6.reuse, RZ, 0x3c, !PT ;  /* 0x0000000607078212 */ /* 0x080fe400078e3cff */
[----:B------:R-:W-:Y:S01]  /*2ae0*/  PRMT R48, RZ, 0x7610, R48 ;  /* 0x00007610ff307816 */ /* 0x000fe20000000030 */
[----:B--2---:R0:W-:Y:S04]  /*2af0*/  STL [R1+0xfc], R49 ;  /* 0x0000fc3101007387 */ /* 0x0041e80000100800 */
[----:B0-----:R-:W2:Y:S04]  /*2b00*/  LDL.LU R49, [R1+0xcf0] ;  /* 0x000cf00001317983 */ /* 0x001ea80000300800 */
[----:B------:R-:W-:Y:S04]  /*2b10*/  STL [R1+0x764], R11 ;  /* 0x0007640b01007387 */ /* 0x000fe80000100800 */
[----:B------:R0:W-:Y:S02]  /*2b20*/  STL [R1+0x760], R6 ;  /* 0x0007600601007387 */ /* 0x0001e40000100800 */
        /* <DEDUP_REMOVED lines=67> */
[-C--:B------:R-:W-:Y:S01]  /*2f60*/  @!P2 LOP3.LUT R7, R7, R6.reuse, RZ, 0x3c, !PT ;  /* 0x000000060707a212 */ /* 0x080fe200078e3cff */
        /* <DEDUP_REMOVED lines=10> */
[----:B------:R-:W-:Y:S02]  /*3010*/  IADD3 R11, P6, PT, R9, R2, RZ ;  /* 0x00000002090b7210 */ /* 0x000fe40007fde0ff */
[----:B------:R-:W-:Y:S01]  /*3020*/  SHF.R.S32.HI R10, RZ, 0x1f, R9 ;  /* 0x0000001fff0a7819 */ /* 0x000fe20000011409 */
[----:B------:R-:W-:Y:S02]  /*3030*/  VIADD R8, R144, 0xffffff97 ;  /* 0xffffff9790087836 */ /* 0x000fe40000000000 */
[----:B------:R-:W-:Y:S02]  /*3040*/  STL [R1+0x95c], R11 ;  /* 0x00095c0b01007387 */ /* 0x000fe40000100800 */
[----:B0-----:R-:W-:-:S04]  /*3050*/  IMAD.X R7, R10, 0x1, R3, P6 ;  /* 0x000000010a077824 */ /* 0x001fc800030e0603 */
[----:B------:R-:W-:Y:S01]  /*3060*/  @!P1 IMAD.MOV.U32 R6, RZ, RZ, R11 ;  /* 0x000000ffff069224 */ /* 0x000fe200078e000b */
[----:B------:R-:W-:Y:S01]  /*3070*/  ISETP.GE.U32.AND P0, PT, R8, 0x7fffff18, PT ;  /* 0x7fffff180800780c */ /* 0x000fe20003f06070 */
[----:B------:R-:W-:-:S03]  /*3080*/  VIADD R8, R144, 0xffffff8f ;  /* 0xffffff8f90087836 */ /* 0x000fc60000000000 */
[----:B------:R0:W3:Y:S02]  /*3090*/  @!P1 LDG.E.U8 R36, desc[UR20][R6.64] ;  /* 0x0000001406249981 */ /* 0x0000e4000c1e1100 */
[----:B------:R-:W-:Y:S01]  /*30a0*/  ISETP.GE.U32.AND P3, PT, R8, 0x7fffff10, PT ;  /* 0x7fffff100800780c */ /* 0x000fe20003f66070 */
[----:B------:R-:W-:-:S05]  /*30b0*/  VIADD R8, R144, 0xffffff87 ;  /* 0xffffff8790087836 */ /* 0x000fca0000000000 */
[----:B------:R-:W-:Y:S01]  /*30c0*/  ISETP.GE.U32.AND P4, PT, R8, 0x7fffff08, PT ;  /* 0x7fffff080800780c */ /* 0x000fe20003f86070 */
[----:B------:R-:W-:-:S05]  /*30d0*/  VIADD R8, R144, 0xfffffffe ;  /* 0xfffffffe90087836 */ /* 0x000fca0000000000 */
[----:B------:R-:W-:Y:S01]  /*30e0*/  ISETP.GE.U32.AND P2, PT, R8, 0x7fffff7f, PT ;  /* 0x7fffff7f0800780c */ /* 0x000fe20003f46070 */
[----:B------:R-:W-:Y:S01]  /*30f0*/  VIADD R8, R144, 0xfffffff6 ;  /* 0xfffffff690087836 */ /* 0x000fe20000000000 */
[----:B--2---:R1:W-:Y:S04]  /*3100*/  STL [R1+0x13c], R22 ;  /* 0x00013c1601007387 */ /* 0x0043e80000100800 */
[----:B------:R0:W-:Y:S01]  /*3110*/  STL [R1+0x958], R7 ;  /* 0x0009580701007387 */ /* 0x0001e20000100800 */
[----:B-1----:R-:W-:Y:S01]  /*3120*/  IADD3 R22, P6, PT, R9, R4, RZ ;  /* 0x0000000409167210 */ /* 0x002fe20007fde0ff */
[----:B------:R-:W-:-:S04]  /*3130*/  IMAD R9, R14, 0x68, RZ ;  /* 0x000000680e097824 */ /* 0x000fc800078e02ff */
[----:B0-----:R-:W-:Y:S01]  /*3140*/  IMAD.X R7, R10, 0x1, R5, P6 ;  /* 0x000000010a077824 */ /* 0x001fe200030e0605 */
[----:B------:R-:W-:Y:S01]  /*3150*/  SHF.R.S32.HI R10, RZ, 0x1f, R9 ;  /* 0x0000001fff0a7819 */ /* 0x000fe20000011409 */
[----:B------:R-:W-:Y:S01]  /*3160*/  @!P1 IMAD.MOV.U32 R6, RZ, RZ, R22 ;  /* 0x000000ffff069224 */ /* 0x000fe200078e0016 */
[----:B------:R-:W-:Y:S01]  /*3170*/  IADD3 R11, P6, PT, R9, R2, RZ ;  /* 0x00000002090b7210 */ /* 0x000fe20007fde0ff */
[----:B------:R-:W-:Y:S04]  /*3180*/  STL [R1+0x964], R22 ;  /* 0x0009641601007387 */ /* 0x000fe80000100800 */
[----:B------:R0:W-:Y:S04]  /*3190*/  STL [R1+0x960], R7 ;  /* 0x0009600701007387 */ /* 0x0001e80000100800 */
[----:B------:R0:W2:Y:S02]  /*31a0*/  @!P1 LDG.E.U8 R30, desc[UR20][R6.64] ;  /* 0x00000014061e9981 */ /* 0x0000a4000c1e1100 */
[----:B0-----:R-:W-:-:S02]  /*31b0*/  IMAD.MOV.U32 R7, RZ, RZ, R11 ;  /* 0x000000ffff077224 */ /* 0x001fc400078e000b */
[----:B------:R-:W-:Y:S01]  /*31c0*/  IMAD.X R6, R10, 0x1, R3, P6 ;  /* 0x000000010a067824 */ /* 0x000fe200030e0603 */
[----:B------:R0:W-:Y:S04]  /*31d0*/  STL [R1+0x9dc], R11 ;  /* 0x0009dc0b01007387 */ /* 0x0001e80000100800 */
[----:B------:R-:W-:Y:S01]  /*31e0*/  @!P0 LOP3.LUT R7, R7, R6, RZ, 0x3c, !PT ;  /* 0x0000000607078212 */ /* 0x000fe200078e3cff */
[----:B------:R1:W-:Y:S01]  /*31f0*/  STL [R1+0x9d8], R6 ;  /* 0x0009d80601007387 */ /* 0x0003e20000100800 */
[----:B0-----:R-:W-:Y:S02]  /*3200*/  IADD3 R11, P6, PT, R9, R4, RZ ;  /* 0x00000004090b7210 */ /* 0x001fe40007fde0ff */
[----:B-1----:R-:W-:Y:S01]  /*3210*/  @!P0 LOP3.LUT R6, R7, R6, RZ, 0x3c, !PT ;  /* 0x0000000607068212 */ /* 0x002fe200078e3cff */
[----:B------:R-:W-:-:S03]  /*3220*/  IMAD R9, R14, 0x70, RZ ;  /* 0x000000700e097824 */ /* 0x000fc600078e02ff */
[----:B------:R-:W-:Y:S01]  /*3230*/  @!P0 LOP3.LUT R7, R7, R6, RZ, 0x3c, !PT ;  /* 0x0000000607078212 */ /* 0x000fe200078e3cff */
[----:B------:R-:W-:Y:S01]  /*3240*/  IMAD.X R22, R10, 0x1, R5, P6 ;  /* 0x000000010a167824 */ /* 0x000fe200030e0605 */
[----:B------:R-:W-:-:S03]  /*3250*/  ISETP.GE.U32.AND P1, PT, R8, 0x7fffff77, PT ;  /* 0x7fffff770800780c */ /* 0x000fc60003f26070 */
[----:B------:R0:W2:Y:S01]  /*3260*/  @!P0 LDG.E.U8 R25, desc[UR20][R6.64] ;  /* 0x0000001406198981 */ /* 0x0000a2000c1e1100 */
[----:B------:R-:W-:Y:S02]  /*3270*/  SHF.R.S32.HI R10, RZ, 0x1f, R9 ;  /* 0x0000001fff0a7819 */ /* 0x000fe40000011409 */
[----:B------:R-:W-:Y:S01]  /*3280*/  IADD3 R8, P6, PT, R9, R2, RZ ;  /* 0x0000000209087210 */ /* 0x000fe20007fde0ff */
[----:B0-----:R-:W-:Y:S02]  /*3290*/  @!P0 IMAD.MOV.U32 R6, RZ, RZ, R11 ;  /* 0x000000ffff068224 */ /* 0x001fe400078e000b */
[----:B------:R-:W-:-:S05]  /*32a0*/  @!P0 IMAD.MOV.U32 R7, RZ, RZ, R22 ;  /* 0x000000ffff078224 */ /* 0x000fca00078e0016 */
[----:B------:R0:W2:Y:S04]  /*32b0*/  @!P0 LDG.E.U8 R18, desc[UR20][R6.64] ;  /* 0x0000001406128981 */ /* 0x0000a8000c1e1100 */
[----:B------:R-:W-:Y:S01]  /*32c0*/  STL [R1+0x9e4], R11 ;  /* 0x0009e40b01007387 */ /* 0x000fe20000100800 */
[----:B0-----:R-:W-:Y:S02]  /*32d0*/  IMAD.MOV.U32 R7, RZ, RZ, R8 ;  /* 0x000000ffff077224 */ /* 0x001fe400078e0008 */
[----:B------:R-:W-:Y:S01]  /*32e0*/  IMAD.X R6, R10, 0x1, R3, P6 ;  /* 0x000000010a067824 */ /* 0x000fe200030e0603 */
[----:B------:R-:W-:Y:S04]  /*32f0*/  STL [R1+0x9e0], R22 ;  /* 0x0009e01601007387 */ /* 0x000fe80000100800 */
[-C--:B------:R-:W-:Y:S01]  /*3300*/  @!P3 LOP3.LUT R7, R7, R6.reuse, RZ, 0x3c, !PT ;  /* 0x000000060707b212 */ /* 0x080fe200078e3cff */
[----:B------:R-:W-:Y:S04]  /*3310*/  STL [R1+0xa5c], R8 ;  /* 0x000a5c0801007387 */ /* 0x000fe80000100800 */
[----:B------:R0:W-:Y:S02]  /*3320*/  STL [R1+0xa58], R6 ;  /* 0x000a580601007387 */ /* 0x0001e40000100800 */
[----:B0-----:R-:W-:-:S04]  /*3330*/  @!P3 LOP3.LUT R6, R7, R6, RZ, 0x3c, !PT ;  /* 0x000000060706b212 */ /* 0x001fc800078e3cff */
[----:B------:R-:W-:-:S05]  /*3340*/  @!P3 LOP3.LUT R7, R7, R6, RZ, 0x3c, !PT ;  /* 0x000000060707b212 */ /* 0x000fca00078e3cff */
[----:B------:R0:W2:Y:S01]  /*3350*/  @!P3 LDG.E.U8 R16, desc[UR20][R6.64] ;  /* 0x000000140610b981 */ /* 0x0000a2000c1e1100 */
[----:B------:R-:W-:Y:S01]  /*3360*/  IADD3 R22, P6, PT, R9, R4, RZ ;  /* 0x0000000409167210 */ /* 0x000fe20007fde0ff */
[----:B------:R-:W-:-:S04]  /*3370*/  IMAD R11, R14, 0x78, RZ ;  /* 0x000000780e0b7824 */ /* 0x000fc800078e02ff */
[----:B0-----:R-:W-:Y:S01]  /*3380*/  IMAD.X R7, R10, 0x1, R5, P6 ;  /* 0x000000010a077824 */ /* 0x001fe200030e0605 */
[----:B------:R-:W-:Y:S01]  /*3390*/  IADD3 R9, P6, PT, R11, R2, RZ ;  /* 0x000000020b097210 */ /* 0x000fe20007fde0ff */
[----:B------:R-:W-:-:S05]  /*33a0*/  @!P3 IMAD.MOV.U32 R6, RZ, RZ, R22 ;  /* 0x000000ffff06b224 */ /* 0x000fca00078e0016 */
[----:B------:R0:W3:Y:S02]  /*33b0*/  @!P3 LDG.E.U8 R24, desc[UR20][R6.64] ;  /* 0x000000140618b981 */ /* 0x0000e4000c1e1100 */
[----:B0-----:R-:W-:Y:S01]  /*33c0*/  @!P4 IMAD.MOV.U32 R6, RZ, RZ, R9 ;  /* 0x000000ffff06c224 */ /* 0x001fe200078e0009 */
[----:B------:R-:W-:Y:S02]  /*33d0*/  PRMT R160, RZ, 0x7610, R160 ;  /* 0x00007610ffa07816 */ /* 0x000fe400000000a0 */
[----:B------:R-:W-:Y:S01]  /*33e0*/  PRMT R96, RZ, 0x7610, R96 ;  /* 0x00007610ff607816 */ /* 0x000fe20000000060 */
[----:B--2---:R0:W-:Y:S02]  /*33f0*/  STL [R1+0x118], R16 ;  /* 0x0001181001007387 */ /* 0x0041e40000100800 */
[----:B0-----:R-:W-:Y:S02]  /*3400*/  SHF.R.S32.HI R16, RZ, 0x1f, R11 ;  /* 0x0000001fff107819 */ /* 0x001fe4000001140b */
[----:B------:R0:W-:Y:S03]  /*3410*/  STL [R1+0xa64], R22 ;  /* 0x000a641601007387 */ /* 0x0001e60000100800 */
[----:B------:R-:W-:Y:S01]  /*3420*/  IMAD.X R10, R16, 0x1, R3, P6 ;  /* 0x00000001100a7824 */ /* 0x000fe200030e0603 */
[----:B------:R1:W-:Y:S01]  /*3430*/  STL [R1+0xa60], R7 ;  /* 0x000a600701007387 */ /* 0x0003e20000100800 */
[----:B0-----:R-:W-:-:S02]  /*3440*/  IADD3 R22, P6, PT, R11, R4, RZ ;  /* 0x000000040b167210 */ /* 0x001fc40007fde0ff */
[----:B-1----:R-:W-:Y:S01]  /*3450*/  @!P4 IMAD.MOV.U32 R7, RZ, RZ, R10 ;  /* 0x000000ffff07c224 */ /* 0x002fe200078e000a */
[----:B------:R0:W-:Y:S04]  /*3460*/  STL [R1+0xadc], R9 ;  /* 0x000adc0901007387 */ /* 0x0001e80000100800 */
[----:B------:R1:W2:Y:S04]  /*3470*/  @!P4 LDG.E.U8 R31, desc[UR20][R6.64] ;  /* 0x00000014061fc981 */ /* 0x0002a8000c1e1100 */
[----:B------:R3:W-:Y:S01]  /*3480*/  STL [R1+0xad8], R10 ;  /* 0x000ad80a01007387 */ /* 0x0007e20000100800 */
[----:B-1----:R-:W-:Y:S01]  /*3490*/  IMAD.X R7, R16, 0x1, R5, P6 ;  /* 0x0000000110077824 */ /* 0x002fe200030e0605 */
[----:B0-----:R-:W-:Y:S01]  /*34a0*/  IADD3 R9, P6, PT, R2, R14, RZ ;  /* 0x0000000e02097210 */ /* 0x001fe20007fde0ff */
[----:B------:R-:W-:Y:S01]  /*34b0*/  @!P4 IMAD.MOV.U32 R6, RZ, RZ, R22 ;  /* 0x000000ffff06c224 */ /* 0x000fe200078e0016 */
[----:B---3--:R-:W-:Y:S01]  /*34c0*/  SHF.R.S32.HI R10, RZ, 0x1f, R14 ;  /* 0x0000001fff0a7819 */ /* 0x008fe2000001140e */
[----:B------:R-:W-:Y:S04]  /*34d0*/  STL [R1+0xae4], R22 ;  /* 0x000ae41601007387 */ /* 0x000fe80000100800 */
[----:B------:R0:W-:Y:S04]  /*34e0*/  STL [R1+0xae0], R7 ;  /* 0x000ae00701007387 */ /* 0x0001e80000100800 */
[----:B------:R0:W3:Y:S02]  /*34f0*/  @!P4 LDG.E.U8 R23, desc[UR20][R6.64] ;  /* 0x000000140617c981 */ /* 0x0000e4000c1e1100 */
[----:B0-----:R-:W-:-:S02]  /*3500*/  IMAD.MOV.U32 R7, RZ, RZ, R9 ;  /* 0x000000ffff077224 */ /* 0x001fc400078e0009 */
[----:B------:R-:W-:Y:S01]  /*3510*/  IMAD.X R6, R10, 0x1, R3, P6 ;  /* 0x000000010a067824 */ /* 0x000fe200030e0603 */
[----:B------:R-:W-:Y:S04]  /*3520*/  STL [R1+0x140], R9 ;  /* 0x0001400901007387 */ /* 0x000fe80000100800 */
[----:B------:R-:W-:Y:S01]  /*3530*/  @!P2 LOP3.LUT R7, R7, R6, RZ, 0x3c, !PT ;  /* 0x000000060707a212 */ /* 0x000fe200078e3cff */
[----:B------:R0:W-:Y:S01]  /*3540*/  STL [R1+0x138], R6 ;  /* 0x0001380601007387 */ /* 0x0001e20000100800 */
[----:B------:R-:W-:Y:S02]  /*3550*/  IADD3 R22, P6, PT, R4, R14, RZ ;  /* 0x0000000e04167210 */ /* 0x000fe40007fde0ff */
[----:B0-----:R-:W-:-:S04]  /*3560*/  @!P2 LOP3.LUT R6, R7, R6, RZ, 0x3c, !PT ;  /* 0x000000060706a212 */ /* 0x001fc800078e3cff */
        /* <DEDUP_REMOVED lines=30> */
[----:B------:R-:W-:-:S05]  /*3750*/  VIADD R8, R144, 0xffffffee ;  /* 0xffffffee90087836 */ /* 0x000fca0000000000 */
[----:B------:R-:W-:Y:S01]  /*3760*/  ISETP.GE.U32.AND P0, PT, R8, 0x7fffff6f, PT ;  /* 0x7fffff6f0800780c */ /* 0x000fe20003f06070 */
[----:B------:R-:W-:-:S05]  /*3770*/  VIADD R8, R144, 0xffffffe6 ;  /* 0xffffffe690087836 */ /* 0x000fca0000000000 */
[----:B------:R-:W-:Y:S01]  /*3780*/  ISETP.GE.U32.AND P3, PT, R8, 0x7fffff67, PT ;  /* 0x7fffff670800780c */ /* 0x000fe20003f66070 */
[----:B------:R-:W-:Y:S02]  /*3790*/  VIADD R8, R144, 0xffffffde ;  /* 0xffffffde90087836 */ /* 0x000fe40000000000 */
[----:B------:R-:W-:-:S03]  /*37a0*/  IMAD R9, R14, 0x11, RZ ;  /* 0x000000110e097824 */ /* 0x000fc600078e02ff */
[----:B------:R-:W-:Y:S01]  /*37b0*/  ISETP.GE.U32.AND P4, PT, R8, 0x7fffff5f, PT ;  /* 0x7fffff5f0800780c */ /* 0x000fe20003f86070 */
[----:B------:R-:W-:Y:S01]  /*37c0*/  VIADD R8, R144, 0xffffffd6 ;  /* 0xffffffd690087836 */ /* 0x000fe20000000000 */
[----:B------:R-:W-:-:S04]  /*37d0*/  IADD3 R22, P6, PT, R9, R2, RZ ;  /* 0x0000000209167210 */ /* 0x000fc80007fde0ff */
[----:B------:R-:W-:Y:S02]  /*37e0*/  ISETP.GE.U32.AND P2, PT, R8, 0x7fffff57, PT ;  /* 0x7fffff570800780c */ /* 0x000fe40003f46070 */
[----:B------:R-:W-:Y:S01]  /*37f0*/  SHF.R.S32.HI R8, RZ, 0x1f, R9 ;  /* 0x0000001fff087819 */ /* 0x000fe20000011409 */
[----:B0-----:R-:W-:-:S04]  /*3800*/  IMAD.MOV.U32 R7, RZ, RZ, R22 ;  /* 0x000000ffff077224 */ /* 0x001fc800078e0016 */
        /* <DEDUP_REMOVED lines=22> */
[----:B------:R-:W-:-:S05]  /*3970*/  IMAD R9, R14, 0x19, RZ ;  /* 0x000000190e097824 */ /* 0x000fca00078e02ff */
[----:B------:R-:W-:Y:S02]  /*3980*/  SHF.R.S32.HI R8, RZ, 0x1f, R9 ;  /* 0x0000001fff087819 */ /* 0x000fe40000011409 */
        /* <DEDUP_REMOVED lines=357> */
[----:B------:R-:W-:-:S03]  /*4fe0*/  IMAD.SHL.U32 R9, R14, 0x2, RZ ;  /* 0x000000020e097824 */ /* 0x000fc600078e00ff */
        /* <DEDUP_REMOVED lines=42> */
[----:B------:R-:W-:Y:S01]  /*5290*/  IADD3 R22, P6, PT, R9, R4, RZ ;  /* 0x0000000409167210 */ /* 0x000fe20007fde0ff */
[----:B------:R-:W-:-:S04]  /*52a0*/  VIADD R10, R144, 0xffffffed ;  /* 0xffffffed900a7836 */ /* 0x000fc80000000000 */
[----:B0-----:R-:W-:Y:S02]  /*52b0*/  IMAD.MOV.U32 R7, RZ, RZ, R22 ;  /* 0x000000ffff077224 */ /* 0x001fe400078e0016 */
[----:B------:R-:W-:Y:S01]  /*52c0*/  IMAD.X R6, R8, 0x1, R5, P6 ;  /* 0x0000000108067824 */ /* 0x000fe200030e0605 */
[----:B------:R-:W-:-:S04]  /*52d0*/  ISETP.GE.U32.AND P3, PT, R10, 0x7fffff6e, PT ;  /* 0x7fffff6e0a00780c */ /* 0x000fc80003f66070 */
[----:B------:R-:W-:Y:S01]  /*52e0*/  @!P0 LOP3.LUT R7, R7, R6, RZ, 0x3c, !PT ;  /* 0x0000000607078212 */ /* 0x000fe200078e3cff */
[----:B------:R-:W-:-:S05]  /*52f0*/  IMAD R9, R14, 0x12, RZ ;  /* 0x000000120e097824 */ /* 0x000fca00078e02ff */
[----:B------:R-:W-:Y:S01]  /*5300*/  SHF.R.S32.HI R8, RZ, 0x1f, R9 ;  /* 0x0000001fff087819 */ /* 0x000fe20000011409 */
[----:B--2---:R0:W-:Y:S04]  /*5310*/  STL [R1+0x1c], R39 ;  /* 0x00001c2701007387 */ /* 0x0041e80000100800 */
[----:B0-----:R-:W2:Y:S04]  /*5320*/  LDL.LU R39, [R1+0xc68] ;  /* 0x000c680001277983 */ /* 0x001ea80000300800 */
[----:B------:R-:W-:Y:S04]  /*5330*/  STL [R1+0x1e4], R22 ;  /* 0x0001e41601007387 */ /* 0x000fe80000100800 */
[----:B------:R0:W-:Y:S02]  /*5340*/  STL [R1+0x1e0], R6 ;  /* 0x0001e00601007387 */ /* 0x0001e40000100800 */
[----:B0-----:R-:W-:-:S02]  /*5350*/  @!P0 LOP3.LUT R6, R7, R6, RZ, 0x3c, !PT ;  /* 0x0000000607068212 */ /* 0x001fc400078e3cff */
[----:B------:R-:W-:Y:S02]  /*5360*/  IADD3 R22, P6, PT, R9, R2, RZ ;  /* 0x0000000209167210 */ /* 0x000fe40007fde0ff */
[----:B------:R-:W-:-:S05]  /*5370*/  @!P0 LOP3.LUT R7, R7, R6, RZ, 0x3c, !PT ;  /* 0x0000000607078212 */ /* 0x000fca00078e3cff */
[----:B------:R0:W2:Y:S02]  /*5380*/  @!P0 LDG.E.U8 R21, desc[UR20][R6.64] ;  /* 0x0000001406158981 */ /* 0x0000a4000c1e1100 */
[----:B0-----:R-:W-:Y:S02]  /*5390*/  IMAD.X R7, R8, 0x1, R3, P6 ;  /* 0x0000000108077824 */ /* 0x001fe400030e0603 */
[----:B------:R-:W-:-:S05]  /*53a0*/  @!P3 IMAD.MOV.U32 R6, RZ, RZ, R22 ;  /* 0x000000ffff06b224 */ /* 0x000fca00078e0016 */
[----:B------:R-:W3:Y:S01]  /*53b0*/  @!P3 LDG.E.U8 R20, desc[UR20][R6.64] ;  /* 0x000000140614b981 */ /* 0x000ee2000c1e1100 */
[----:B------:R-:W-:-:S03]  /*53c0*/  VIADD R10, R144, 0xffffffe5 ;  /* 0xffffffe5900a7836 */ /* 0x000fc60000000000 */
[----:B------:R-:W-:Y:S02]  /*53d0*/  STL [R1+0x260], R22 ;  /* 0x0002601601007387 */ /* 0x000fe40000100800 */
[----:B------:R-:W-:Y:S02]  /*53e0*/  ISETP.GE.U32.AND P4, PT, R10, 0x7fffff66, PT ;  /* 0x7fffff660a00780c */ /* 0x000fe40003f86070 */
[----:B------:R-:W-:Y:S02]  /*53f0*/  PRMT R16, RZ, 0x7610, R16 ;  /* 0x00007610ff107816 */ /* 0x000fe40000000010 */
[----:B------:R-:W-:Y:S01]  /*5400*/  PRMT R11, RZ, 0x7610, R11 ;  /* 0x00007610ff0b7816 */ /* 0x000fe2000000000b */
[----:B--2---:R0:W-:Y:S04]  /*5410*/  STL [R1+0x18], R21 ;  /* 0x0000181501007387 */ /* 0x0041e80000100800 */
[----:B------:R1:W-:Y:S01]  /*5420*/  STL [R1+0x25c], R7 ;  /* 0x00025c0701007387 */ /* 0x0003e20000100800 */
[----:B0-----:R-:W-:Y:S01]  /*5430*/  IADD3 R21, P6, PT, R9, R4, RZ ;  /* 0x0000000409157210 */ /* 0x001fe20007fde0ff */
[----:B------:R-:W-:-:S04]  /*5440*/  IMAD R9, R14, 0x1a, RZ ;  /* 0x0000001a0e097824 */ /* 0x000fc800078e02ff */
[----:B------:R-:W-:Y:S01]  /*5450*/  STL [R1+0x268], R21 ;  /* 0x0002681501007387 */ /* 0x000fe20000100800 */
[----:B------:R-:W-:Y:S01]  /*5460*/  IMAD.X R22, R8, 0x1, R5, P6 ;  /* 0x0000000108167824 */ /* 0x000fe200030e0605 */
[----:B------:R-:W-:Y:S02]  /*5470*/  SHF.R.S32.HI R8, RZ, 0x1f, R9 ;  /* 0x0000001fff087819 */ /* 0x000fe40000011409 */
[----:B---3--:R0:W-:Y:S01]  /*5480*/  STL [R1+0x14], R20 ;  /* 0x0000141401007387 */ /* 0x0081e20000100800 */
[----:B------:R-:W-:Y:S02]  /*5490*/  @!P3 IMAD.MOV.U32 R6, RZ, RZ, R21 ;  /* 0x000000ffff06b224 */ /* 0x000fe400078e0015 */
[----:B-1----:R-:W-:-:S05]  /*54a0*/  @!P3 IMAD.MOV.U32 R7, RZ, RZ, R22 ;  /* 0x000000ffff07b224 */ /* 0x002fca00078e0016 */
[----:B------:R1:W2:Y:S01]  /*54b0*/  @!P3 LDG.E.U8 R16, desc[UR20][R6.64] ;  /* 0x000000140610b981 */ /* 0x0002a2000c1e1100 */
[----:B0-----:R-:W-:-:S05]  /*54c0*/  IADD3 R20, P6, PT, R9, R2, RZ ;  /* 0x0000000209147210 */ /* 0x001fca0007fde0ff */
[----:B------:R-:W-:Y:S02]  /*54d0*/  IMAD.X R21, R8, 0x1, R3, P6 ;  /* 0x0000000108157824 */ /* 0x000fe400030e0603 */
[----:B-1----:R-:W-:Y:S02]  /*54e0*/  @!P4 IMAD.MOV.U32 R6, RZ, RZ, R20 ;  /* 0x000000ffff06c224 */ /* 0x002fe400078e0014 */
[----:B------:R-:W-:-:S05]  /*54f0*/  @!P4 IMAD.MOV.U32 R7, RZ, RZ, R21 ;  /* 0x000000ffff07c224 */ /* 0x000fca00078e0015 */
[----:B------:R-:W3:Y:S01]  /*5500*/  @!P4 LDG.E.U8 R11, desc[UR20][R6.64] ;  /* 0x00000014060bc981 */ /* 0x000ee2000c1e1100 */
[----:B------:R-:W-:-:S03]  /*5510*/  VIADD R10, R144, 0xffffffdd ;  /* 0xffffffdd900a7836 */ /* 0x000fc60000000000 */
[----:B------:R-:W-:Y:S04]  /*5520*/  STL [R1+0x264], R22 ;  /* 0x0002641601007387 */ /* 0x000fe80000100800 */
[----:B------:R-:W-:Y:S01]  /*5530*/  STL [R1+0x2e0], R20 ;  /* 0x0002e01401007387 */ /* 0x000fe20000100800 */
[----:B------:R-:W-:Y:S02]  /*5540*/  ISETP.GE.U32.AND P2, PT, R10, 0x7fffff5e, PT ;  /* 0x7fffff5e0a00780c */ /* 0x000fe40003f46070 */
[----:B------:R-:W-:Y:S02]  /*5550*/  PRMT R63, RZ, 0x7610, R63 ;  /* 0x00007610ff3f7816 */ /* 0x000fe4000000003f */
[----:B------:R-:W-:Y:S01]  /*5560*/  PRMT R62, RZ, 0x7610, R62 ;  /* 0x00007610ff3e7816 */ /* 0x000fe2000000003e */
[----:B--2---:R0:W-:Y:S04]  /*5570*/  STL [R1+0x10], R16 ;  /* 0x0000101001007387 */ /* 0x0041e80000100800 */
[----:B------:R-:W-:Y:S01]  /*5580*/  STL [R1+0x2dc], R21 ;  /* 0x0002dc1501007387 */ /* 0x000fe20000100800 */
[----:B0-----:R-:W-:Y:S01]  /*5590*/  IADD3 R16, P6, PT, R9, R4, RZ ;  /* 0x0000000409107210 */ /* 0x001fe20007fde0ff */
[----:B------:R-:W-:-:S04]  /*55a0*/  IMAD R9, R14, 0x22, RZ ;  /* 0x000000220e097824 */ /* 0x000fc800078e02ff */
[----:B------:R-:W-:Y:S01]  /*55b0*/  STL [R1+0x2e8], R16 ;  /* 0x0002e81001007387 */ /* 0x000fe20000100800 */
[----:B------:R-:W-:Y:S01]  /*55c0*/  IMAD.X R20, R8, 0x1, R5, P6 ;  /* 0x0000000108147824 */ /* 0x000fe200030e0605 */
[----:B------:R-:W-:Y:S02]  /*55d0*/  SHF.R.S32.HI R8, RZ, 0x1f, R9 ;  /* 0x0000001fff087819 */ /* 0x000fe40000011409 */
[----:B---3--:R0:W-:Y:S01]  /*55e0*/  STL [R1+0xc], R11 ;  /* 0x00000c0b01007387 */ /* 0x0081e20000100800 */
[----:B------:R-:W-:Y:S02]  /*55f0*/  @!P4 IMAD.MOV.U32 R6, RZ, RZ, R16 ;  /* 0x000000ffff06c224 */ /* 0x000fe400078e0010 */
[----:B------:R-:W-:Y:S01]  /*5600*/  @!P4 IMAD.MOV.U32 R7, RZ, RZ, R20 ;  /* 0x000000ffff07c224 */ /* 0x000fe200078e0014 */
[----:B------:R1:W-:Y:S04]  /*5610*/  STL [R1+0x2e4], R20 ;  /* 0x0002e41401007387 */ /* 0x0003e80000100800 */
[----:B------:R2:W3:Y:S01]  /*5620*/  @!P4 LDG.E.U8 R63, desc[UR20][R6.64] ;  /* 0x00000014063fc981 */ /* 0x0004e2000c1e1100 */
[----:B0-----:R-:W-:-:S05]  /*5630*/  IADD3 R11, P6, PT, R9, R2, RZ ;  /* 0x00000002090b7210 */ /* 0x001fca0007fde0ff */
[----:B-1----:R-:W-:Y:S02]  /*5640*/  IMAD.X R20, R8, 0x1, R3, P6 ;  /* 0x0000000108147824 */ /* 0x002fe400030e0603 */
[----:B--2---:R-:W-:Y:S02]  /*5650*/  @!P2 IMAD.MOV.U32 R6, RZ, RZ, R11 ;  /* 0x000000ffff06a224 */ /* 0x004fe400078e000b */
[----:B------:R-:W-:-:S05]  /*5660*/  @!P2 IMAD.MOV.U32 R7, RZ, RZ, R20 ;  /* 0x000000ffff07a224 */ /* 0x000fca00078e0014 */
[----:B------:R0:W2:Y:S01]  /*5670*/  @!P2 LDG.E.U8 R62, desc[UR20][R6.64] ;  /* 0x00000014063ea981 */ /* 0x0000a2000c1e1100 */
[----:B------:R-:W-:Y:S01]  /*5680*/  VIADD R10, R144, 0xffffffd5 ;  /* 0xffffffd5900a7836 */ /* 0x000fe20000000000 */
[----:B------:R-:W-:Y:S01]  /*5690*/  IADD3 R16, P6, PT, R9, R4, RZ ;  /* 0x0000000409107210 */ /* 0x000fe20007fde0ff */
[----:B------:R-:W-:Y:S01]  /*56a0*/  IMAD R9, R14, 0x2a, RZ ;  /* 0x0000002a0e097824 */ /* 0x000fe200078e02ff */
[----:B------:R-:W-:Y:S02]  /*56b0*/  STL [R1+0x360], R11 ;  /* 0x0003600b01007387 */ /* 0x000fe40000100800 */
[----:B------:R-:W-:Y:S02]  /*56c0*/  ISETP.GE.U32.AND P1, PT, R10, 0x7fffff56, PT ;  /* 0x7fffff560a00780c */ /* 0x000fe40003f26070 */
[----:B------:R-:W-:Y:S01]  /*56d0*/  PRMT R61, RZ, 0x7610, R61 ;  /* 0x00007610ff3d7816 */ /* 0x000fe2000000003d */
[----:B0-----:R-:W-:Y:S01]  /*56e0*/  @!P2 IMAD.MOV.U32 R6, RZ, RZ, R16 ;  /* 0x000000ffff06a224 */ /* 0x001fe200078e0010 */
[----:B------:R-:W-:Y:S01]  /*56f0*/  PRMT R60, RZ, 0x7610, R60 ;  /* 0x00007610ff3c7816 */ /* 0x000fe2000000003c */
[----:B---3--:R-:W-:Y:S04]  /*5700*/  STL [R1+0xc00], R63 ;  /* 0x000c003f01007387 */ /* 0x008fe80000100800 */
[----:B------:R0:W-:Y:S04]  /*5710*/  STL [R1+0x35c], R20 ;  /* 0x00035c1401007387 */ /* 0x0001e80000100800 */
[----:B------:R-:W-:Y:S01]  /*5720*/  STL [R1+0x368], R16 ;  /* 0x0003681001007387 */ /* 0x000fe20000100800 */
[----:B0-----:R-:W-:Y:S01]  /*5730*/  IMAD.X R20, R8, 0x1, R5, P6 ;  /* 0x0000000108147824 */ /* 0x001fe200030e0605 */
[----:B------:R-:W-:-:S02]  /*5740*/  SHF.R.S32.HI R8, RZ, 0x1f, R9 ;  /* 0x0000001fff087819 */ /* 0x000fc40000011409 */
[----:B------:R-:W-:Y:S01]  /*5750*/  IADD3 R11, P6, PT, R9, R2, RZ ;  /* 0x00000002090b7210 */ /* 0x000fe20007fde0ff */
[----:B--2---:R-:W-:Y:S01]  /*5760*/  STL [R1+0xc04], R62 ;  /* 0x000c043e01007387 */ /* 0x004fe20000100800 */
[----:B------:R-:W-:-:S03]  /*5770*/  @!P2 IMAD.MOV.U32 R7, RZ, RZ, R20 ;  /* 0x000000ffff07a224 */ /* 0x000fc600078e0014 */
[----:B------:R0:W-:Y:S04]  /*5780*/  STL [R1+0x364], R20 ;  /* 0x0003641401007387 */ /* 0x0001e80000100800 */
[----:B------:R1:W2:Y:S01]  /*5790*/  @!P2 LDG.E.U8 R61, desc[UR20][R6.64] ;  /* 0x00000014063da981 */ /* 0x0002a2000c1e1100 */
[----:B0-----:R-:W-:Y:S02]  /*57a0*/  IMAD.X R20, R8, 0x1, R3, P6 ;  /* 0x0000000108147824 */ /* 0x001fe400030e0603 */
[----:B-1----:R-:W-:Y:S02]  /*57b0*/  @!P1 IMAD.MOV.U32 R6, RZ, RZ, R11 ;  /* 0x000000ffff069224 */ /* 0x002fe400078e000b */
[----:B------:R-:W-:-:S05]  /*57c0*/  @!P1 IMAD.MOV.U32 R7, RZ, RZ, R20 ;  /* 0x000000ffff079224 */ /* 0x000fca00078e0014 */
[----:B------:R0:W3:Y:S01]  /*57d0*/  @!P1 LDG.E.U8 R60, desc[UR20][R6.64] ;  /* 0x00000014063c9981 */ /* 0x0000e2000c1e1100 */
        /* <DEDUP_REMOVED lines=8> */
[----:B--2---:R-:W-:Y:S04]  /*5860*/  STL [R1+0xc08], R61 ;  /* 0x000c083d01007387 */ /* 0x004fe80000100800 */
[----:B------:R0:W-:Y:S04]  /*5870*/  STL [R1+0x404], R20 ;  /* 0x0004041401007387 */ /* 0x0001e80000100800 */
[----:B------:R-:W-:Y:S01]  /*5880*/  STL [R1+0x410], R16 ;  /* 0x0004101001007387 */ /* 0x000fe20000100800 */
[----:B0-----:R-:W-:Y:S01]  /*5890*/  IMAD.X R20, R8, 0x1, R5, P6 ;  /* 0x0000000108147824 */ /* 0x001fe200030e0605 */
[----:B------:R-:W-:-:S02]  /*58a0*/  SHF.R.S32.HI R8, RZ, 0x1f, R9 ;  /* 0x0000001fff087819 */ /* 0x000fc40000011409 */
[----:B------:R-:W-:Y:S01]  /*58b0*/  IADD3 R11, P6, PT, R9, R2, RZ ;  /* 0x00000002090b7210 */ /* 0x000fe20007fde0ff */
[----:B---3--:R-:W-:Y:S01]  /*58c0*/  STL [R1+0xc0c], R60 ;  /* 0x000c0c3c01007387 */ /* 0x008fe20000100800 */
        /* <DEDUP_REMOVED lines=165> */
[----:B------:R-:W-:Y:S01]  /*6320*/  ISETP.GE.U32.AND P2, PT, R10, 0x7fffff0e, PT ;  /* 0x7fffff0e0a00780c */ /* 0x000fe20003f46070 */
[----:B0-----:R-:W-:Y:S01]  /*6330*/  @!P4 IMAD.MOV.U32 R6, RZ, RZ, R16 ;  /* 0x000000ffff06c224 */ /* 0x001fe200078e0010 */
        /* <DEDUP_REMOVED lines=59> */
[----:B------:R-:W-:Y:S02]  /*66f0*/  VIADD R10, R144, 0xffffffec ;  /* 0xffffffec900a7836 */ /* 0x000fe40000000000 */
[----:B0-----:R-:W-:-:S03]  /*6700*/  @!P0 IMAD.MOV.U32 R6, RZ, RZ, R16 ;  /* 0x000000ffff068224 */ /* 0x001fc600078e0010 */
[----:B------:R-:W-:Y:S01]  /*6710*/  ISETP.GE.U32.AND P4, PT, R10, 0x7fffff6d, PT ;  /* 0x7fffff6d0a00780c */ /* 0x000fe20003f86070 */
[----:B------:R-:W-:-:S05]  /*6720*/  VIADD R10, R144, 0xffffffe4 ;  /* 0xffffffe4900a7836 */ /* 0x000fca0000000000 */
[----:B------:R-:W-:Y:S01]  /*6730*/  ISETP.GE.U32.AND P2, PT, R10, 0x7fffff65, PT ;  /* 0x7fffff650a00780c */ /* 0x000fe20003f46070 */
[----:B------:R-:W-:-:S05]  /*6740*/  VIADD R10, R144, 0xffffffdc ;  /* 0xffffffdc900a7836 */ /* 0x000fca0000000000 */
[----:B------:R-:W-:Y:S01]  /*6750*/  ISETP.GE.U32.AND P1, PT, R10, 0x7fffff5d, PT ;  /* 0x7fffff5d0a00780c */ /* 0x000fe20003f26070 */
[----:B------:R-:W-:Y:S01]  /*6760*/  VIADD R10, R144, 0xffffffd4 ;  /* 0xffffffd4900a7836 */ /* 0x000fe20000000000 */
[----:B------:R-:W-:Y:S02]  /*6770*/  PRMT R134, RZ, 0x7610, R134 ;  /* 0x00007610ff867816 */ /* 0x000fe40000000086 */
[----:B------:R-:W-:Y:S02]  /*6780*/  PRMT R133, RZ, 0x7610, R133 ;  /* 0x00007610ff857816 */ /* 0x000fe40000000085 */
[----:B------:R-:W-:Y:S02]  /*6790*/  PRMT R132, RZ, 0x7610, R132 ;  /* 0x00007610ff847816 */ /* 0x000fe40000000084 */
[----:B------:R-:W-:Y:S02]  /*67a0*/  PRMT R131, RZ, 0x7610, R131 ;  /* 0x00007610ff837816 */ /* 0x000fe40000000083 */
[----:B------:R-:W-:-:S02]  /*67b0*/  PRMT R130, RZ, 0x7610, R130 ;  /* 0x00007610ff827816 */ /* 0x000fc40000000082 */
[----:B------:R-:W-:Y:S02]  /*67c0*/  PRMT R129, RZ, 0x7610, R129 ;  /* 0x00007610ff817816 */ /* 0x000fe40000000081 */
[----:B------:R-:W-:Y:S02]  /*67d0*/  PRMT R128, RZ, 0x7610, R128 ;  /* 0x00007610ff807816 */ /* 0x000fe40000000080 */
[----:B------:R-:W-:Y:S02]  /*67e0*/  PRMT R127, RZ, 0x7610, R127 ;  /* 0x00007610ff7f7816 */ /* 0x000fe4000000007f */
[----:B------:R-:W-:Y:S02]  /*67f0*/  PRMT R126, RZ, 0x7610, R126 ;  /* 0x00007610ff7e7816 */ /* 0x000fe4000000007e */
[----:B------:R-:W-:Y:S02]  /*6800*/  PRMT R125, RZ, 0x7610, R125 ;  /* 0x00007610ff7d7816 */ /* 0x000fe4000000007d */
[----:B------:R-:W-:-:S02]  /*6810*/  PRMT R123, RZ, 0x7610, R123 ;  /* 0x00007610ff7b7816 */ /* 0x000fc4000000007b */
[----:B------:R-:W-:Y:S02]  /*6820*/  PRMT R122, RZ, 0x7610, R122 ;  /* 0x00007610ff7a7816 */ /* 0x000fe4000000007a */
        /* <DEDUP_REMOVED lines=11> */
[----:B0-----:R-:W-:Y:S01]  /*68e0*/  IMAD.X R20, R8, 0x1, R3, P6 ;  /* 0x0000000108147824 */ /* 0x001fe200030e0603 */
[----:B------:R-:W-:Y:S01]  /*68f0*/  IADD3 R16, P6, PT, R9, R4, RZ ;  /* 0x0000000409107210 */ /* 0x000fe20007fde0ff */
[----:B------:R-:W-:Y:S01]  /*6900*/  IMAD R9, R14, 0x13, RZ ;  /* 0x000000130e097824 */ /* 0x000fe200078e02ff */
[----:B------:R-:W-:Y:S01]  /*6910*/  STL [R1+0x1ec], R11 ;  /* 0x0001ec0b01007387 */ /* 0x000fe20000100800 */
[----:B-1----:R-:W-:Y:S02]  /*6920*/  @!P3 IMAD.MOV.U32 R6, RZ, RZ, R11 ;  /* 0x000000ffff06b224 */ /* 0x002fe400078e000b */
[----:B------:R-:W-:Y:S01]  /*6930*/  @!P3 IMAD.MOV.U32 R7, RZ, RZ, R20 ;  /* 0x000000ffff07b224 */ /* 0x000fe200078e0014 */
[----:B------:R0:W-:Y:S04]  /*6940*/  STL [R1+0x1e8], R20 ;  /* 0x0001e81401007387 */ /* 0x0001e80000100800 */
[----:B------:R1:W3:Y:S01]  /*6950*/  @!P3 LDG.E.U8 R157, desc[UR20][R6.64] ;  /* 0x00000014069db981 */ /* 0x0002e2000c1e1100 */
[----:B0-----:R-:W-:Y:S01]  /*6960*/  IMAD.X R20, R8, 0x1, R5, P6 ;  /* 0x0000000108147824 */ /* 0x001fe200030e0605 */
[----:B------:R-:W-:-:S02]  /*6970*/  SHF.R.S32.HI R8, RZ, 0x1f, R9 ;  /* 0x0000001fff087819 */ /* 0x000fc40000011409 */
[C---:B------:R-:W-:Y:S01]  /*6980*/  IADD3 R11, P6, PT, R9.reuse, R2, RZ ;  /* 0x00000002090b7210 */ /* 0x040fe20007fde0ff */
[----:B------:R-:W-:Y:S01]  /*6990*/  STL [R1+0x1f4], R16 ;  /* 0x0001f41001007387 */ /* 0x000fe20000100800 */
[----:B-1----:R-:W-:Y:S02]  /*69a0*/  @!P3 IMAD.MOV.U32 R6, RZ, RZ, R16 ;  /* 0x000000ffff06b224 */ /* 0x002fe400078e0010 */
[----:B------:R-:W-:Y:S01]  /*69b0*/  @!P3 IMAD.MOV.U32 R7, RZ, RZ, R20 ;  /* 0x000000ffff07b224 */ /* 0x000fe200078e0014 */
[----:B------:R0:W-:Y:S04]  /*69c0*/  STL [R1+0x1f0], R20 ;  /* 0x0001f01401007387 */ /* 0x0001e80000100800 */
[----:B------:R1:W2:Y:S01]  /*69d0*/  @!P3 LDG.E.U8 R156, desc[UR20][R6.64] ;  /* 0x00000014069cb981 */ /* 0x0002a2000c1e1100 */
[----:B0-----:R-:W-:Y:S01]  /*69e0*/  IMAD.X R20, R8, 0x1, R3, P6 ;  /* 0x0000000108147824 */ /* 0x001fe200030e0603 */
[----:B------:R-:W-:Y:S01]  /*69f0*/  IADD3 R16, P6, PT, R9, R4, RZ ;  /* 0x0000000409107210 */ /* 0x000fe20007fde0ff */
[----:B------:R-:W-:Y:S01]  /*6a00*/  IMAD R9, R14, 0x1b, RZ ;  /* 0x0000001b0e097824 */ /* 0x000fe200078e02ff */
[----:B------:R-:W-:Y:S01]  /*6a10*/  STL [R1+0x270], R11 ;  /* 0x0002700b01007387 */ /* 0x000fe20000100800 */
[----:B-1----:R-:W-:-:S02]  /*6a20*/  @!P4 IMAD.MOV.U32 R6, RZ, RZ, R11 ;  /* 0x000000ffff06c224 */ /* 0x002fc400078e000b */
[----:B------:R-:W-:Y:S01]  /*6a30*/  @!P4 IMAD.MOV.U32 R7, RZ, RZ, R20 ;  /* 0x000000ffff07c224 */ /* 0x000fe200078e0014 */
[----:B------:R0:W-:Y:S04]  /*6a40*/  STL [R1+0x26c], R20 ;  /* 0x00026c1401007387 */ /* 0x0001e80000100800 */
[----:B------:R1:W2:Y:S01]  /*6a50*/  @!P4 LDG.E.U8 R155, desc[UR20][R6.64] ;  /* 0x00000014069bc981 */ /* 0x0002a2000c1e1100 */
[----:B0-----:R-:W-:Y:S01]  /*6a60*/  IMAD.X R20, R8, 0x1, R5, P6 ;  /* 0x0000000108147824 */ /* 0x001fe200030e0605 */
[----:B------:R-:W-:Y:S02]  /*6a70*/  SHF.R.S32.HI R8, RZ, 0x1f, R9 ;  /* 0x0000001fff087819 */ /* 0x000fe40000011409 */
[----:B------:R-:W-:Y:S01]  /*6a80*/  IADD3 R11, P6, PT, R9, R2, RZ ;  /* 0x00000002090b7210 */ /* 0x000fe20007fde0ff */
[----:B------:R-:W-:Y:S01]  /*6a90*/  STL [R1+0x278], R16 ;  /* 0x0002781001007387 */ /* 0x000fe20000100800 */
[----:B-1----:R-:W-:-:S02]  /*6aa0*/  @!P4 IMAD.MOV.U32 R6, RZ, RZ, R16 ;  /* 0x000000ffff06c224 */ /* 0x002fc400078e0010 */
[----:B------:R-:W-:Y:S01]  /*6ab0*/  @!P4 IMAD.MOV.U32 R7, RZ, RZ, R20 ;  /* 0x000000ffff07c224 */ /* 0x000fe200078e0014 */
[----:B------:R0:W-:Y:S01]  /*6ac0*/  STL [R1+0x274], R20 ;  /* 0x0002741401007387 */ /* 0x0001e20000100800 */
[----:B------:R-:W-:-:S03]  /*6ad0*/  ISETP.GE.U32.AND P0, PT, R10, 0x7fffff55, PT ;  /* 0x7fffff550a00780c */ /* 0x000fc60003f06070 */
[----:B------:R1:W2:Y:S01]  /*6ae0*/  @!P4 LDG.E.U8 R154, desc[UR20][R6.64] ;  /* 0x00000014069ac981 */ /* 0x0002a2000c1e1100 */
[----:B0-----:R-:W-:Y:S01]  /*6af0*/  IMAD.X R20, R8, 0x1, R3, P6 ;  /* 0x0000000108147824 */ /* 0x001fe200030e0603 */
[----:B------:R-:W-:Y:S01]  /*6b00*/  IADD3 R16, P6, PT, R9, R4, RZ ;  /* 0x0000000409107210 */ /* 0x000fe20007fde0ff */
[----:B------:R-:W-:Y:S01]  /*6b10*/  IMAD R9, R14, 0x23, RZ ;  /* 0x000000230e097824 */ /* 0x000fe200078e02ff */
[----:B------:R-:W-:Y:S01]  /*6b20*/  STL [R1+0x2f0], R11 ;  /* 0x0002f00b01007387 */ /* 0x000fe20000100800 */
[----:B-1----:R-:W-:Y:S02]  /*6b30*/  @!P2 IMAD.MOV.U32 R6, RZ, RZ, R11 ;  /* 0x000000ffff06a224 */ /* 0x002fe400078e000b */
[----:B------:R-:W-:Y:S01]  /*6b40*/  @!P2 IMAD.MOV.U32 R7, RZ, RZ, R20 ;  /* 0x000000ffff07a224 */ /* 0x000fe200078e0014 */
[----:B------:R0:W-:Y:S01]  /*6b50*/  STL [R1+0x2ec], R20 ;  /* 0x0002ec1401007387 */ /* 0x0001e20000100800 */
[----:B------:R-:W-:-:S03]  /*6b60*/  VIADD R10, R144, 0xffffffcc ;  /* 0xffffffcc900a7836 */ /* 0x000fc60000000000 */
[----:B------:R1:W2:Y:S01]  /*6b70*/  @!P2 LDG.E.U8 R153, desc[UR20][R6.64] ;  /* 0x000000140699a981 */ /* 0x0002a2000c1e1100 */
[----:B0-----:R-:W-:Y:S01]  /*6b80*/  IMAD.X R20, R8, 0x1, R5, P6 ;  /* 0x0000000108147824 */ /* 0x001fe200030e0605 */
[----:B------:R-:W-:Y:S02]  /*6b90*/  SHF.R.S32.HI R8, RZ, 0x1f, R9 ;  /* 0x0000001fff087819 */ /* 0x000fe40000011409 */
[C---:B------:R-:W-:Y:S01]  /*6ba0*/  IADD3 R11, P6, PT, R9.reuse, R2, RZ ;  /* 0x00000002090b7210 */ /* 0x040fe20007fde0ff */
[----:B------:R0:W-:Y:S01]  /*6bb0*/  STL [R1+0x2f8], R16 ;  /* 0x0002f81001007387 */ /* 0x0001e20000100800 */
[----:B-1----:R-:W-:Y:S01]  /*6bc0*/  @!P2 IMAD.MOV.U32 R6, RZ, RZ, R16 ;  /* 0x000000ffff06a224 */ /* 0x002fe200078e0010 */
[----:B------:R-:W-:Y:S01]  /*6bd0*/  ISETP.GE.U32.AND P3, PT, R10, 0x7fffff4d, PT ;  /* 0x7fffff4d0a00780c */ /* 0x000fe20003f66070 */
[----:B------:R-:W-:Y:S02]  /*6be0*/  VIADD R10, R144, 0xffffffc4 ;  /* 0xffffffc4900a7836 */ /* 0x000fe40000000000 */
[----:B0-----:R-:W-:Y:S01]  /*6bf0*/  IMAD.X R16, R8, 0x1, R3, P6 ;  /* 0x0000000108107824 */ /* 0x001fe200030e0603 */
[----:B------:R-:W-:Y:S01]  /*6c00*/  IADD3 R9, P6, PT, R9, R4, RZ ;  /* 0x0000000409097210 */ /* 0x000fe20007fde0ff */
[----:B------:R-:W-:Y:S01]  /*6c10*/  STL [R1+0x2f4], R20 ;  /* 0x0002f41401007387 */ /* 0x000fe20000100800 */
[----:B------:R-:W-:Y:S01]  /*6c20*/  ISETP.GE.U32.AND P4, PT, R10, 0x7fffff45, PT ;  /* 0x7fffff450a00780c */ /* 0x000fe20003f86070 */
[----:B------:R-:W-:-:S02]  /*6c30*/  @!P2 IMAD.MOV.U32 R7, RZ, RZ, R20 ;  /* 0x000000ffff07a224 */ /* 0x000fc400078e0014 */
[----:B------:R-:W-:Y:S01]  /*6c40*/  IMAD.X R8, R8, 0x1, R5, P6 ;  /* 0x0000000108087824 */ /* 0x000fe200030e0605 */
[----:B------:R-:W-:Y:S01]  /*6c50*/  STL [R1+0x370], R11 ;  /* 0x0003700b01007387 */ /* 0x000fe20000100800 */
[----:B------:R-:W-:-:S03]  /*6c60*/  VIADD R10, R144, 0xffffffbc ;  /* 0xffffffbc900a7836 */ /* 0x000fc60000000000 */
[----:B------:R-:W-:Y:S04]  /*6c70*/  STL [R1+0x36c], R16 ;  /* 0x00036c1001007387 */ /* 0x000fe80000100800 */
[----:B------:R0:W-:Y:S04]  /*6c80*/  STL [R1+0x378], R9 ;  /* 0x0003780901007387 */ /* 0x0001e80000100800 */
[----:B------:R1:W2:Y:S01]  /*6c90*/  @!P2 LDG.E.U8 R152, desc[UR20][R6.64] ;  /* 0x000000140698a981 */ /* 0x0002a2000c1e1100 */
[----:B------:R-:W-:Y:S01]  /*6ca0*/  ISETP.GE.U32.AND P2, PT, R10, 0x7fffff3d, PT ;  /* 0x7fffff3d0a00780c */ /* 0x000fe20003f46070 */
[----:B------:R-:W-:Y:S01]  /*6cb0*/  IMAD R10, R14, 0x2b, RZ ;  /* 0x0000002b0e0a7824 */ /* 0x000fe200078e02ff */
[----:B0-----:R-:W-:Y:S01]  /*6cc0*/  @!P1 LOP3.LUT R9, R9, R8, RZ, 0x3c, !PT ;  /* 0x0000000809099212 */ /* 0x001fe200078e3cff */
[----:B------:R0:W-:Y:S01]  /*6cd0*/  STL [R1+0x374], R8 ;  /* 0x0003740801007387 */ /* 0x0001e20000100800 */
[----:B-1----:R-:W-:-:S02]  /*6ce0*/  @!P1 IMAD.MOV.U32 R6, RZ, RZ, R11 ;  /* 0x000000ffff069224 */ /* 0x002fc400078e000b */
[----:B------:R-:W-:Y:S01]  /*6cf0*/  @!P1 IMAD.MOV.U32 R7, RZ, RZ, R16 ;  /* 0x000000ffff079224 */ /* 0x000fe200078e0010 */
[----:B------:R-:W-:Y:S02]  /*6d00*/  IADD3 R11, P6, PT, R10, R2, RZ ;  /* 0x000000020a0b7210 */ /* 0x000fe40007fde0ff */
[C---:B0-----:R-:W-:Y:S02]  /*6d10*/  @!P1 LOP3.LUT R8, R9.reuse, R8, RZ, 0x3c, !PT ;  /* 0x0000000809089212 */ /* 0x041fe400078e3cff */
[----:B------:R0:W2:Y:S02]  /*6d20*/  @!P1 LDG.E.U8 R151, desc[UR20][R6.64] ;  /* 0x0000001406979981 */ /* 0x0000a4000c1e1100 */
[----:B------:R-:W-:Y:S02]  /*6d30*/  @!P1 LOP3.LUT R9, R9, R8, RZ, 0x3c, !PT ;  /* 0x0000000809099212 */ /* 0x000fe400078e3cff */
[----:B------:R-:W-:Y:S04]  /*6d40*/  STL [R1+0x418], R11 ;  /* 0x0004180b01007387 */ /* 0x000fe80000100800 */
[----:B------:R1:W2:Y:S01]  /*6d50*/  @!P1 LDG.E.U8 R150, desc[UR20][R8.64] ;  /* 0x0000001408969981 */ /* 0x0002a2000c1e1100 */
[----:B0-----:R-:W-:Y:S01]  /*6d60*/  SHF.R.S32.HI R6, RZ, 0x1f, R10 ;  /* 0x0000001fff067819 */ /* 0x001fe2000001140a */
[----:B------:R-:W-:-:S04]  /*6d70*/  VIADD R7, R144, 0xffffffb4 ;  /* 0xffffffb490077836 */ /* 0x000fc80000000000 */
[----:B------:R-:W-:Y:S01]  /*6d80*/  IMAD.X R20, R6, 0x1, R3, P6 ;  /* 0x0000000106147824 */ /* 0x000fe200030e0603 */
[----:B------:R-:W-:Y:S01]  /*6d90*/  ISETP.GE.U32.AND P1, PT, R7, 0x7fffff35, PT ;  /* 0x7fffff350700780c */ /* 0x000fe20003f26070 */
[----:B------:R-:W-:Y:S01]  /*6da0*/  IMAD R7, R14, 0x33, RZ ;  /* 0x000000330e077824 */ /* 0x000fe200078e02ff */
[----:B------:R-:W-:Y:S01]  /*6db0*/  IADD3 R16, P6, PT, R10, R4, RZ ;  /* 0x000000040a107210 */ /* 0x000fe20007fde0ff */
[----:B-1----:R-:W-:Y:S01]  /*6dc0*/  @!P0 IMAD.MOV.U32 R8, RZ, RZ, R11 ;  /* 0x000000ffff088224 */ /* 0x002fe200078e000b */
[----:B------:R0:W-:Y:S01]  /*6dd0*/  STL [R1+0x414], R20 ;  /* 0x0004141401007387 */ /* 0x0001e20000100800 */
[----:B------:R-:W-:-:S03]  /*6de0*/  @!P0 IMAD.MOV.U32 R9, RZ, RZ, R20 ;  /* 0x000000ffff098224 */ /* 0x000fc600078e0014 */
[----:B------:R-:W-:Y:S04]  /*6df0*/  STL [R1+0x420], R16 ;  /* 0x0004201001007387 */ /* 0x000fe80000100800 */
[----:B------:R1:W2:Y:S01]  /*6e00*/  @!P0 LDG.E.U8 R149, desc[UR20][R8.64] ;  /* 0x0000001408958981 */ /* 0x0002a2000c1e1100 */
[----:B0-----:R-:W-:Y:S01]  /*6e10*/  IMAD.X R20, R6, 0x1, R5, P6 ;  /* 0x0000000106147824 */ /* 0x001fe200030e0605 */
[----:B------:R-:W-:Y:S02]  /*6e20*/  SHF.R.S32.HI R6, RZ, 0x1f, R7 ;  /* 0x0000001fff067819 */ /* 0x000fe40000011407 */
[----:B------:R-:W-:Y:S02]  /*6e30*/  IADD3 R11, P6, PT, R7, R2, RZ ;  /* 0x00000002070b7210 */ /* 0x000fe40007fde0ff */
[----:B------:R0:W-:Y:S01]  /*6e40*/  STL [R1+0x41c], R20 ;  /* 0x00041c1401007387 */ /* 0x0001e20000100800 */
[----:B-1----:R-:W-:-:S02]  /*6e50*/  @!P0 IMAD.MOV.U32 R8, RZ, RZ, R16 ;  /* 0x000000ffff088224 */ /* 0x002fc400078e0010 */
[----:B------:R-:W-:Y:S01]  /*6e60*/  @!P0 IMAD.MOV.U32 R9, RZ, RZ, R20 ;  /* 0x000000ffff098224 */ /* 0x000fe200078e0014 */
[----:B------:R-:W-:Y:S01]  /*6e70*/  STL [R1+0x68c], R11 ;  /* 0x00068c0b01007387 */ /* 0x000fe20000100800 */
[----:B0-----:R-:W-:Y:S01]  /*6e80*/  IMAD.X R20, R6, 0x1, R3, P6 ;  /* 0x0000000106147824 */ /* 0x001fe200030e0603 */
[----:B------:R-:W-:Y:S01]  /*6e90*/  IADD3 R16, P6, PT, R7, R4, RZ ;  /* 0x0000000407107210 */ /* 0x000fe20007fde0ff */
[----:B------:R-:W-:Y:S01]  /*6ea0*/  IMAD R7, R14, 0x3b, RZ ;  /* 0x0000003b0e077824 */ /* 0x000fe200078e02ff */
[----:B------:R0:W2:Y:S04]  /*6eb0*/  @!P0 LDG.E.U8 R148, desc[UR20][R8.64] ;  /* 0x0000001408948981 */ /* 0x0000a8000c1e1100 */
[----:B------:R1:W-:Y:S01]  /*6ec0*/  STL [R1+0x688], R20 ;  /* 0x0006881401007387 */ /* 0x0003e20000100800 */
[----:B0-----:R-:W-:-:S02]  /*6ed0*/  @!P3 IMAD.MOV.U32 R8, RZ, RZ, R11 ;  /* 0x000000ffff08b224 */ /* 0x001fc400078e000b */
[----:B------:R-:W-:Y:S02]  /*6ee0*/  @!P3 IMAD.MOV.U32 R9, RZ, RZ, R20 ;  /* 0x000000ffff09b224 */ /* 0x000fe400078e0014 */
[----:B-1----:R-:W-:Y:S01]  /*6ef0*/  IMAD.X R20, R6, 0x1, R5, P6 ;  /* 0x0000000106147824 */ /* 0x002fe200030e0605 */
[----:B------:R-:W-:Y:S02]  /*6f00*/  SHF.R.S32.HI R6, RZ, 0x1f, R7 ;  /* 0x0000001fff067819 */ /* 0x000fe40000011407 */
[----:B------:R-:W-:Y:S01]  /*6f10*/  IADD3 R11, P6, PT, R7, R2, RZ ;  /* 0x00000002070b7210 */ /* 0x000fe20007fde0ff */
[----:B------:R0:W2:Y:S04]  /*6f20*/  @!P3 LDG.E.U8 R147, desc[UR20][R8.64] ;  /* 0x000000140893b981 */ /* 0x0000a8000c1e1100 */
[----:B------:R-:W-:Y:S04]  /*6f30*/  STL [R1+0x694], R16 ;  /* 0x0006941001007387 */ /* 0x000fe80000100800 */
[----:B------:R1:W-:Y:S01]  /*6f40*/  STL [R1+0x690], R20 ;  /* 0x0006901401007387 */ /* 0x0003e20000100800 */
[----:B0-----:R-:W-:-:S02]  /*6f50*/  @!P3 IMAD.MOV.U32 R8, RZ, RZ, R16 ;  /* 0x000000ffff08b224 */ /* 0x001fc400078e0010 */
[----:B------:R-:W-:Y:S01]  /*6f60*/  @!P3 IMAD.MOV.U32 R9, RZ, RZ, R20 ;  /* 0x000000ffff09b224 */ /* 0x000fe200078e0014 */
[----:B------:R-:W-:Y:S04]  /*6f70*/  STL [R1+0x70c], R11 ;  /* 0x00070c0b01007387 */ /* 0x000fe80000100800 */
[----:B------:R0:W2:Y:S01]  /*6f80*/  @!P3 LDG.E.U8 R146, desc[UR20][R8.64] ;  /* 0x000000140892b981 */ /* 0x0000a2000c1e1100 */
[----:B-1----:R-:W-:Y:S01]  /*6f90*/  IMAD.X R20, R6, 0x1, R3, P6 ;  /* 0x0000000106147824 */ /* 0x002fe200030e0603 */
[----:B------:R-:W-:Y:S01]  /*6fa0*/  IADD3 R16, P6, PT, R7, R4, RZ ;  /* 0x0000000407107210 */ /* 0x000fe20007fde0ff */
[----:B------:R-:W-:-:S03]  /*6fb0*/  IMAD R7, R14, 0x43, RZ ;  /* 0x000000430e077824 */ /* 0x000fc600078e02ff */
[----:B------:R1:W-:Y:S01]  /*6fc0*/  STL [R1+0x708], R20 ;  /* 0x0007081401007387 */ /* 0x0003e20000100800 */
[----:B0-----:R-:W-:Y:S02]  /*6fd0*/  @!P4 IMAD.MOV.U32 R8, RZ, RZ, R11 ;  /* 0x000000ffff08c224 */ /* 0x001fe400078e000b */
[----:B------:R-:W-:Y:S02]  /*6fe0*/  @!P4 IMAD.MOV.U32 R9, RZ, RZ, R20 ;  /* 0x000000ffff09c224 */ /* 0x000fe400078e0014 */
[----:B-1----:R-:W-:Y:S01]  /*6ff0*/  IMAD.X R20, R6, 0x1, R5, P6 ;  /* 0x0000000106147824 */ /* 0x002fe200030e0605 */
[----:B------:R-:W-:Y:S02]  /*7000*/  SHF.R.S32.HI R6, RZ, 0x1f, R7 ;  /* 0x0000001fff067819 */ /* 0x000fe40000011407 */
[----:B------:R0:W2:Y:S01]  /*7010*/  @!P4 LDG.E.U8 R145, desc[UR20][R8.64] ;  /* 0x000000140891c981 */ /* 0x0000a2000c1e1100 */
[----:B------:R-:W-:-:S03]  /*7020*/  IADD3 R11, P6, PT, R7, R2, RZ ;  /* 0x00000002070b7210 */ /* 0x000fc60007fde0ff */
[----:B------:R-:W-:Y:S04]  /*7030*/  STL [R1+0x714], R16 ;  /* 0x0007141001007387 */ /* 0x000fe80000100800 */
[----:B------:R1:W-:Y:S01]  /*7040*/  STL [R1+0x710], R20 ;  /* 0x0007101401007387 */ /* 0x0003e20000100800 */
[----:B0-----:R-:W-:Y:S02]  /*7050*/  @!P4 IMAD.MOV.U32 R8, RZ, RZ, R16 ;  /* 0x000000ffff08c224 */ /* 0x001fe400078e0010 */
        /* <DEDUP_REMOVED lines=12> */
[----:B------:R-:W-:Y:S01]  /*7120*/  IADD3 R11, P6, PT, R7, R2, RZ ;  /* 0x00000002070b7210 */ /* 0x000fe20007fde0ff */
[----:B------:R-:W-:-:S02]  /*7130*/  VIADD R10, R144, 0xffffffac ;  /* 0xffffffac900a7836 */ /* 0x000fc40000000000 */
[----:B------:R-:W-:Y:S04]  /*7140*/  STL [R1+0x794], R16 ;  /* 0x0007941001007387 */ /* 0x000fe80000100800 */
[----:B------:R1:W-:Y:S01]  /*7150*/  STL [R1+0x790], R20 ;  /* 0x0007901401007387 */ /* 0x0003e20000100800 */
[----:B0-----:R-:W-:Y:S02]  /*7160*/  @!P2 IMAD.MOV.U32 R8, RZ, RZ, R16 ;  /* 0x000000ffff08a224 */ /* 0x001fe400078e0010 */
[----:B------:R-:W-:Y:S01]  /*7170*/  @!P2 IMAD.MOV.U32 R9, RZ, RZ, R20 ;  /* 0x000000ffff09a224 */ /* 0x000fe200078e0014 */
[----:B------:R-:W-:Y:S01]  /*7180*/  ISETP.GE.U32.AND P0, PT, R10, 0x7fffff2d, PT ;  /* 0x7fffff2d0a00780c */ /* 0x000fe20003f06070 */
[----:B------:R-:W-:Y:S01]  /*7190*/  STL [R1+0x80c], R11 ;  /* 0x00080c0b01007387 */ /* 0x000fe20000100800 */
[----:B-1----:R-:W-:Y:S01]  /*71a0*/  IMAD.X R20, R6, 0x1, R3, P6 ;  /* 0x0000000106147824 */ /* 0x002fe200030e0603 */
        /* <DEDUP_REMOVED lines=9> */
[----:B------:R0:W2:Y:S01]  /*7240*/  @!P1 LDG.E.U8 R140, desc[UR20][R8.64] ;  /* 0x00000014088c9981 */ /* 0x0000a2000c1e1100 */
[----:B------:R-:W-:-:S03]  /*7250*/  VIADD R10, R144, 0xffffffa4 ;  /* 0xffffffa4900a7836 */ /* 0x000fc60000000000 */
        /* <DEDUP_REMOVED lines=98> */
[----:B------:R-:W-:Y:S01]  /*7880*/  IMAD.SHL.U32 R7, R14, 0x4, RZ ;  /* 0x000000040e077824 */ /* 0x000fe200078e00ff */
        /* <DEDUP_REMOVED lines=56> */
[----:B------:R-:W-:Y:S01]  /*7c10*/  PRMT R120, RZ, 0x7610, R120 ;  /* 0x00007610ff787816 */ /* 0x000fe20000000078 */
        /* <DEDUP_REMOVED lines=16> */
[----:B------:R0:W2:Y:S01]  /*7d20*/  @!P2 LDG.E.U8 R120, desc[UR20][R8.64] ;  /* 0x000000140878a981 */ /* 0x0000a2000c1e1100 */
[----:B------:R-:W-:-:S03]  /*7d30*/  PRMT R119, RZ, 0x7610, R119 ;  /* 0x00007610ff777816 */ /* 0x000fc60000000077 */
[----:B------:R1:W-:Y:S01]  /*7d40*/  STL [R1+0x2fc], R20 ;  /* 0x0002fc1401007387 */ /* 0x0003e20000100800 */
[----:B------:R-:W-:Y:S01]  /*7d50*/  PRMT R118, RZ, 0x7610, R118 ;  /* 0x00007610ff767816 */ /* 0x000fe20000000076 */
[----:B0-----:R-:W-:Y:S02]  /*7d60*/  @!P1 IMAD.MOV.U32 R8, RZ, RZ, R11 ;  /* 0x000000ffff089224 */ /* 0x001fe400078e000b */
        /* <DEDUP_REMOVED lines=138> */
[----:B------:R-:W-:Y:S02]  /*8610*/  VIADD R10, R144, 0xffffff9b ;  /* 0xffffff9b900a7836 */ /* 0x000fe40000000000 */
[----:B0-----:R-:W-:Y:S02]  /*8620*/  @!P3 IMAD.MOV.U32 R8, RZ, RZ, R11 ;  /* 0x000000ffff08b224 */ /* 0x001fe400078e000b */
[----:B------:R-:W-:Y:S02]  /*8630*/  @!P3 IMAD.MOV.U32 R9, RZ, RZ, R20 ;  /* 0x000000ffff09b224 */ /* 0x000fe400078e0014 */
[----:B-1----:R-:W-:Y:S01]  /*8640*/  IMAD.X R20, R6, 0x1, R5, P6 ;  /* 0x0000000106147824 */ /* 0x002fe200030e0605 */
[----:B------:R-:W-:Y:S02]  /*8650*/  SHF.R.S32.HI R6, RZ, 0x1f, R7 ;  /* 0x0000001fff067819 */ /* 0x000fe40000011407 */
[----:B------:R-:W-:Y:S01]  /*8660*/  IADD3 R11, P6, PT, R7, R2, RZ ;  /* 0x00000002070b7210 */ /* 0x000fe20007fde0ff */
[----:B------:R0:W2:Y:S01]  /*8670*/  @!P3 LDG.E.U8 R105, desc[UR20][R8.64] ;  /* 0x000000140869b981 */ /* 0x0000a2000c1e1100 */
[----:B------:R-:W-:-:S03]  /*8680*/  PRMT R104, RZ, 0x7610, R104 ;  /* 0x00007610ff687816 */ /* 0x000fc60000000068 */
[----:B------:R-:W-:Y:S04]  /*8690*/  STL [R1+0x8a4], R16 ;  /* 0x0008a41001007387 */ /* 0x000fe80000100800 */
[----:B------:R1:W-:Y:S01]  /*86a0*/  STL [R1+0x8a0], R20 ;  /* 0x0008a01401007387 */ /* 0x0003e20000100800 */
[----:B0-----:R-:W-:Y:S02]  /*86b0*/  @!P3 IMAD.MOV.U32 R8, RZ, RZ, R16 ;  /* 0x000000ffff08b224 */ /* 0x001fe400078e0010 */
[----:B------:R-:W-:Y:S01]  /*86c0*/  @!P3 IMAD.MOV.U32 R9, RZ, RZ, R20 ;  /* 0x000000ffff09b224 */ /* 0x000fe200078e0014 */
[----:B------:R-:W-:Y:S01]  /*86d0*/  ISETP.GE.U32.AND P2, PT, R10, 0x7fffff1c, PT ;  /* 0x7fffff1c0a00780c */ /* 0x000fe20003f46070 */
[----:B------:R-:W-:Y:S01]  /*86e0*/  VIADD R10, R144, 0xffffff93 ;  /* 0xffffff93900a7836 */ /* 0x000fe20000000000 */
[----:B------:R-:W-:Y:S01]  /*86f0*/  STL [R1+0x91c], R11 ;  /* 0x00091c0b01007387 */ /* 0x000fe20000100800 */
[----:B-1----:R-:W-:Y:S01]  /*8700*/  IMAD.X R20, R6, 0x1, R3, P6 ;  /* 0x0000000106147824 */ /* 0x002fe200030e0603 */
[----:B------:R-:W-:Y:S01]  /*8710*/  IADD3 R16, P6, PT, R7, R4, RZ ;  /* 0x0000000407107210 */ /* 0x000fe20007fde0ff */
[----:B------:R-:W-:Y:S01]  /*8720*/  IMAD R7, R14, 0x64, RZ ;  /* 0x000000640e077824 */ /* 0x000fe200078e02ff */
[----:B------:R0:W2:Y:S01]  /*8730*/  @!P3 LDG.E.U8 R104, desc[UR20][R8.64] ;  /* 0x000000140868b981 */ /* 0x0000a2000c1e1100 */
[----:B------:R-:W-:-:S03]  /*8740*/  PRMT R103, RZ, 0x7610, R103 ;  /* 0x00007610ff677816 */ /* 0x000fc60000000067 */
[----:B------:R1:W-:Y:S01]  /*8750*/  STL [R1+0x918], R20 ;  /* 0x0009181401007387 */ /* 0x0003e20000100800 */
[----:B------:R-:W-:Y:S01]  /*8760*/  ISETP.GE.U32.AND P1, PT, R10, 0x7fffff14, PT ;  /* 0x7fffff140a00780c */ /* 0x000fe20003f26070 */
[----:B0-----:R-:W-:Y:S02]  /*8770*/  @!P4 IMAD.MOV.U32 R8, RZ, RZ, R11 ;  /* 0x000000ffff08c224 */ /* 0x001fe400078e000b */
[----:B------:R-:W-:Y:S02]  /*8780*/  @!P4 IMAD.MOV.U32 R9, RZ, RZ, R20 ;  /* 0x000000ffff09c224 */ /* 0x000fe400078e0014 */
[----:B-1----:R-:W-:Y:S01]  /*8790*/  IMAD.X R20, R6, 0x1, R5, P6 ;  /* 0x0000000106147824 */ /* 0x002fe200030e0605 */
[----:B------:R-:W-:Y:S02]  /*87a0*/  SHF.R.S32.HI R6, RZ, 0x1f, R7 ;  /* 0x0000001fff067819 */ /* 0x000fe40000011407 */
[----:B------:R-:W-:Y:S01]  /*87b0*/  IADD3 R11, P6, PT, R7, R2, RZ ;  /* 0x00000002070b7210 */ /* 0x000fe20007fde0ff */
[----:B------:R-:W-:Y:S01]  /*87c0*/  VIADD R10, R144, 0xffffff8b ;  /* 0xffffff8b900a7836 */ /* 0x000fe20000000000 */
        /* <DEDUP_REMOVED lines=24> */
[----:B------:R1:W-:Y:S01]  /*8950*/  STL [R1+0x9a4], R16 ;  /* 0x0009a41001007387 */ /* 0x0003e20000100800 */
[----:B------:R-:W-:-:S03]  /*8960*/  ISETP.GE.U32.AND P4, PT, R10, 0x7fffff7b, PT ;  /* 0x7fffff7b0a00780c */ /* 0x000fc60003f86070 */
[----:B------:R3:W-:Y:S01]  /*8970*/  STL [R1+0x9a0], R20 ;  /* 0x0009a01401007387 */ /* 0x0007e20000100800 */
[----:B0-----:R-:W-:Y:S02]  /*8980*/  @!P2 IMAD.MOV.U32 R8, RZ, RZ, R16 ;  /* 0x000000ffff08a224 */ /* 0x001fe400078e0010 */
[----:B------:R-:W-:Y:S02]  /*8990*/  @!P2 IMAD.MOV.U32 R9, RZ, RZ, R20 ;  /* 0x000000ffff09a224 */ /* 0x000fe400078e0014 */
[----:B-1----:R-:W-:Y:S01]  /*89a0*/  IMAD.X R16, R6, 0x1, R3, P6 ;  /* 0x0000000106107824 */ /* 0x002fe200030e0603 */
[----:B------:R-:W-:Y:S01]  /*89b0*/  PRMT R99, RZ, 0x7610, R99 ;  /* 0x00007610ff637816 */ /* 0x000fe20000000063 */
[----:B------:R-:W-:Y:S01]  /*89c0*/  VIADD R10, R144, 0xfffffff2 ;  /* 0xfffffff2900a7836 */ /* 0x000fe20000000000 */
[----:B------:R0:W2:Y:S01]  /*89d0*/  @!P2 LDG.E.U8 R100, desc[UR20][R8.64] ;  /* 0x000000140864a981 */ /* 0x0000a2000c1e1100 */
[----:B---3--:R-:W-:Y:S01]  /*89e0*/  IADD3 R20, P6, PT, R7, R4, RZ ;  /* 0x0000000407147210 */ /* 0x008fe20007fde0ff */
[----:B------:R-:W-:-:S02]  /*89f0*/  IMAD R7, R14, 0x74, RZ ;  /* 0x000000740e077824 */ /* 0x000fc400078e02ff */
[----:B------:R-:W-:Y:S02]  /*8a00*/  STL [R1+0xa1c], R11 ;  /* 0x000a1c0b01007387 */ /* 0x000fe40000100800 */
[----:B------:R-:W-:Y:S01]  /*8a10*/  IMAD.X R21, R6, 0x1, R5, P6 ;  /* 0x0000000106157824 */ /* 0x000fe200030e0605 */
[----:B------:R-:W-:Y:S01]  /*8a20*/  SHF.R.S32.HI R6, RZ, 0x1f, R7 ;  /* 0x0000001fff067819 */ /* 0x000fe20000011407 */
[----:B------:R1:W-:Y:S01]  /*8a30*/  STL [R1+0xa18], R16 ;  /* 0x000a181001007387 */ /* 0x0003e20000100800 */
[----:B0-----:R-:W-:Y:S02]  /*8a40*/  @!P1 IMAD.MOV.U32 R8, RZ, RZ, R11 ;  /* 0x000000ffff089224 */ /* 0x001fe400078e000b */
[----:B------:R-:W-:Y:S01]  /*8a50*/  @!P1 IMAD.MOV.U32 R9, RZ, RZ, R16 ;  /* 0x000000ffff099224 */ /* 0x000fe200078e0010 */
[----:B------:R-:W-:Y:S01]  /*8a60*/  ISETP.GE.U32.AND P2, PT, R10, 0x7fffff73, PT ;  /* 0x7fffff730a00780c */ /* 0x000fe20003f46070 */
[----:B------:R-:W-:Y:S01]  /*8a70*/  STL [R1+0xa24], R20 ;  /* 0x000a241401007387 */ /* 0x000fe20000100800 */
[----:B------:R-:W-:-:S02]  /*8a80*/  PRMT R10, RZ, 0x7610, R10 ;  /* 0x00007610ff0a7816 */ /* 0x000fc4000000000a */
[C---:B-1----:R-:W-:Y:S01]  /*8a90*/  IADD3 R16, P6, PT, R7.reuse, R2, RZ ;  /* 0x0000000207107210 */ /* 0x042fe20007fde0ff */
[----:B------:R0:W3:Y:S04]  /*8aa0*/  @!P1 LDG.E.U8 R99, desc[UR20][R8.64] ;  /* 0x0000001408639981 */ /* 0x0000e8000c1e1100 */
[----:B------:R1:W-:Y:S01]  /*8ab0*/  STL [R1+0xa20], R21 ;  /* 0x000a201501007387 */ /* 0x0003e20000100800 */
[----:B------:R-:W-:Y:S01]  /*8ac0*/  PRMT R98, RZ, 0x7610, R98 ;  /* 0x00007610ff627816 */ /* 0x000fe20000000062 */
[----:B0-----:R-:W-:Y:S02]  /*8ad0*/  @!P1 IMAD.MOV.U32 R8, RZ, RZ, R20 ;  /* 0x000000ffff089224 */ /* 0x001fe400078e0014 */
[----:B------:R-:W-:Y:S02]  /*8ae0*/  @!P1 IMAD.MOV.U32 R9, RZ, RZ, R21 ;  /* 0x000000ffff099224 */ /* 0x000fe400078e0015 */
[----:B-1----:R-:W-:Y:S01]  /*8af0*/  IMAD.X R21, R6, 0x1, R3, P6 ;  /* 0x0000000106157824 */ /* 0x002fe200030e0603 */
[----:B------:R-:W-:Y:S01]  /*8b00*/  IADD3 R20, P6, PT, R7, R4, RZ ;  /* 0x0000000407147210 */ /* 0x000fe20007fde0ff */
[----:B------:R-:W-:Y:S01]  /*8b10*/  IMAD R7, R14, 0x7c, RZ ;  /* 0x0000007c0e077824 */ /* 0x000fe200078e02ff */
[----:B------:R0:W2:Y:S04]  /*8b20*/  @!P1 LDG.E.U8 R10, desc[UR20][R8.64] ;  /* 0x00000014080a9981 */ /* 0x0000a8000c1e1100 */
[----:B------:R-:W-:Y:S04]  /*8b30*/  STL [R1+0xa9c], R16 ;  /* 0x000a9c1001007387 */ /* 0x000fe80000100800 */
[----:B------:R1:W-:Y:S01]  /*8b40*/  STL [R1+0xa98], R21 ;  /* 0x000a981501007387 */ /* 0x0003e20000100800 */
[----:B0-----:R-:W-:-:S02]  /*8b50*/  @!P0 IMAD.MOV.U32 R8, RZ, RZ, R16 ;  /* 0x000000ffff088224 */ /* 0x001fc400078e0010 */
[----:B------:R-:W-:Y:S01]  /*8b60*/  @!P0 IMAD.MOV.U32 R9, RZ, RZ, R21 ;  /* 0x000000ffff098224 */ /* 0x000fe200078e0015 */
[----:B------:R-:W-:Y:S01]  /*8b70*/  STL [R1+0xaa4], R20 ;  /* 0x000aa41401007387 */ /* 0x000fe20000100800 */
[----:B------:R-:W-:Y:S01]  /*8b80*/  VIADD R11, R144, 0xffffffea ;  /* 0xffffffea900b7836 */ /* 0x000fe20000000000 */
[----:B------:R-:W-:Y:S02]  /*8b90*/  PRMT R49, RZ, 0x7610, R49 ;  /* 0x00007610ff317816 */ /* 0x000fe40000000031 */
[----:B------:R0:W2:Y:S01]  /*8ba0*/  @!P0 LDG.E.U8 R98, desc[UR20][R8.64] ;  /* 0x0000001408628981 */ /* 0x0000a2000c1e1100 */
[----:B-1----:R-:W-:Y:S01]  /*8bb0*/  IMAD.X R21, R6, 0x1, R5, P6 ;  /* 0x0000000106157824 */ /* 0x002fe200030e0605 */
[----:B------:R-:W-:Y:S02]  /*8bc0*/  SHF.R.S32.HI R6, RZ, 0x1f, R7 ;  /* 0x0000001fff067819 */ /* 0x000fe40000011407 */
[----:B------:R-:W-:Y:S02]  /*8bd0*/  IADD3 R16, P6, PT, R7, R2, RZ ;  /* 0x0000000207107210 */ /* 0x000fe40007fde0ff */
[----:B------:R1:W-:Y:S01]  /*8be0*/  STL [R1+0xaa0], R21 ;  /* 0x000aa01501007387 */ /* 0x0003e20000100800 */
[----:B0-----:R-:W-:-:S02]  /*8bf0*/  @!P0 IMAD.MOV.U32 R8, RZ, RZ, R20 ;  /* 0x000000ffff088224 */ /* 0x001fc400078e0014 */
[----:B------:R-:W-:Y:S01]  /*8c00*/  @!P0 IMAD.MOV.U32 R9, RZ, RZ, R21 ;  /* 0x000000ffff098224 */ /* 0x000fe200078e0015 */
[----:B------:R-:W-:Y:S01]  /*8c10*/  ISETP.GE.U32.AND P1, PT, R11, 0x7fffff6b, PT ;  /* 0x7fffff6b0b00780c */ /* 0x000fe20003f26070 */
[----:B-1----:R-:W-:Y:S01]  /*8c20*/  IMAD.X R21, R6, 0x1, R3, P6 ;  /* 0x0000000106157824 */ /* 0x002fe200030e0603 */
[----:B------:R-:W-:Y:S01]  /*8c30*/  IADD3 R20, P6, PT, R7, R4, RZ ;  /* 0x0000000407147210 */ /* 0x000fe20007fde0ff */
[----:B------:R-:W-:Y:S01]  /*8c40*/  IMAD R7, R14, 0x5, RZ ;  /* 0x000000050e077824 */ /* 0x000fe200078e02ff */
[----:B------:R0:W2:Y:S01]  /*8c50*/  @!P0 LDG.E.U8 R49, desc[UR20][R8.64] ;  /* 0x0000001408318981 */ /* 0x0000a2000c1e1100 */
[----:B------:R-:W-:Y:S01]  /*8c60*/  VIADD R11, R144, 0xffffffe2 ;  /* 0xffffffe2900b7836 */ /* 0x000fe20000000000 */
[----:B------:R-:W-:Y:S01]  /*8c70*/  PRMT R48, RZ, 0x7610, R48 ;  /* 0x00007610ff307816 */ /* 0x000fe20000000030 */
[----:B------:R-:W-:Y:S01]  /*8c80*/  IMAD.X R22, R6, 0x1, R5, P6 ;  /* 0x0000000106167824 */ /* 0x000fe200030e0605 */
[----:B------:R-:W-:Y:S01]  /*8c90*/  STL [R1+0xb1c], R16 ;  /* 0x000b1c1001007387 */ /* 0x000fe20000100800 */
[----:B------:R-:W-:-:S03]  /*8ca0*/  SHF.R.S32.HI R6, RZ, 0x1f, R7 ;  /* 0x0000001fff067819 */ /* 0x000fc60000011407 */
[----:B------:R1:W-:Y:S01]  /*8cb0*/  STL [R1+0xb18], R21 ;  /* 0x000b181501007387 */ /* 0x0003e20000100800 */
[----:B0-----:R-:W-:Y:S02]  /*8cc0*/  @!P3 IMAD.MOV.U32 R8, RZ, RZ, R16 ;  /* 0x000000ffff08b224 */ /* 0x001fe400078e0010 */
[----:B------:R-:W-:Y:S01]  /*8cd0*/  @!P3 IMAD.MOV.U32 R9, RZ, RZ, R21 ;  /* 0x000000ffff09b224 */ /* 0x000fe200078e0015 */
[----:B------:R-:W-:Y:S01]  /*8ce0*/  ISETP.GE.U32.AND P0, PT, R11, 0x7fffff63, PT ;  /* 0x7fffff630b00780c */ /* 0x000fe20003f06070 */
[----:B------:R-:W-:Y:S01]  /*8cf0*/  STL [R1+0xb24], R20 ;  /* 0x000b241401007387 */ /* 0x000fe20000100800 */
[----:B------:R-:W-:Y:S02]  /*8d00*/  PRMT R11, RZ, 0x7610, R11 ;  /* 0x00007610ff0b7816 */ /* 0x000fe4000000000b */
[----:B-1----:R-:W-:Y:S01]  /*8d10*/  IADD3 R21, P6, PT, R7, R2, RZ ;  /* 0x0000000207157210 */ /* 0x002fe20007fde0ff */
[----:B------:R0:W2:Y:S04]  /*8d20*/  @!P3 LDG.E.U8 R48, desc[UR20][R8.64] ;  /* 0x000000140830b981 */ /* 0x0000a8000c1e1100 */
[----:B------:R1:W-:Y:S01]  /*8d30*/  STL [R1+0xb20], R22 ;  /* 0x000b201601007387 */ /* 0x0003e20000100800 */
[----:B------:R-:W-:Y:S01]  /*8d40*/  PRMT R97, RZ, 0x7610, R97 ;  /* 0x00007610ff617816 */ /* 0x000fe20000000061 */
[----:B0-----:R-:W-:-:S02]  /*8d50*/  @!P3 IMAD.MOV.U32 R8, RZ, RZ, R20 ;  /* 0x000000ffff08b224 */ /* 0x001fc400078e0014 */
        /* <DEDUP_REMOVED lines=10> */
[----:B------:R-:W-:-:S03]  /*8e00*/  PRMT R96, RZ, 0x7610, R96 ;  /* 0x00007610ff607816 */ /* 0x000fc60000000060 */
[----:B------:R0:W2:Y:S01]  /*8e10*/  @!P4 LDG.E.U8 R97, desc[UR20][R8.64] ;  /* 0x000000140861c981 */ /* 0x0000a2000c1e1100 */
[----:B-1----:R-:W-:Y:S01]  /*8e20*/  IMAD.X R22, R6, 0x1, R5, P6 ;  /* 0x0000000106167824 */ /* 0x002fe200030e0605 */
[----:B------:R-:W-:Y:S02]  /*8e30*/  SHF.R.S32.HI R6, RZ, 0x1f, R7 ;  /* 0x0000001fff067819 */ /* 0x000fe40000011407 */
[C---:B------:R-:W-:Y:S02]  /*8e40*/  IADD3 R21, P6, PT, R7.reuse, R2, RZ ;  /* 0x0000000207157210 */ /* 0x040fe40007fde0ff */
[----:B------:R1:W-:Y:S01]  /*8e50*/  STL [R1+0x188], R22 ;  /* 0x0001881601007387 */ /* 0x0003e20000100800 */
[----:B0-----:R-:W-:Y:S02]  /*8e60*/  @!P4 IMAD.MOV.U32 R8, RZ, RZ, R20 ;  /* 0x000000ffff08c224 */ /* 0x001fe400078e0014 */
[----:B------:R-:W-:Y:S02]  /*8e70*/  @!P4 IMAD.MOV.U32 R9, RZ, RZ, R22 ;  /* 0x000000ffff09c224 */ /* 0x000fe400078e0016 */
[----:B-1----:R-:W-:Y:S01]  /*8e80*/  IMAD.X R22, R6, 0x1, R3, P6 ;  /* 0x0000000106167824 */ /* 0x002fe200030e0603 */
[----:B------:R-:W-:Y:S01]  /*8e90*/  IADD3 R20, P6, PT, R7, R4, RZ ;  /* 0x0000000407147210 */ /* 0x000fe20007fde0ff */
[----:B------:R-:W-:Y:S01]  /*8ea0*/  IMAD R7, R14, 0x15, RZ ;  /* 0x000000150e077824 */ /* 0x000fe200078e02ff */
[----:B------:R0:W2:Y:S01]  /*8eb0*/  @!P4 LDG.E.U8 R96, desc[UR20][R8.64] ;  /* 0x000000140860c981 */ /* 0x0000a2000c1e1100 */
[----:B------:R-:W-:-:S03]  /*8ec0*/  PRMT R95, RZ, 0x7610, R95 ;  /* 0x00007610ff5f7816 */ /* 0x000fc6000000005f */
[----:B------:R-:W-:Y:S04]  /*8ed0*/  STL [R1+0x210], R21 ;  /* 0x0002101501007387 */ /* 0x000fe80000100800 */
[----:B------:R1:W-:Y:S01]  /*8ee0*/  STL [R1+0x20c], R22 ;  /* 0x00020c1601007387 */ /* 0x0003e20000100800 */
[----:B0-----:R-:W-:Y:S02]  /*8ef0*/  @!P2 IMAD.MOV.U32 R8, RZ, RZ, R21 ;  /* 0x000000ffff08a224 */ /* 0x001fe400078e0015 */
        /* <DEDUP_REMOVED lines=20> */
[----:B------:R-:W-:Y:S01]  /*9040*/  PRMT R92, RZ, 0x7610, R92 ;  /* 0x00007610ff5c7816 */ /* 0x000fe2000000005c */
[----:B------:R-:W-:-:S02]  /*9050*/  VIADD R16, R144, 0xffffffda ;  /* 0xffffffda90107836 */ /* 0x000fc40000000000 */
        /* <DEDUP_REMOVED lines=10> */
[----:B------:R-:W-:Y:S01]  /*9100*/  ISETP.GE.U32.AND P3, PT, R16, 0x7fffff5b, PT ;  /* 0x7fffff5b1000780c */ /* 0x000fe20003f66070 */
        /* <DEDUP_REMOVED lines=91> */
[----:B------:R-:W-:Y:S02]  /*96c0*/  IADD3 R21, P6, PT, R7, R2, RZ ;  /* 0x0000000207157210 */ /* 0x000fe40007fde0ff */
[----:B------:R1:W-:Y:S01]  /*96d0*/  STL [R1+0x730], R22 ;  /* 0x0007301601007387 */ /* 0x0003e20000100800 */
[----:B------:R-:W-:Y:S02]  /*96e0*/  VIADD R16, R144, 0xffffffb2 ;  /* 0xffffffb290107836 */ /* 0x000fe40000000000 */
[----:B0-----:R-:W-:Y:S02]  /*96f0*/  @!P1 IMAD.MOV.U32 R8, RZ, RZ, R20 ;  /* 0x000000ffff089224 */ /* 0x001fe400078e0014 */
[----:B------:R-:W-:-:S02]  /*9700*/  @!P1 IMAD.MOV.U32 R9, RZ, RZ, R22 ;  /* 0x000000ffff099224 */ /* 0x000fc400078e0016 */
[----:B-1----:R-:W-:Y:S01]  /*9710*/  IMAD.X R22, R6, 0x1, R3, P6 ;  /* 0x0000000106167824 */ /* 0x002fe200030e0603 */
[----:B------:R-:W-:Y:S01]  /*9720*/  IADD3 R20, P6, PT, R7, R4, RZ ;  /* 0x0000000407147210 */ /* 0x000fe20007fde0ff */
[----:B------:R-:W-:Y:S01]  /*9730*/  IMAD R7, R14, 0x4d, RZ ;  /* 0x0000004d0e077824 */ /* 0x000fe200078e02ff */
[----:B------:R0:W2:Y:S01]  /*9740*/  @!P1 LDG.E.U8 R82, desc[UR20][R8.64] ;  /* 0x0000001408529981 */ /* 0x0000a2000c1e1100 */
[----:B------:R-:W-:-:S03]  /*9750*/  PRMT R81, RZ, 0x7610, R81 ;  /* 0x00007610ff517816 */ /* 0x000fc60000000051 */
[----:B------:R-:W-:Y:S01]  /*9760*/  STL [R1+0x7ac], R21 ;  /* 0x0007ac1501007387 */ /* 0x000fe20000100800 */
[----:B------:R-:W-:Y:S01]  /*9770*/  ISETP.GE.U32.AND P3, PT, R16, 0x7fffff33, PT ;  /* 0x7fffff331000780c */ /* 0x000fe20003f66070 */
[----:B------:R-:W-:Y:S02]  /*9780*/  VIADD R16, R144, 0xffffffaa ;  /* 0xffffffaa90107836 */ /* 0x000fe40000000000 */
[----:B------:R1:W-:Y:S01]  /*9790*/  STL [R1+0x7a8], R22 ;  /* 0x0007a81601007387 */ /* 0x0003e20000100800 */
[----:B0-----:R-:W-:Y:S02]  /*97a0*/  @!P0 IMAD.MOV.U32 R8, RZ, RZ, R21 ;  /* 0x000000ffff088224 */ /* 0x001fe400078e0015 */
[----:B------:R-:W-:Y:S01]  /*97b0*/  @!P0 IMAD.MOV.U32 R9, RZ, RZ, R22 ;  /* 0x000000ffff098224 */ /* 0x000fe200078e0016 */
[----:B------:R-:W-:Y:S01]  /*97c0*/  STL [R1+0x7b4], R20 ;  /* 0x0007b41401007387 */ /* 0x000fe20000100800 */
[----:B------:R-:W-:-:S03]  /*97d0*/  ISETP.GE.U32.AND P4, PT, R16, 0x7fffff2b, PT ;  /* 0x7fffff2b1000780c */ /* 0x000fc60003f86070 */
[----:B------:R0:W2:Y:S01]  /*97e0*/  @!P0 LDG.E.U8 R81, desc[UR20][R8.64] ;  /* 0x0000001408518981 */ /* 0x0000a2000c1e1100 */
[----:B-1----:R-:W-:Y:S01]  /*97f0*/  IMAD.X R22, R6, 0x1, R5, P6 ;  /* 0x0000000106167824 */ /* 0x002fe200030e0605 */
[----:B------:R-:W-:Y:S02]  /*9800*/  SHF.R.S32.HI R6, RZ, 0x1f, R7 ;  /* 0x0000001fff067819 */ /* 0x000fe40000011407 */
[----:B------:R-:W-:Y:S02]  /*9810*/  IADD3 R21, P6, PT, R7, R2, RZ ;  /* 0x0000000207157210 */ /* 0x000fe40007fde0ff */
[----:B------:R1:W-:Y:S01]  /*9820*/  STL [R1+0x7b0], R22 ;  /* 0x0007b01601007387 */ /* 0x0003e20000100800 */
[----:B------:R-:W-:Y:S01]  /*9830*/  PRMT R80, RZ, 0x7610, R80 ;  /* 0x00007610ff507816 */ /* 0x000fe20000000050 */
[----:B------:R-:W-:Y:S02]  /*9840*/  VIADD R16, R144, 0xffffffa2 ;  /* 0xffffffa290107836 */ /* 0x000fe40000000000 */
[----:B0-----:R-:W-:-:S02]  /*9850*/  @!P0 IMAD.MOV.U32 R9, RZ, RZ, R22 ;  /* 0x000000ffff098224 */ /* 0x001fc400078e0016 */
[----:B------:R-:W-:Y:S02]  /*9860*/  @!P0 IMAD.MOV.U32 R8, RZ, RZ, R20 ;  /* 0x000000ffff088224 */ /* 0x000fe400078e0014 */
[----:B------:R-:W-:Y:S02]  /*9870*/  IMAD.MOV.U32 R62, RZ, RZ, R19 ;  /* 0x000000ffff3e7224 */ /* 0x000fe400078e0013 */
[----:B-1----:R-:W-:Y:S01]  /*9880*/  IMAD.X R22, R6, 0x1, R3, P6 ;  /* 0x0000000106167824 */ /* 0x002fe200030e0603 */
[----:B------:R-:W-:Y:S01]  /*9890*/  IADD3 R60, P6, PT, R7, R4, RZ ;  /* 0x00000004073c7210 */ /* 0x000fe20007fde0ff */
[----:B------:R-:W-:Y:S01]  /*98a0*/  IMAD R19, R14, 0x55, RZ ;  /* 0x000000550e137824 */ /* 0x000fe200078e02ff */
[----:B------:R-:W-:Y:S01]  /*98b0*/  ISETP.GE.U32.AND P2, PT, R16, 0x7fffff23, PT ;  /* 0x7fffff231000780c */ /* 0x000fe20003f46070 */
[----:B------:R-:W-:Y:S01]  /*98c0*/  IMAD.MOV.U32 R63, RZ, RZ, R18 ;  /* 0x000000ffff3f7224 */ /* 0x000fe200078e0012 */
[----:B------:R0:W2:Y:S01]  /*98d0*/  @!P0 LDG.E.U8 R80, desc[UR20][R8.64] ;  /* 0x0000001408508981 */ /* 0x0000a2000c1e1100 */
[----:B------:R-:W-:Y:S01]  /*98e0*/  IMAD.X R64, R6, 0x1, R5, P6 ;  /* 0x0000000106407824 */ /* 0x000fe200030e0605 */
[----:B------:R-:W-:Y:S01]  /*98f0*/  IADD3 R18, P6, PT, R19, R2, RZ ;  /* 0x0000000213127210 */ /* 0x000fe20007fde0ff */
[----:B------:R-:W-:Y:S01]  /*9900*/  VIADD R16, R144, 0xffffff9a ;  /* 0xffffff9a90107836 */ /* 0x000fe20000000000 */
[----:B------:R-:W-:Y:S01]  /*9910*/  PRMT R59, RZ, 0x7610, R59 ;  /* 0x00007610ff3b7816 */ /* 0x000fe2000000003b */
[----:B------:R-:W-:-:S02]  /*9920*/  IMAD R20, R14, 0x5d, RZ ;  /* 0x0000005d0e147824 */ /* 0x000fc400078e02ff */
[----:B------:R-:W-:Y:S01]  /*9930*/  @!P3 IMAD.MOV.U32 R6, RZ, RZ, R21 ;  /* 0x000000ffff06b224 */ /* 0x000fe200078e0015 */
[----:B0-----:R-:W-:Y:S01]  /*9940*/  SHF.R.S32.HI R8, RZ, 0x1f, R19 ;  /* 0x0000001fff087819 */ /* 0x001fe20000011413 */
[----:B------:R-:W-:Y:S01]  /*9950*/  @!P3 IMAD.MOV.U32 R7, RZ, RZ, R22 ;  /* 0x000000ffff07b224 */ /* 0x000fe200078e0016 */
[----:B------:R-:W-:Y:S01]  /*9960*/  ISETP.GE.U32.AND P1, PT, R16, 0x7fffff1b, PT ;  /* 0x7fffff1b1000780c */ /* 0x000fe20003f26070 */
[----:B------:R-:W-:Y:S01]  /*9970*/  VIADD R16, R144, 0xffffff92 ;  /* 0xffffff9290107836 */ /* 0x000fe20000000000 */
[----:B------:R0:W-:Y:S01]  /*9980*/  STL [R1+0x82c], R21 ;  /* 0x00082c1501007387 */ /* 0x0001e20000100800 */
[----:B------:R-:W-:Y:S01]  /*9990*/  IMAD.X R61, R8, 0x1, R3, P6 ;  /* 0x00000001083d7824 */ /* 0x000fe200030e0603 */
[----:B------:R-:W-:Y:S02]  /*99a0*/  SHF.R.S32.HI R9, RZ, 0x1f, R20 ;  /* 0x0000001fff097819 */ /* 0x000fe40000011414 */
[----:B------:R-:W-:Y:S01]  /*99b0*/  IADD3 R65, P6, PT, R20, R2, RZ ;  /* 0x0000000214417210 */ /* 0x000fe20007fde0ff */
[----:B------:R1:W2:Y:S01]  /*99c0*/  @!P3 LDG.E.U8 R59, desc[UR20][R6.64] ;  /* 0x00000014063bb981 */ /* 0x0002a2000c1e1100 */
[----:B------:R-:W-:Y:S01]  /*99d0*/  PRMT R57, RZ, 0x7610, R57 ;  /* 0x00007610ff397816 */ /* 0x000fe20000000039 */
[----:B0-----:R-:W-:Y:S01]  /*99e0*/  IMAD R21, R14, 0x65, RZ ;  /* 0x000000650e157824 */ /* 0x001fe200078e02ff */
[----:B------:R-:W-:Y:S01]  /*99f0*/  ISETP.GE.U32.AND P0, PT, R16, 0x7fffff13, PT ;  /* 0x7fffff131000780c */ /* 0x000fe20003f06070 */
[----:B------:R-:W-:-:S02]  /*9a00*/  IMAD.X R68, R9, 0x1, R3, P6 ;  /* 0x0000000109447824 */ /* 0x000fc400030e0603 */
[----:B-1----:R-:W-:Y:S02]  /*9a10*/  @!P4 IMAD.MOV.U32 R6, RZ, RZ, R18 ;  /* 0x000000ffff06c224 */ /* 0x002fe400078e0012 */
[----:B------:R-:W-:Y:S01]  /*9a20*/  @!P4 IMAD.MOV.U32 R7, RZ, RZ, R61 ;  /* 0x000000ffff07c224 */ /* 0x000fe200078e003d */
[----:B------:R0:W-:Y:S01]  /*9a30*/  STL [R1+0x828], R22 ;  /* 0x0008281601007387 */ /* 0x0001e20000100800 */
[----:B------:R-:W-:Y:S02]  /*9a40*/  SHF.R.S32.HI R16, RZ, 0x1f, R21 ;  /* 0x0000001fff107819 */ /* 0x000fe40000011415 */
[----:B------:R-:W-:Y:S01]  /*9a50*/  IADD3 R66, P6, PT, R21, R2, RZ ;  /* 0x0000000215427210 */ /* 0x000fe20007fde0ff */
[----:B------:R-:W-:Y:S01]  /*9a60*/  STL [R1+0x834], R60 ;  /* 0x0008343c01007387 */ /* 0x000fe20000100800 */
[----:B------:R-:W-:-:S03]  /*9a70*/  PRMT R55, RZ, 0x7610, R55 ;  /* 0x00007610ff377816 */ /* 0x000fc60000000037 */
[----:B------:R1:W2:Y:S01]  /*9a80*/  @!P4 LDG.E.U8 R57, desc[UR20][R6.64] ;  /* 0x000000140639c981 */ /* 0x0002a2000c1e1100 */
[----:B0-----:R-:W-:-:S03]  /*9a90*/  IMAD R22, R14, 0x6d, RZ ;  /* 0x0000006d0e167824 */ /* 0x001fc600078e02ff */
[----:B------:R-:W-:Y:S01]  /*9aa0*/  STL [R1+0x830], R64 ;  /* 0x0008304001007387 */ /* 0x000fe20000100800 */
[----:B------:R-:W-:-:S03]  /*9ab0*/  IMAD.X R67, R16, 0x1, R3, P6 ;  /* 0x0000000110437824 */ /* 0x000fc600030e0603 */
[----:B------:R0:W-:Y:S01]  /*9ac0*/  STL [R1+0x8ac], R18 ;  /* 0x0008ac1201007387 */ /* 0x0001e20000100800 */
[----:B-1----:R-:W-:Y:S02]  /*9ad0*/  @!P2 IMAD.MOV.U32 R6, RZ, RZ, R65 ;  /* 0x000000ffff06a224 */ /* 0x002fe400078e0041 */
[----:B------:R-:W-:Y:S01]  /*9ae0*/  @!P2 IMAD.MOV.U32 R7, RZ, RZ, R68 ;  /* 0x000000ffff07a224 */ /* 0x000fe200078e0044 */
[----:B------:R1:W-:Y:S01]  /*9af0*/  STL [R1+0x8a8], R61 ;  /* 0x0008a83d01007387 */ /* 0x0003e20000100800 */
[----:B------:R-:W-:-:S03]  /*9b00*/  PRMT R53, RZ, 0x7610, R53 ;  /* 0x00007610ff357816 */ /* 0x000fc60000000035 */
[----:B------:R3:W2:Y:S01]  /*9b10*/  @!P2 LDG.E.U8 R55, desc[UR20][R6.64] ;  /* 0x000000140637a981 */ /* 0x0006a2000c1e1100 */
[----:B0-----:R-:W-:Y:S02]  /*9b20*/  SHF.R.S32.HI R18, RZ, 0x1f, R22 ;  /* 0x0000001fff127819 */ /* 0x001fe40000011416 */
[----:B-1----:R-:W-:Y:S01]  /*9b30*/  IADD3 R61, P6, PT, R22, R2, RZ ;  /* 0x00000002163d7210 */ /* 0x002fe20007fde0ff */
[----:B------:R0:W-:Y:S01]  /*9b40*/  STL [R1+0x92c], R65 ;  /* 0x00092c4101007387 */ /* 0x0001e20000100800 */
[----:B---3--:R-:W-:Y:S02]  /*9b50*/  @!P1 IMAD.MOV.U32 R6, RZ, RZ, R66 ;  /* 0x000000ffff069224 */ /* 0x008fe400078e0042 */
[----:B------:R-:W-:Y:S01]  /*9b60*/  @!P1 IMAD.MOV.U32 R7, RZ, RZ, R67 ;  /* 0x000000ffff079224 */ /* 0x000fe200078e0043 */
[----:B------:R-:W-:Y:S01]  /*9b70*/  PRMT R51, RZ, 0x7610, R51 ;  /* 0x00007610ff337816 */ /* 0x000fe20000000033 */
[----:B0-----:R-:W-:-:S03]  /*9b80*/  IMAD.X R65, R18, 0x1, R3, P6 ;  /* 0x0000000112417824 */ /* 0x001fc600030e0603 */
[----:B------:R0:W3:Y:S01]  /*9b90*/  @!P1 LDG.E.U8 R53, desc[UR20][R6.64] ;  /* 0x0000001406359981 */ /* 0x0000e2000c1e1100 */
[----:B------:R-:W-:-:S03]  /*9ba0*/  PRMT R58, RZ, 0x7610, R58 ;  /* 0x00007610ff3a7816 */ /* 0x000fc6000000003a */
[----:B------:R-:W-:Y:S01]  /*9bb0*/  STL [R1+0x928], R68 ;  /* 0x0009284401007387 */ /* 0x000fe20000100800 */
[----:B0-----:R-:W-:Y:S02]  /*9bc0*/  @!P0 IMAD.MOV.U32 R6, RZ, RZ, R61 ;  /* 0x000000ffff068224 */ /* 0x001fe400078e003d */
[----:B------:R-:W-:Y:S01]  /*9bd0*/  @!P0 IMAD.MOV.U32 R7, RZ, RZ, R65 ;  /* 0x000000ffff078224 */ /* 0x000fe200078e0041 */
[----:B------:R-:W-:Y:S04]  /*9be0*/  STL [R1+0x9ac], R66 ;  /* 0x0009ac4201007387 */ /* 0x000fe80000100800 */
[----:B------:R-:W-:Y:S04]  /*9bf0*/  STL [R1+0x9a8], R67 ;  /* 0x0009a84301007387 */ /* 0x000fe80000100800 */
[----:B------:R0:W-:Y:S04]  /*9c00*/  STL [R1+0xa2c], R61 ;  /* 0x000a2c3d01007387 */ /* 0x0001e80000100800 */
[----:B------:R1:W2:Y:S01]  /*9c10*/  @!P0 LDG.E.U8 R51, desc[UR20][R6.64] ;  /* 0x0000001406338981 */ /* 0x0002a2000c1e1100 */
[----:B0-----:R-:W-:Y:S01]  /*9c20*/  IADD3 R61, P6, PT, R19, R4, RZ ;  /* 0x00000004133d7210 */ /* 0x001fe20007fde0ff */
[----:B-1----:R-:W-:-:S02]  /*9c30*/  @!P3 IMAD.MOV.U32 R6, RZ, RZ, R60 ;  /* 0x000000ffff06b224 */ /* 0x002fc400078e003c */
[----:B------:R-:W-:Y:S02]  /*9c40*/  @!P3 IMAD.MOV.U32 R7, RZ, RZ, R64 ;  /* 0x000000ffff07b224 */ /* 0x000fe400078e0040 */
[----:B------:R-:W-:-:S03]  /*9c50*/  IMAD.X R64, R8, 0x1, R5, P6 ;  /* 0x0000000108407824 */ /* 0x000fc600030e0605 */
[----:B------:R0:W2:Y:S01]  /*9c60*/  @!P3 LDG.E.U8 R58, desc[UR20][R6.64] ;  /* 0x00000014063ab981 */ /* 0x0000a2000c1e1100 */
[----:B------:R-:W-:Y:S02]  /*9c70*/  IADD3 R60, P3, PT, R20, R4, RZ ;  /* 0x00000004143c7210 */ /* 0x000fe40007f7e0ff */
[----:B------:R-:W-:-:S03]  /*9c80*/  PRMT R56, RZ, 0x7610, R56 ;  /* 0x00007610ff387816 */ /* 0x000fc60000000038 */
[----:B------:R-:W-:Y:S02]  /*9c90*/  IMAD.X R8, R9, 0x1, R5, P3 ;  /* 0x0000000109087824 */ /* 0x000fe400018e0605 */
[----:B0-----:R-:W-:Y:S02]  /*9ca0*/  @!P4 IMAD.MOV.U32 R6, RZ, RZ, R61 ;  /* 0x000000ffff06c224 */ /* 0x001fe400078e003d */
[----:B------:R-:W-:Y:S01]  /*9cb0*/  @!P4 IMAD.MOV.U32 R7, RZ, RZ, R64 ;  /* 0x000000ffff07c224 */ /* 0x000fe200078e0040 */
[----:B------:R-:W-:Y:S02]  /*9cc0*/  PRMT R54, RZ, 0x7610, R54 ;  /* 0x00007610ff367816 */ /* 0x000fe40000000036 */
[----:B------:R-:W-:Y:S02]  /*9cd0*/  IADD3 R20, P3, PT, R21, R4, RZ ;  /* 0x0000000415147210 */ /* 0x000fe40007f7e0ff */
[----:B------:R0:W2:Y:S01]  /*9ce0*/  @!P4 LDG.E.U8 R56, desc[UR20][R6.64] ;  /* 0x000000140638c981 */ /* 0x0000a2000c1e1100 */
[----:B------:R-:W-:-:S02]  /*9cf0*/  VIADD R19, R0, 0x14 ;  /* 0x0000001400137836 */ /* 0x000fc40000000000 */
[----:B------:R-:W-:Y:S02]  /*9d00*/  IMAD.X R16, R16, 0x1, R5, P3 ;  /* 0x0000000110107824 */ /* 0x000fe400018e0605 */
[----:B0-----:R-:W-:Y:S02]  /*9d10*/  @!P2 IMAD.MOV.U32 R6, RZ, RZ, R60 ;  /* 0x000000ffff06a224 */ /* 0x001fe400078e003c */
[----:B------:R-:W-:Y:S01]  /*9d20*/  @!P2 IMAD.MOV.U32 R7, RZ, RZ, R8 ;  /* 0x000000ffff07a224 */ /* 0x000fe200078e0008 */
[----:B------:R-:W-:Y:S04]  /*9d30*/  STL [R1+0xa28], R65 ;  /* 0x000a284101007387 */ /* 0x000fe80000100800 */
[----:B------:R0:W2:Y:S01]  /*9d40*/  @!P2 LDG.E.U8 R54, desc[UR20][R6.64] ;  /* 0x000000140636a981 */ /* 0x0000a2000c1e1100 */
[----:B------:R-:W-:-:S02]  /*9d50*/  IADD3 R9, P2, PT, R22, R4, RZ ;  /* 0x0000000416097210 */ /* 0x000fc40007f5e0ff */
[----:B------:R-:W-:Y:S01]  /*9d60*/  PRMT R52, RZ, 0x7610, R52 ;  /* 0x00007610ff347816 */ /* 0x000fe20000000034 */
[----:B------:R-:W-:Y:S02]  /*9d70*/  STL [R1+0x8b4], R61 ;  /* 0x0008b43d01007387 */ /* 0x000fe40000100800 */
[----:B------:R-:W-:Y:S02]  /*9d80*/  IMAD.X R18, R18, 0x1, R5, P2 ;  /* 0x0000000112127824 */ /* 0x000fe400010e0605 */
[----:B------:R-:W-:Y:S01]  /*9d90*/  STL [R1+0xf4], R19 ;  /* 0x0000f41301007387 */ /* 0x000fe20000100800 */
[----:B0-----:R-:W-:-:S03]  /*9da0*/  @!P1 IMAD.MOV.U32 R6, RZ, RZ, R20 ;  /* 0x000000ffff069224 */ /* 0x001fc600078e0014 */
[----:B------:R-:W-:Y:S01]  /*9db0*/  STL [R1+0x934], R60 ;  /* 0x0009343c01007387 */ /* 0x000fe20000100800 */
[----:B------:R-:W-:-:S03]  /*9dc0*/  @!P1 IMAD.MOV.U32 R7, RZ, RZ, R16 ;  /* 0x000000ffff079224 */ /* 0x000fc600078e0010 */
[----:B------:R-:W-:Y:S04]  /*9dd0*/  STL [R1+0x8b0], R64 ;  /* 0x0008b04001007387 */ /* 0x000fe80000100800 */
[----:B------:R-:W-:Y:S04]  /*9de0*/  STL [R1+0x930], R8 ;  /* 0x0009300801007387 */ /* 0x000fe80000100800 */
[----:B------:R-:W-:Y:S04]  /*9df0*/  STL [R1+0x9b4], R20 ;  /* 0x0009b41401007387 */ /* 0x000fe80000100800 */
[----:B------:R-:W-:Y:S04]  /*9e00*/  STL [R1+0xa34], R9 ;  /* 0x000a340901007387 */ /* 0x000fe80000100800 */
[----:B------:R-:W-:Y:S04]  /*9e10*/  STL [R1+0x9b0], R16 ;  /* 0x0009b01001007387 */ /* 0x000fe80000100800 */
[----:B------:R0:W2:Y:S04]  /*9e20*/  @!P1 LDG.E.U8 R52, desc[UR20][R6.64] ;  /* 0x0000001406349981 */ /* 0x0000a8000c1e1100 */
[----:B------:R1:W-:Y:S01]  /*9e30*/  STL [R1+0xa30], R18 ;  /* 0x000a301201007387 */ /* 0x0003e20000100800 */
[----:B------:R-:W-:Y:S01]  /*9e40*/  PRMT R50, RZ, 0x7610, R50 ;  /* 0x00007610ff327816 */ /* 0x000fe20000000032 */
[----:B0-----:R-:W-:-:S02]  /*9e50*/  @!P0 IMAD.MOV.U32 R7, RZ, RZ, R18 ;  /* 0x000000ffff078224 */ /* 0x001fc400078e0012 */
[----:B-1----:R-:W-:Y:S02]  /*9e60*/  VIADD R18, R0, 0x15 ;  /* 0x0000001500127836 */ /* 0x002fe40000000000 */
[----:B------:R-:W-:-:S03]  /*9e70*/  @!P0 IMAD.MOV.U32 R6, RZ, RZ, R9 ;  /* 0x000000ffff068224 */ /* 0x000fc600078e0009 */
[----:B------:R0:W-:Y:S01]  /*9e80*/  STL [R1+0xd4], R18 ;  /* 0x0000d41201007387 */ /* 0x0001e20000100800 */
[C---:B------:R-:W-:Y:S02]  /*9e90*/  VIADD R16, R0.reuse, 0x16 ;  /* 0x0000001600107836 */ /* 0x040fe40000000000 */
[C---:B------:R-:W-:Y:S01]  /*9ea0*/  VIADD R20, R0.reuse, 0x18 ;  /* 0x0000001800147836 */ /* 0x040fe20000000000 */
[----:B------:R1:W2:Y:S01]  /*9eb0*/  @!P0 LDG.E.U8 R50, desc[UR20][R6.64] ;  /* 0x0000001406328981 */ /* 0x0002a2000c1e1100 */
[----:B------:R-:W-:Y:S01]  /*9ec0*/  VIADD R9, R0, 0x17 ;  /* 0x0000001700097836 */ /* 0x000fe20000000000 */
[----:B0-----:R-:W-:Y:S01]  /*9ed0*/  IABS R18, R18 ;  /* 0x0000001200127213 */ /* 0x001fe20000000000 */
[----:B------:R-:W-:-:S04]  /*9ee0*/  IMAD.MOV.U32 R60, RZ, RZ, R63 ;  /* 0x000000ffff3c7224 */ /* 0x000fc800078e003f */
[----:B-1----:R-:W-:Y:S01]  /*9ef0*/  IMAD.HI.U32 R6, R13, R18, RZ ;  /* 0x000000120d067227 */ /* 0x002fe200078e00ff */
[----:B------:R-:W-:Y:S01]  /*9f00*/  IABS R19, R19 ;  /* 0x0000001300137213 */ /* 0x000fe20000000000 */
[----:B------:R0:W-:Y:S02]  /*9f10*/  STL [R1+0xe0], R16 ;  /* 0x0000e01001007387 */ /* 0x0001e40000100800 */
[----:B------:R-:W-:Y:S02]  /*9f20*/  IMAD.MOV.U32 R69, RZ, RZ, R62 ;  /* 0x000000ffff457224 */ /* 0x000fe400078e003e */
[----:B------:R-:W-:Y:S01]  /*9f30*/  IMAD.MOV.U32 R61, RZ, RZ, R25 ;  /* 0x000000ffff3d7224 */ /* 0x000fe200078e0019 */
[----:B------:R-:W-:Y:S01]  /*9f40*/  IABS R25, R16 ;  /* 0x0000001000197213 */ /* 0x000fe20000000000 */
[----:B------:R-:W-:Y:S01]  /*9f50*/  IMAD.MOV.U32 R63, RZ, RZ, R23 ;  /* 0x000000ffff3f7224 */ /* 0x000fe200078e0017 */
[----:B------:R-:W-:Y:S01]  /*9f60*/  IABS R23, R20 ;  /* 0x0000001400177213 */ /* 0x000fe20000000000 */
[----:B------:R-:W-:Y:S01]  /*9f70*/  IMAD.MOV.U32 R62, RZ, RZ, R24 ;  /* 0x000000ffff3e7224 */ /* 0x000fe200078e0018 */
[----:B------:R1:W-:Y:S01]  /*9f80*/  STL [R1+0xdc], R9 ;  /* 0x0000dc0901007387 */ /* 0x0003e20000100800 */
[----:B------:R-:W-:Y:S01]  /*9f90*/  IMAD.MOV R6, RZ, RZ, -R6 ;  /* 0x000000ffff067224 */ /* 0x000fe200078e0a06 */
[----:B------:R-:W-:Y:S01]  /*9fa0*/  IABS R24, R9 ;  /* 0x0000000900187213 */ /* 0x000fe20000000000 */
[----:B0-----:R-:W-:Y:S01]  /*9fb0*/  VIADD R16, R0, 0x19 ;  /* 0x0000001900107836 */ /* 0x001fe20000000000 */
[----:B------:R0:W-:Y:S01]  /*9fc0*/  STL [R1+0xa8], R20 ;  /* 0x0000a81401007387 */ /* 0x0001e20000100800 */
[----:B------:R-:W-:-:S02]  /*9fd0*/  IMAD R18, R12, R6, R18 ;  /* 0x000000060c127224 */ /* 0x000fc400078e0212 */
[----:B------:R-:W-:-:S04]  /*9fe0*/  IMAD.HI.U32 R8, R13, R19, RZ ;  /* 0x000000130d087227 */ /* 0x000fc800078e00ff */
[C---:B-1----:R-:W-:Y:S02]  /*9ff0*/  VIADD R9, R0.reuse, 0x1a ;  /* 0x0000001a00097836 */ /* 0x042fe40000000000 */
[----:B0-----:R-:W-:Y:S01]  /*a000*/  VIADD R20, R0, 0x1b ;  /* 0x0000001b00147836 */ /* 0x001fe20000000000 */
[----:B------:R-:W-:Y:S01]  /*a010*/  STL [R1+0xa4], R16 ;  /* 0x0000a41001007387 */ /* 0x000fe20000100800 */
[----:B------:R-:W-:-:S03]  /*a020*/  IMAD.HI.U32 R6, R13, R23, RZ ;  /* 0x000000170d067227 */ /* 0x000fc600078e00ff */
[----:B------:R-:W-:Y:S01]  /*a030*/  STL [R1+0xd0], R9 ;  /* 0x0000d00901007387 */ /* 0x000fe20000100800 */
[----:B------:R-:W-:Y:S02]  /*a040*/  IMAD.MOV R8, RZ, RZ, -R8 ;  /* 0x000000ffff087224 */ /* 0x000fe400078e0a08 */
[----:B------:R-:W-:Y:S01]  /*a050*/  IMAD.MOV R6, RZ, RZ, -R6 ;  /* 0x000000ffff067224 */ /* 0x000fe200078e0a06 */
[----:B------:R0:W-:Y:S01]  /*a060*/  STL [R1+0xac], R20 ;  /* 0x0000ac1401007387 */ /* 0x0001e20000100800 */
[----:B------:R-:W-:Y:S01]  /*a070*/  IMAD.MOV.U32 R67, RZ, RZ, R61 ;  /* 0x000000ffff437224 */ /* 0x000fe200078e003d */
[----:B------:R-:W-:Y:S01]  /*a080*/  IABS R22, R16 ;  /* 0x0000001000167213 */ /* 0x000fe20000000000 */
[----:B------:R-:W-:Y:S01]  /*a090*/  IMAD.MOV.U32 R61, RZ, RZ, R27 ;  /* 0x000000ffff3d7224 */ /* 0x000fe200078e001b */
[----:B------:R-:W-:Y:S01]  /*a0a0*/  IABS R21, R9 ;  /* 0x0000000900157213 */ /* 0x000fe20000000000 */
[C---:B------:R-:W-:Y:S01]  /*a0b0*/  IMAD R19, R12.reuse, R8, R19 ;  /* 0x000000080c137224 */ /* 0x040fe200078e0213 */
[----:B0-----:R-:W-:Y:S01]  /*a0c0*/  IABS R20, R20 ;  /* 0x0000001400147213 */ /* 0x001fe20000000000 */
[----:B------:R-:W-:-:S02]  /*a0d0*/  IMAD R23, R12, R6, R23 ;  /* 0x000000060c177224 */ /* 0x000fc400078e0217 */
[C---:B------:R-:W-:Y:S02]  /*a0e0*/  VIADD R16, R0.reuse, 0x1c ;  /* 0x0000001c00107836 */ /* 0x040fe40000000000 */
[----:B------:R-:W-:Y:S02]  /*a0f0*/  VIADD R27, R0, 0x1e ;  /* 0x0000001e001b7836 */ /* 0x000fe40000000000 */
[----:B------:R-:W-:-:S04]  /*a100*/  IMAD.HI.U32 R8, R13, R24, RZ ;  /* 0x000000180d087227 */ /* 0x000fc800078e00ff */
[----:B------:R-:W-:Y:S02]  /*a110*/  IMAD.MOV.U32 R65, RZ, RZ, R69 ;  /* 0x000000ffff417224 */ /* 0x000fe400078e0045 */
[----:B------:R-:W-:Y:S02]  /*a120*/  VIADD R9, R0, 0x1d ;  /* 0x0000001d00097836 */ /* 0x000fe40000000000 */
[----:B------:R-:W-:Y:S01]  /*a130*/  IMAD.HI.U32 R6, R13, R20, RZ ;  /* 0x000000140d067227 */ /* 0x000fe200078e00ff */
[----:B------:R0:W-:Y:S03]  /*a140*/  STL [R1+0xc0], R16 ;  /* 0x0000c01001007387 */ /* 0x0001e60000100800 */
[----:B------:R-:W-:Y:S02]  /*a150*/  IMAD.MOV.U32 R69, RZ, RZ, R62 ;  /* 0x000000ffff457224 */ /* 0x000fe400078e003e */
[----:B------:R-:W-:-:S02]  /*a160*/  IMAD.MOV.U32 R62, RZ, RZ, R63 ;  /* 0x000000ffff3e7224 */ /* 0x000fc400078e003f */
[----:B------:R-:W-:Y:S01]  /*a170*/  IMAD.HI.U32 R7, R13, R25, RZ ;  /* 0x000000190d077227 */ /* 0x000fe200078e00ff */
[----:B------:R1:W-:Y:S03]  /*a180*/  STL [R1+0xbc], R9 ;  /* 0x0000bc0901007387 */ /* 0x0003e60000100800 */
[----:B------:R-:W-:Y:S01]  /*a190*/  IMAD.MOV.U32 R68, RZ, RZ, R31 ;  /* 0x000000ffff447224 */ /* 0x000fe200078e001f */
[----:B------:R-:W-:Y:S01]  /*a1a0*/  IABS R31, R16 ;  /* 0x00000010001f7213 */ /* 0x000fe20000000000 */
[----:B------:R-:W-:Y:S01]  /*a1b0*/  IMAD.MOV.U32 R63, RZ, RZ, R29 ;  /* 0x000000ffff3f7224 */ /* 0x000fe200078e001d */
[----:B------:R-:W-:Y:S01]  /*a1c0*/  IABS R29, R27 ;  /* 0x0000001b001d7213 */ /* 0x000fe20000000000 */
[----:B------:R-:W-:Y:S02]  /*a1d0*/  IMAD.MOV R8, RZ, RZ, -R8 ;  /* 0x000000ffff087224 */ /* 0x000fe400078e0a08 */
[----:B------:R-:W-:Y:S01]  /*a1e0*/  IMAD.MOV.U32 R64, RZ, RZ, R30 ;  /* 0x000000ffff407224 */ /* 0x000fe200078e001e */
[----:B------:R-:W-:Y:S01]  /*a1f0*/  IABS R30, R9 ;  /* 0x00000009001e7213 */ /* 0x000fe20000000000 */
[----:B------:R-:W-:-:S02]  /*a200*/  IMAD.MOV R6, RZ, RZ, -R6 ;  /* 0x000000ffff067224 */ /* 0x000fc400078e0a06 */
[C---:B0-----:R-:W-:Y:S02]  /*a210*/  VIADD R16, R0.reuse, 0x1f ;  /* 0x0000001f00107836 */ /* 0x041fe40000000000 */
[C---:B-1----:R-:W-:Y:S02]  /*a220*/  VIADD R9, R0.reuse, 0x20 ;  /* 0x0000002000097836 */ /* 0x042fe40000000000 */
[----:B------:R-:W-:Y:S02]  /*a230*/  IMAD.MOV.U32 R74, RZ, RZ, R26 ;  /* 0x000000ffff4a7224 */ /* 0x000fe400078e001a */
[----:B------:R-:W-:Y:S02]  /*a240*/  IMAD.MOV R7, RZ, RZ, -R7 ;  /* 0x000000ffff077224 */ /* 0x000fe400078e0a07 */
[----:B------:R-:W-:Y:S01]  /*a250*/  VIADD R26, R0, 0x21 ;  /* 0x00000021001a7836 */ /* 0x000fe20000000000 */
[----:B------:R-:W-:Y:S01]  /*a260*/  STL [R1+0x84], R27 ;  /* 0x0000841b01007387 */ /* 0x000fe20000100800 */
[----:B------:R-:W-:-:S02]  /*a270*/  IMAD R24, R12, R8, R24 ;  /* 0x000000080c187224 */ /* 0x000fc400078e0218 */
[----:B------:R-:W-:Y:S02]  /*a280*/  IMAD.MOV.U32 R66, RZ, RZ, R60 ;  /* 0x000000ffff427224 */ /* 0x000fe400078e003c */
[C---:B------:R-:W-:Y:S01]  /*a290*/  IMAD R20, R12.reuse, R6, R20 ;  /* 0x000000060c147224 */ /* 0x040fe200078e0214 */
[----:B------:R0:W-:Y:S01]  /*a2a0*/  STL [R1+0x80], R16 ;  /* 0x0000801001007387 */ /* 0x0001e20000100800 */
[----:B------:R-:W-:Y:S01]  /*a2b0*/  IMAD.MOV.U32 R60, RZ, RZ, R28 ;  /* 0x000000ffff3c7224 */ /* 0x000fe200078e001c */
[----:B------:R-:W-:Y:S01]  /*a2c0*/  IABS R28, R16 ;  /* 0x00000010001c7213 */ /* 0x000fe20000000000 */
[C---:B------:R-:W-:Y:S01]  /*a2d0*/  IMAD.HI.U32 R8, R13.reuse, R21, RZ ;  /* 0x000000150d087227 */ /* 0x040fe200078e00ff */
[----:B------:R-:W-:Y:S03]  /*a2e0*/  STL [R1+0xb0], R9 ;  /* 0x0000b00901007387 */ /* 0x000fe60000100800 */
[----:B------:R-:W-:Y:S01]  /*a2f0*/  IMAD.HI.U32 R6, R13, R29, RZ ;  /* 0x0000001d0d067227 */ /* 0x000fe200078e00ff */
[----:B------:R1:W-:Y:S03]  /*a300*/  STL [R1+0x8c], R26 ;  /* 0x00008c1a01007387 */ /* 0x0003e60000100800 */
[----:B------:R-:W-:-:S02]  /*a310*/  IMAD R25, R12, R7, R25 ;  /* 0x000000070c197224 */ /* 0x000fc400078e0219 */
[----:B0-----:R-:W-:Y:S02]  /*a320*/  VIADD R16, R0, 0x22 ;  /* 0x0000002200107836 */ /* 0x001fe40000000000 */
[----:B------:R-:W-:Y:S01]  /*a330*/  IMAD.HI.U32 R7, R13, R22, RZ ;  /* 0x000000160d077227 */ /* 0x000fe200078e00ff */
[----:B-1----:R-:W-:-:S03]  /*a340*/  IABS R26, R26 ;  /* 0x0000001a001a7213 */ /* 0x002fc60000000000 */
[----:B------:R-:W-:Y:S02]  /*a350*/  IMAD.MOV R8, RZ, RZ, -R8 ;  /* 0x000000ffff087224 */ /* 0x000fe400078e0a08 */
[----:B------:R-:W-:Y:S01]  /*a360*/  IMAD.MOV R6, RZ, RZ, -R6 ;  /* 0x000000ffff067224 */ /* 0x000fe200078e0a06 */
[----:B------:R0:W-:Y:S01]  /*a370*/  STL [R1+0x98], R16 ;  /* 0x0000981001007387 */ /* 0x0001e20000100800 */
[----:B------:R-:W-:Y:S01]  /*a380*/  IMAD.MOV.U32 R73, RZ, RZ, R37 ;  /* 0x000000ffff497224 */ /* 0x000fe200078e0025 */
[----:B------:R-:W-:Y:S01]  /*a390*/  IABS R37, R16 ;  /* 0x0000001000257213 */ /* 0x000fe20000000000 */
[----:B------:R-:W-:Y:S02]  /*a3a0*/  IMAD.MOV R7, RZ, RZ, -R7 ;  /* 0x000000ffff077224 */ /* 0x000fe400078e0a07 */
[C---:B------:R-:W-:Y:S02]  /*a3b0*/  IMAD R21, R12.reuse, R8, R21 ;  /* 0x000000080c157224 */ /* 0x040fe400078e0215 */
[----:B------:R-:W-:-:S02]  /*a3c0*/  IMAD R29, R12, R6, R29 ;  /* 0x000000060c1d7224 */ /* 0x000fc400078e021d */
[----:B------:R-:W-:-:S04]  /*a3d0*/  IMAD.HI.U32 R8, R13, R30, RZ ;  /* 0x0000001e0d087227 */ /* 0x000fc800078e00ff */
[----:B0-----:R-:W-:Y:S02]  /*a3e0*/  VIADD R16, R0, 0x24 ;  /* 0x0000002400107836 */ /* 0x001fe40000000000 */
[----:B------:R-:W-:Y:S01]  /*a3f0*/  IMAD.HI.U32 R6, R13, R26, RZ ;  /* 0x0000001a0d067227 */ /* 0x000fe200078e00ff */
[----:B------:R-:W-:-:S03]  /*a400*/  IABS R27, R9 ;  /* 0x00000009001b7213 */ /* 0x000fc60000000000 */
[----:B------:R-:W-:Y:S02]  /*a410*/  IMAD R22, R12, R7, R22 ;  /* 0x000000070c167224 */ /* 0x000fe400078e0216 */
[----:B------:R-:W-:Y:S02]  /*a420*/  IMAD.MOV.U32 R70, RZ, RZ, R73 ;  /* 0x000000ffff467224 */ /* 0x000fe400078e0049 */
[----:B------:R-:W-:-:S04]  /*a430*/  IMAD.HI.U32 R7, R13, R31, RZ ;  /* 0x0000001f0d077227 */ /* 0x000fc800078e00ff */
[----:B------:R-:W-:Y:S01]  /*a440*/  IMAD.MOV.U32 R73, RZ, RZ, R35 ;  /* 0x000000ffff497224 */ /* 0x000fe200078e0023 */
[----:B------:R-:W-:Y:S01]  /*a450*/  IABS R35, R16 ;  /* 0x0000001000237213 */ /* 0x000fe20000000000 */
[----:B------:R-:W-:Y:S02]  /*a460*/  IMAD.MOV R8, RZ, RZ, -R8 ;  /* 0x000000ffff087224 */ /* 0x000fe400078e0a08 */
[----:B------:R-:W-:Y:S02]  /*a470*/  IMAD.MOV R6, RZ, RZ, -R6 ;  /* 0x000000ffff067224 */ /* 0x000fe400078e0a06 */
[----:B------:R-:W-:Y:S02]  /*a480*/  IMAD.MOV R7, RZ, RZ, -R7 ;  /* 0x000000ffff077224 */ /* 0x000fe400078e0a07 */
[----:B------:R-:W-:Y:S02]  /*a490*/  IMAD R30, R12, R8, R30 ;  /* 0x000000080c1e7224 */ /* 0x000fe400078e021e */
[----:B------:R-:W-:-:S02]  /*a4a0*/  VIADD R9, R0, 0x23 ;  /* 0x0000002300097836 */ /* 0x000fc40000000000 */
[----:B------:R-:W-:Y:S02]  /*a4b0*/  IMAD R26, R12, R6, R26 ;  /* 0x000000060c1a7224 */ /* 0x000fe400078e021a */
[----:B------:R-:W-:-:S04]  /*a4c0*/  IMAD.HI.U32 R8, R13, R27, RZ ;  /* 0x0000001b0d087227 */ /* 0x000fc800078e00ff */
[----:B------:R-:W-:-:S04]  /*a4d0*/  IMAD.HI.U32 R6, R13, R35, RZ ;  /* 0x000000230d067227 */ /* 0x000fc800078e00ff */
[----:B------:R-:W-:Y:S02]  /*a4e0*/  IMAD R31, R12, R7, R31 ;  /* 0x000000070c1f7224 */ /* 0x000fe400078e021f */
[----:B------:R-:W-:Y:S01]  /*a4f0*/  IMAD.MOV.U32 R75, RZ, RZ, R36 ;  /* 0x000000ffff4b7224 */ /* 0x000fe200078e0024 */
[----:B------:R-:W-:Y:S01]  /*a500*/  IABS R36, R9 ;  /* 0x0000000900247213 */ /* 0x000fe20000000000 */
[----:B------:R-:W-:-:S04]  /*a510*/  IMAD.HI.U32 R7, R13, R28, RZ ;  /* 0x0000001c0d077227 */ /* 0x000fc800078e00ff */
[----:B------:R-:W-:Y:S02]  /*a520*/  IMAD.MOV R8, RZ, RZ, -R8 ;  /* 0x000000ffff087224 */ /* 0x000fe400078e0a08 */
[----:B------:R-:W-:Y:S02]  /*a530*/  IMAD.MOV R6, RZ, RZ, -R6 ;  /* 0x000000ffff067224 */ /* 0x000fe400078e0a06 */
[----:B------:R-:W-:Y:S02]  /*a540*/  IMAD.MOV R7, RZ, RZ, -R7 ;  /* 0x000000ffff077224 */ /* 0x000fe400078e0a07 */
[----:B------:R-:W-:Y:S02]  /*a550*/  IMAD.MOV.U32 R71, RZ, RZ, R17 ;  /* 0x000000ffff477224 */ /* 0x000fe400078e0011 */
[----:B------:R-:W-:Y:S02]  /*a560*/  IMAD R27, R12, R8, R27 ;  /* 0x000000080c1b7224 */ /* 0x000fe400078e021b */
[----:B------:R-:W-:-:S02]  /*a570*/  VIADD R17, R0, 0x26 ;  /* 0x0000002600117836 */ /* 0x000fc40000000000 */
[----:B------:R-:W-:Y:S01]  /*a580*/  IMAD R35, R12, R6, R35 ;  /* 0x000000060c237224 */ /* 0x000fe200078e0223 */
[----:B------:R0:W-:Y:S01]  /*a590*/  STL [R1+0x94], R9 ;  /* 0x0000940901007387 */ /* 0x0001e20000100800 */
[----:B------:R-:W-:-:S04]  /*a5a0*/  IMAD.HI.U32 R8, R13, R36, RZ ;  /* 0x000000240d087227 */ /* 0x000fc800078e00ff */
[----:B------:R-:W-:Y:S01]  /*a5b0*/  VIADD R6, R144, 0xffffff8a ;  /* 0xffffff8a90067836 */ /* 0x000fe20000000000 */
[----:B------:R1:W-:Y:S01]  /*a5c0*/  STL [R1+0x70], R16 ;  /* 0x0000701001007387 */ /* 0x0003e20000100800 */
[----:B------:R-:W-:Y:S02]  /*a5d0*/  IMAD R28, R12, R7, R28 ;  /* 0x000000070c1c7224 */ /* 0x000fe400078e021c */
[----:B------:R-:W-:Y:S01]  /*a5e0*/  IMAD.HI.U32 R7, R13, R37, RZ ;  /* 0x000000250d077227 */ /* 0x000fe200078e00ff */
[----:B------:R-:W-:-:S03]  /*a5f0*/  ISETP.GE.U32.AND P0, PT, R6, 0x7fffff0b, PT ;  /* 0x7fffff0b0600780c */ /* 0x000fc60003f06070 */
[----:B0-----:R-:W-:Y:S02]  /*a600*/  VIADD R9, R0, 0x25 ;  /* 0x0000002500097836 */ /* 0x001fe40000000000 */
[----:B------:R-:W-:Y:S01]  /*a610*/  IMAD.MOV.U32 R79, RZ, RZ, R33 ;  /* 0x000000ffff4f7224 */ /* 0x000fe200078e0021 */
[----:B------:R-:W-:Y:S01]  /*a620*/  IABS R33, R17 ;  /* 0x0000001100217213 */ /* 0x000fe20000000000 */
[----:B------:R-:W-:Y:S02]  /*a630*/  IMAD.MOV R8, RZ, RZ, -R8 ;  /* 0x000000ffff087224 */ /* 0x000fe400078e0a08 */
[----:B-1----:R-:W-:Y:S02]  /*a640*/  IMAD R16, R14, 0x75, RZ ;  /* 0x000000750e107824 */ /* 0x002fe400078e02ff */
[----:B------:R-:W-:Y:S01]  /*a650*/  IMAD.MOV.U32 R72, RZ, RZ, R34 ;  /* 0x000000ffff487224 */ /* 0x000fe200078e0022 */
[----:B------:R-:W-:Y:S01]  /*a660*/  IABS R34, R9 ;  /* 0x0000000900227213 */ /* 0x000fe20000000000 */
[----:B------:R-:W-:Y:S01]  /*a670*/  IMAD.MOV R7, RZ, RZ, -R7 ;  /* 0x000000ffff077224 */ /* 0x000fe200078e0a07 */
[----:B------:R0:W-:Y:S01]  /*a680*/  STL [R1+0x6c], R9 ;  /* 0x00006c0901007387 */ /* 0x0001e20000100800 */
[----:B------:R-:W-:Y:S01]  /*a690*/  IMAD R36, R12, R8, R36 ;  /* 0x000000080c247224 */ /* 0x000fe200078e0224 */
[----:B------:R-:W-:Y:S01]  /*a6a0*/  SHF.R.S32.HI R6, RZ, 0x1f, R16 ;  /* 0x0000001fff067819 */ /* 0x000fe20000011410 */
[----:B------:R-:W-:-:S02]  /*a6b0*/  IMAD.MOV.U32 R77, RZ, RZ, R71 ;  /* 0x000000ffff4d7224 */ /* 0x000fc400078e0047 */
[----:B------:R-:W-:-:S04]  /*a6c0*/  IMAD.HI.U32 R8, R13, R33, RZ ;  /* 0x000000210d087227 */ /* 0x000fc800078e00ff */
[----:B------:R-:W-:Y:S01]  /*a6d0*/  IMAD.MOV.U32 R71, RZ, RZ, R15 ;  /* 0x000000ffff477224 */ /* 0x000fe200078e000f */
[----:B0-----:R-:W-:Y:S01]  /*a6e0*/  IADD3 R9, P1, PT, R16, R2, RZ ;  /* 0x0000000210097210 */ /* 0x001fe20007f3e0ff */
[----:B------:R-:W-:Y:S02]  /*a6f0*/  IMAD R37, R12, R7, R37 ;  /* 0x000000070c257224 */ /* 0x000fe400078e0225 */
[----:B------:R-:W-:Y:S02]  /*a700*/  VIADD R15, R0, 0x27 ;  /* 0x00000027000f7836 */ /* 0x000fe40000000000 */
[----:B------:R-:W-:Y:S02]  /*a710*/  IMAD.MOV.U32 R78, RZ, RZ, R61 ;  /* 0x000000ffff4e7224 */ /* 0x000fe400078e003d */
[----:B------:R-:W-:-:S04]  /*a720*/  IMAD.HI.U32 R7, R13, R34, RZ ;  /* 0x000000220d077227 */ /* 0x000fc800078e00ff */
[----:B------:R-:W-:Y:S02]  /*a730*/  IMAD.MOV.U32 R61, RZ, RZ, R160 ;  /* 0x000000ffff3d7224 */ /* 0x000fe400078e00a0 */
[----:B------:R-:W-:Y:S01]  /*a740*/  IMAD.MOV R8, RZ, RZ, -R8 ;  /* 0x000000ffff087224 */ /* 0x000fe200078e0a08 */
[----:B------:R-:W0:Y:S01]  /*a750*/  S2R R160, SR_TID.X ;  /* 0x0000000000a07919 */ /* 0x000e220000002100 */
[----:B------:R-:W-:Y:S02]  /*a760*/  IMAD.MOV.U32 R76, RZ, RZ, R70 ;  /* 0x000000ffff4c7224 */ /* 0x000fe400078e0046 */
[----:B------:R-:W-:Y:S02]  /*a770*/  IMAD.X R159, R6, 0x1, R3, P1 ;  /* 0x00000001069f7824 */ /* 0x000fe400008e0603 */
[----:B------:R-:W-:Y:S01]  /*a780*/  IMAD.MOV.U32 R70, RZ, RZ, R32 ;  /* 0x000000ffff467224 */ /* 0x000fe200078e0020 */
[----:B------:R-:W-:Y:S01]  /*a790*/  IABS R32, R15 ;  /* 0x0000000f00207213 */ /* 0x000fe20000000000 */
[----:B------:R-:W-:Y:S01]  /*a7a0*/  IMAD.MOV R7, RZ, RZ, -R7 ;  /* 0x000000ffff077224 */ /* 0x000fe200078e0a07 */
[----:B------:R1:W-:Y:S01]  /*a7b0*/  STL [R1+0xaac], R9 ;  /* 0x000aac0901007387 */ /* 0x0003e20000100800 */
[----:B------:R-:W-:-:S02]  /*a7c0*/  IMAD R33, R12, R8, R33 ;  /* 0x000000080c217224 */ /* 0x000fc400078e0221 */
[----:B------:R-:W-:Y:S01]  /*a7d0*/  @!P0 IMAD.MOV.U32 R8, RZ, RZ, R9 ;  /* 0x000000ffff088224 */ /* 0x000fe200078e0009 */
[----:B------:R3:W-:Y:S01]  /*a7e0*/  STL [R1+0xaa8], R159 ;  /* 0x000aa89f01007387 */ /* 0x0007e20000100800 */
[----:B------:R-:W-:Y:S02]  /*a7f0*/  IMAD R34, R12, R7, R34 ;  /* 0x000000070c227224 */ /* 0x000fe400078e0222 */
[----:B------:R-:W-:-:S04]  /*a800*/  IMAD.HI.U32 R7, R13, R32, RZ ;  /* 0x000000200d077227 */ /* 0x000fc800078e00ff */
[----:B-1----:R-:W-:Y:S01]  /*a810*/  @!P0 IMAD.MOV.U32 R9, RZ, RZ, R159 ;  /* 0x000000ffff098224 */ /* 0x002fe200078e009f */
[----:B---3--:R-:W-:Y:S01]  /*a820*/  IADD3 R159, P1, PT, R16, R4, RZ ;  /* 0x00000004109f7210 */ /* 0x008fe20007f3e0ff */
[----:B------:R-:W-:-:S04]  /*a830*/  IMAD.MOV R7, RZ, RZ, -R7 ;  /* 0x000000ffff077224 */ /* 0x000fc800078e0a07 */
[----:B------:R-:W-:Y:S01]  /*a840*/  IMAD.X R6, R6, 0x1, R5, P1 ;  /* 0x0000000106067824 */ /* 0x000fe200008e0605 */
[----:B------:R-:W-:Y:S01]  /*a850*/  STL [R1+0xab4], R159 ;  /* 0x000ab49f01007387 */ /* 0x000fe20000100800 */
[----:B------:R-:W-:Y:S01]  /*a860*/  IMAD R32, R12, R7, R32 ;  /* 0x000000070c207224 */ /* 0x000fe200078e0220 */
[----:B------:R-:W-:Y:S01]  /*a870*/  PRMT R39, RZ, 0x7610, R39 ;  /* 0x00007610ff277816 */ /* 0x000fe20000000027 */
[----:B------:R-:W-:Y:S01]  /*a880*/  @!P0 IMAD.MOV.U32 R7, RZ, RZ, R6 ;  /* 0x000000ffff078224 */ /* 0x000fe200078e0006 */
[----:B------:R1:W-:Y:S01]  /*a890*/  STL [R1+0xab0], R6 ;  /* 0x000ab00601007387 */ /* 0x0003e20000100800 */
[----:B------:R-:W-:Y:S01]  /*a8a0*/  PRMT R45, RZ, 0x7610, R45 ;  /* 0x00007610ff2d7816 */ /* 0x000fe2000000002d */
[----:B------:R-:W-:-:S04]  /*a8b0*/  @!UP1 UIADD3 UR4, UPT, UPT, -UR6, 0x100000, URZ ;  /* 0x0010000006049890 */ /* 0x000fc8000fffe1ff */
[----:B------:R-:W-:Y:S02]  /*a8c0*/  @!UP1 USHF.L.U32 UR5, UR4, 0xb, URZ ;  /* 0x0000000b04059899 */ /* 0x000fe400080006ff */
[----:B------:R-:W-:Y:S01]  /*a8d0*/  @!UP1 USHF.L.U32 UR4, UR4, 0x1, URZ ;  /* 0x0000000104049899 */ /* 0x000fe200080006ff */
[----:B------:R-:W3:Y:S01]  /*a8e0*/  @!P0 LDG.E.U8 R45, desc[UR20][R8.64] ;  /* 0x00000014082d8981 */ /* 0x000ee2000c1e1100 */
[----:B-1----:R-:W-:Y:S01]  /*a8f0*/  @!P0 IMAD.MOV.U32 R6, RZ, RZ, R159 ;  /* 0x000000ffff068224 */ /* 0x002fe200078e009f */
[----:B0-----:R-:W-:Y:S01]  /*a900*/  LOP3.LUT R160, R160, 0x7f, RZ, 0xc0, !PT ;  /* 0x0000007fa0a07812 */ /* 0x001fe200078ec0ff */
[----:B------:R-:W0:Y:S03]  /*a910*/  LDCU UR6, c[0x0][0x3b0] ;  /* 0x00007600ff0677ac */ /* 0x000e260008000800 */
[----:B------:R1:W2:Y:S01]  /*a920*/  @!P0 LDG.E.U8 R39, desc[UR20][R6.64] ;  /* 0x0000001406278981 */ /* 0x0002a2000c1e1100 */
[----:B------:R-:W-:-:S05]  /*a930*/  VOTEU.ALL UP1, P5 ;  /* 0x0000000000ff7886 */ /* 0x000fca0002820000 */
[----:B------:R0:W2:Y:S01]  /*a940*/  @!UP1 SYNCS.EXCH.64 URZ, [UR9+0x14008], UR4 ;  /* 0x0140080409ff95b2 */ /* 0x0000a20008000100 */
[----:B-1----:R-:W-:Y:S02]  /*a950*/  VIADD R6, R144, 0xffffff82 ;  /* 0xffffff8290067836 */ /* 0x002fe40000000000 */
[----:B------:R-:W-:-:S03]  /*a960*/  IMAD R7, R14, 0x7d, RZ ;  /* 0x0000007d0e077824 */ /* 0x000fc600078e02ff */
[----:B------:R-:W-:Y:S02]  /*a970*/  ISETP.GE.U32.AND P0, PT, R6, 0x7fffff03, PT ;  /* 0x7fffff030600780c */ /* 0x000fe40003f06070 */
[----:B------:R-:W-:Y:S01]  /*a980*/  SHF.R.S32.HI R6, RZ, 0x1f, R7 ;  /* 0x0000001fff067819 */ /* 0x000fe20000011407 */
[----:B0-----:R-:W0:Y:S01]  /*a990*/  LDCU UR4, c[0x0][0x3b0] ;  /* 0x00007600ff0477ac */ /* 0x001e220008000800 */
[C---:B------:R-:W-:Y:S01]  /*a9a0*/  IADD3 R8, P1, PT, R7.reuse, R2, RZ ;  /* 0x0000000207087210 */ /* 0x040fe20007f3e0ff */
[----:B------:R-:W-:Y:S01]  /*a9b0*/  STS.U8 [R160+UR9], R43 ;  /* 0x0000002ba0007988 */ /* 0x000fe20008000009 */
[----:B------:R-:W-:Y:S01]  /*a9c0*/  PRMT R16, RZ, 0x7610, R16 ;  /* 0x00007610ff107816 */ /* 0x000fe20000000010 */
[----:B------:R-:W1:Y:S02]  /*a9d0*/  LDCU UR5, c[0x0][0x3b0] ;  /* 0x00007600ff0577ac */ /* 0x000e640008000800 */
[C---:B------:R-:W-:Y:S01]  /*a9e0*/  IMAD.X R9, R6.reuse, 0x1, R3, P1 ;  /* 0x0000000106097824 */ /* 0x040fe200008e0603 */
[----:B------:R-:W-:Y:S01]  /*a9f0*/  IADD3 R7, P1, PT, R7, R4, RZ ;  /* 0x0000000407077210 */ /* 0x000fe20007f3e0ff */
[----:B------:R-:W-:Y:S04]  /*aa00*/  STS.U8 [R160+UR9+0x4000], R42 ;  /* 0x0040002aa0007988 */ /* 0x000fe80008000009 */
[----:B------:R-:W-:Y:S01]  /*aa10*/  STS.U8 [R160+UR9+0x400], R41 ;  /* 0x00040029a0007988 */ /* 0x000fe20008000009 */
[----:B------:R-:W-:-:S03]  /*aa20*/  IMAD.X R6, R6, 0x1, R5, P1 ;  /* 0x0000000106067824 */ /* 0x000fc600008e0605 */
[----:B------:R-:W-:Y:S04]  /*aa30*/  STS.U8 [R160+UR9+0x4400], R40 ;  /* 0x00440028a0007988 */ /* 0x000fe80008000009 */
[----:B------:R-:W-:Y:S04]  /*aa40*/  STS.U8 [R160+UR9+0x800], R38 ;  /* 0x00080026a0007988 */ /* 0x000fe80008000009 */
[----:B------:R-:W-:Y:S04]  /*aa50*/  STL [R1+0xb2c], R8 ;  /* 0x000b2c0801007387 */ /* 0x000fe80000100800 */
[----:B------:R-:W-:Y:S04]  /*aa60*/  STS.U8 [R160+UR9+0x4800], R44 ;  /* 0x0048002ca0007988 */ /* 0x000fe80008000009 */
[----:B------:R-:W-:Y:S04]  /*aa70*/  STL [R1+0xb28], R9 ;  /* 0x000b280901007387 */ /* 0x000fe80000100800 */
[----:B------:R-:W-:Y:S04]  /*aa80*/  STS.U8 [R160+UR9+0xc00], R76 ;  /* 0x000c004ca0007988 */ /* 0x000fe80008000009 */
[----:B------:R-:W-:Y:S04]  /*aa90*/  STL [R1+0xb34], R7 ;  /* 0x000b340701007387 */ /* 0x000fe80000100800 */
[----:B------:R0:W-:Y:S04]  /*aaa0*/  STS.U8 [R160+UR9+0x4c00], R65 ;  /* 0x004c0041a0007988 */ /* 0x0001e80008000009 */
[----:B------:R1:W-:Y:S01]  /*aab0*/  STL [R1+0xb30], R6 ;  /* 0x000b300601007387 */ /* 0x0003e20000100800 */
[----:B0-----:R-:W-:-:S03]  /*aac0*/  IMAD.MOV.U32 R65, RZ, RZ, R67 ;  /* 0x000000ffff417224 */ /* 0x001fc600078e0043 */
[----:B------:R-:W2:Y:S01]  /*aad0*/  LDL.LU R67, [R1+0xe8] ;  /* 0x0000e80001437983 */ /* 0x000ea20000300800 */
[----:B------:R-:W-:-:S04]  /*aae0*/  @!P0 LOP3.LUT R7, R7, R6, RZ, 0x3c, !PT ;  /* 0x0000000607078212 */ /* 0x000fc800078e3cff */
[----:B-1----:R-:W-:-:S04]  /*aaf0*/  @!P0 LOP3.LUT R6, R7, R6, RZ, 0x3c, !PT ;  /* 0x0000000607068212 */ /* 0x002fc800078e3cff */
[----:B------:R-:W-:Y:S02]  /*ab00*/  @!P0 LOP3.LUT R7, R7, R6, RZ, 0x3c, !PT ;  /* 0x0000000607078212 */ /* 0x000fe400078e3cff */
[----:B------:R-:W-:-:S03]  /*ab10*/  PRMT R38, RZ, 0x7610, R38 ;  /* 0x00007610ff267816 */ /* 0x000fc60000000026 */
[----:B------:R0:W3:Y:S01]  /*ab20*/  @!P0 LDG.E.U8 R16, desc[UR20][R6.64] ;  /* 0x0000001406108981 */ /* 0x0000e2000c1e1100 */
[----:B------:R-:W-:-:S03]  /*ab30*/  IMAD.MOV.U32 R76, RZ, RZ, R77 ;  /* 0x000000ffff4c7224 */ /* 0x000fc600078e004d */
[----:B------:R1:W3:Y:S01]  /*ab40*/  @!P0 LDG.E.U8 R38, desc[UR20][R8.64] ;  /* 0x0000001408268981 */ /* 0x0002e2000c1e1100 */
[----:B0-----:R-:W-:Y:S02]  /*ab50*/  IMAD R7, R14, 0x6, RZ ;  /* 0x000000060e077824 */ /* 0x001fe400078e02ff */
[----:B------:R-:W-:-:S03]  /*ab60*/  IMAD.MOV.U32 R77, RZ, RZ, R78 ;  /* 0x000000ffff4d7224 */ /* 0x000fc600078e004e */
[----:B------:R-:W-:Y:S02]  /*ab70*/  SHF.R.S32.HI R6, RZ, 0x1f, R7 ;  /* 0x0000001fff067819 */ /* 0x000fe40000011407 */
[C---:B-1----:R-:W-:Y:S01]  /*ab80*/  IADD3 R9, P1, PT, R7.reuse, R2, RZ ;  /* 0x0000000207097210 */ /* 0x042fe20007f3e0ff */
[----:B------:R-:W-:Y:S02]  /*ab90*/  IMAD.MOV.U32 R78, RZ, RZ, R79 ;  /* 0x000000ffff4e7224 */ /* 0x000fe400078e004f */
[----:B------:R-:W-:Y:S02]  /*aba0*/  IMAD.MOV.U32 R79, RZ, RZ, R70 ;  /* 0x000000ffff4f7224 */ /* 0x000fe400078e0046 */
[----:B------:R-:W-:Y:S01]  /*abb0*/  IMAD.X R159, R6, 0x1, R3, P1 ;  /* 0x00000001069f7824 */ /* 0x000fe200008e0603 */
[----:B------:R-:W3:Y:S01]  /*abc0*/  LDL.LU R70, [R1+0xfc] ;  /* 0x0000fc0001467983 */ /* 0x000ee20000300800 */
[----:B------:R-:W-:-:S03]  /*abd0*/  IADD3 R7, P1, PT, R7, R4, RZ ;  /* 0x0000000407077210 */ /* 0x000fc60007f3e0ff */
[----:B------:R-:W-:Y:S02]  /*abe0*/  STS.U8 [R160+UR9+0x1000], R124 ;  /* 0x0010007ca0007988 */ /* 0x000fe40008000009 */
[----:B------:R-:W-:Y:S02]  /*abf0*/  IMAD.X R6, R6, 0x1, R5, P1 ;  /* 0x0000000106067824 */ /* 0x000fe400008e0605 */
[----:B------:R-:W-:Y:S04]  /*ac00*/  STS.U8 [R160+UR9+0x5000], R47 ;  /* 0x0050002fa0007988 */ /* 0x000fe80008000009 */
[----:B------:R-:W-:Y:S04]  /*ac10*/  STL [R1+0x194], R9 ;  /* 0x0001940901007387 */ /* 0x000fe80000100800 */
[----:B------:R-:W-:Y:S04]  /*ac20*/  STS.U8 [R160+UR9+0x1400], R46 ;  /* 0x0014002ea0007988 */ /* 0x000fe80008000009 */
[----:B------:R-:W-:Y:S04]  /*ac30*/  STL [R1+0x190], R159 ;  /* 0x0001909f01007387 */ /* 0x000fe80000100800 */
[----:B------:R-:W-:Y:S04]  /*ac40*/  STL [R1+0x19c], R7 ;  /* 0x00019c0701007387 */ /* 0x000fe80000100800 */
[----:B------:R-:W-:Y:S04]  /*ac50*/  STL [R1+0x198], R6 ;  /* 0x0001980601007387 */ /* 0x000fe80000100800 */
[----:B--2---:R0:W-:Y:S02]  /*ac60*/  STS.U8 [R160+UR9+0x5400], R67 ;  /* 0x00540043a0007988 */ /* 0x0041e40008000009 */
[----:B0-----:R-:W-:-:S02]  /*ac70*/  IMAD.MOV.U32 R67, RZ, RZ, R69 ;  /* 0x000000ffff437224 */ /* 0x001fc400078e0045 */
[----:B------:R-:W2:Y:S01]  /*ac80*/  LDL.LU R69, [R1+0x17c] ;  /* 0x00017c0001457983 */ /* 0x000ea20000300800 */
[----:B------:R-:W-:-:S05]  /*ac90*/  VIADD R8, R144, 0xfffffff9 ;  /* 0xfffffff990087836 */ /* 0x000fca0000000000 */
[----:B------:R-:W-:Y:S02]  /*aca0*/  ISETP.GE.U32.AND P0, PT, R8, 0x7fffff7a, PT ;  /* 0x7fffff7a0800780c */ /* 0x000fe40003f06070 */
[----:B------:R-:W-:-:S11]  /*acb0*/  PRMT R43, RZ, 0x7610, R43 ;  /* 0x00007610ff2b7816 */ /* 0x000fd6000000002b */
[----:B------:R-:W-:-:S04]  /*acc0*/  @!P0 LOP3.LUT R7, R7, R6, RZ, 0x3c, !PT ;  /* 0x0000000607078212 */ /* 0x000fc800078e3cff */
[----:B------:R-:W-:-:S04]  /*acd0*/  @!P0 LOP3.LUT R6, R7, R6, RZ, 0x3c, !PT ;  /* 0x0000000607068212 */ /* 0x000fc800078e3cff */
[----:B------:R-:W-:Y:S01]  /*ace0*/  @!P0 LOP3.LUT R7, R7, R6, RZ, 0x3c, !PT ;  /* 0x0000000607078212 */ /* 0x000fe200078e3cff */
[----:B------:R-:W-:Y:S01]  /*acf0*/  @!P0 IMAD.MOV.U32 R8, RZ, RZ, R9 ;  /* 0x000000ffff088224 */ /* 0x000fe200078e0009 */
[----:B------:R-:W-:Y:S01]  /*ad00*/  PRMT R44, RZ, 0x7610, R44 ;  /* 0x00007610ff2c7816 */ /* 0x000fe2000000002c */
[----:B------:R-:W-:Y:S02]  /*ad10*/  @!P0 IMAD.MOV.U32 R9, RZ, RZ, R159 ;  /* 0x000000ffff098224 */ /* 0x000fe400078e009f */
[----:B------:R0:W4:Y:S04]  /*ad20*/  @!P0 LDG.E.U8 R43, desc[UR20][R6.64] ;  /* 0x00000014062b8981 */ /* 0x000128000c1e1100 */
[----:B------:R-:W-:Y:S04]  /*ad30*/  STS.U8 [R160+UR9+0x1800], R76 ;  /* 0x0018004ca0007988 */ /* 0x000fe80008000009 */
[----:B------:R-:W-:Y:S01]  /*ad40*/  STS.U8 [R160+UR9+0x5800], R77 ;  /* 0x0058004da0007988 */ /* 0x000fe20008000009 */
[----:B0-----:R-:W-:-:S02]  /*ad50*/  VIADD R6, R144, 0xfffffff1 ;  /* 0xfffffff190067836 */ /* 0x001fc40000000000 */
[----:B------:R-:W-:Y:S01]  /*ad60*/  IMAD R7, R14, 0xe, RZ ;  /* 0x0000000e0e077824 */ /* 0x000fe200078e02ff */
[----:B------:R-:W-:Y:S04]  /*ad70*/  STS.U8 [R160+UR9+0x1c00], R78 ;  /* 0x001c004ea0007988 */ /* 0x000fe80008000009 */
[----:B------:R0:W4:Y:S01]  /*ad80*/  @!P0 LDG.E.U8 R44, desc[UR20][R8.64] ;  /* 0x00000014082c8981 */ /* 0x000122000c1e1100 */
[----:B------:R-:W-:-:S03]  /*ad90*/  ISETP.GE.U32.AND P0, PT, R6, 0x7fffff72, PT ;  /* 0x7fffff720600780c */ /* 0x000fc60003f06070 */
[----:B------:R-:W-:Y:S01]  /*ada0*/  STS.U8 [R160+UR9+0x5c00], R79 ;  /* 0x005c004fa0007988 */ /* 0x000fe20008000009 */
[----:B------:R-:W-:-:S03]  /*adb0*/  SHF.R.S32.HI R6, RZ, 0x1f, R7 ;  /* 0x0000001fff067819 */ /* 0x000fc60000011407 */
[----:B---3--:R1:W-:Y:S01]  /*adc0*/  STS.U8 [R160+UR9+0x2000], R70 ;  /* 0x00200046a0007988 */ /* 0x0083e20008000009 */
[----:B0-----:R-:W-:Y:S01]  /*add0*/  IADD3 R8, P1, PT, R7, R2, RZ ;  /* 0x0000000207087210 */ /* 0x001fe20007f3e0ff */
[----:B-1----:R-:W-:Y:S02]  /*ade0*/  IMAD.MOV.U32 R70, RZ, RZ, R71 ;  /* 0x000000ffff467224 */ /* 0x002fe400078e0047 */
[----:B------:R-:W-:Y:S02]  /*adf0*/  IMAD.MOV.U32 R71, RZ, RZ, R72 ;  /* 0x000000ffff477224 */ /* 0x000fe400078e0048 */
[----:B------:R-:W-:Y:S02]  /*ae00*/  IMAD.MOV.U32 R72, RZ, RZ, R73 ;  /* 0x000000ffff487224 */ /* 0x000fe400078e0049 */
[----:B------:R-:W-:Y:S02]  /*ae10*/  IMAD.MOV.U32 R73, RZ, RZ, R74 ;  /* 0x000000ffff497224 */ /* 0x000fe400078e004a */
[----:B------:R-:W-:-:S02]  /*ae20*/  IMAD.MOV.U32 R74, RZ, RZ, R75 ;  /* 0x000000ffff4a7224 */ /* 0x000fc400078e004b */
[----:B------:R-:W-:Y:S02]  /*ae30*/  IMAD.MOV.U32 R75, RZ, RZ, R64 ;  /* 0x000000ffff4b7224 */ /* 0x000fe400078e0040 */
[----:B------:R-:W-:Y:S02]  /*ae40*/  IMAD.X R9, R6, 0x1, R3, P1 ;  /* 0x0000000106097824 */ /* 0x000fe400008e0603 */
[----:B------:R-:W-:Y:S02]  /*ae50*/  IMAD.MOV.U32 R64, RZ, RZ, R65 ;  /* 0x000000ffff407224 */ /* 0x000fe400078e0041 */
[----:B------:R-:W-:Y:S02]  /*ae60*/  IMAD.MOV.U32 R65, RZ, RZ, R66 ;  /* 0x000000ffff417224 */ /* 0x000fe400078e0042 */
[----:B------:R-:W3:Y:S04]  /*ae70*/  LDL.LU R66, [R1+0x120] ;  /* 0x0001200001427983 */ /* 0x000ee80000300800 */
[----:B------:R-:W-:Y:S04]  /*ae80*/  STL [R1+0x220], R8 ;  /* 0x0002200801007387 */ /* 0x000fe80000100800 */
[----:B------:R-:W-:Y:S01]  /*ae90*/  STL [R1+0x21c], R9 ;  /* 0x00021c0901007387 */ /* 0x000fe20000100800 */
[----:B------:R-:W-:-:S05]  /*aea0*/  IADD3 R7, P1, PT, R7, R4, RZ ;  /* 0x0000000407077210 */ /* 0x000fca0007f3e0ff */
[----:B------:R-:W-:Y:S01]  /*aeb0*/  IMAD.X R6, R6, 0x1, R5, P1 ;  /* 0x0000000106067824 */ /* 0x000fe200008e0605 */
[----:B--2---:R0:W-:Y:S04]  /*aec0*/  STS.U8 [R160+UR9+0x6000], R69 ;  /* 0x00600045a0007988 */ /* 0x0041e80008000009 */
[----:B0-----:R-:W2:Y:S04]  /*aed0*/  LDL.LU R69, [R1+0x13c] ;  /* 0x00013c0001457983 */ /* 0x001ea80000300800 */
[----:B------:R-:W-:Y:S04]  /*aee0*/  STS.U8 [R160+UR9+0x2400], R70 ;  /* 0x00240046a0007988 */ /* 0x000fe80008000009 */
[----:B------:R-:W-:Y:S04]  /*aef0*/  STS.U8 [R160+UR9+0x6400], R71 ;  /* 0x00640047a0007988 */ /* 0x000fe80008000009 */
[----:B------:R-:W-:Y:S04]  /*af00*/  STL [R1+0x228], R7 ;  /* 0x0002280701007387 */ /* 0x000fe80000100800 */
[----:B------:R0:W-:Y:S04]  /*af10*/  STS.U8 [R160+UR9+0x2800], R72 ;  /* 0x00280048a0007988 */ /* 0x0001e80008000009 */
[----:B------:R1:W-:Y:S01]  /*af20*/  STL [R1+0x224], R6 ;  /* 0x0002240601007387 */ /* 0x0003e20000100800 */
[----:B0-----:R-:W-:-:S03]  /*af30*/  IMAD.MOV.U32 R72, RZ, RZ, R75 ;  /* 0x000000ffff487224 */ /* 0x001fc600078e004b */
[----:B------:R-:W4:Y:S01]  /*af40*/  LDL.LU R75, [R1+0x118] ;  /* 0x00011800014b7983 */ /* 0x000f220000300800 */
[----:B------:R-:W-:-:S04]  /*af50*/  @!P0 LOP3.LUT R7, R7, R6, RZ, 0x3c, !PT ;  /* 0x0000000607078212 */ /* 0x000fc800078e3cff */
[C---:B-1----:R-:W-:Y:S02]  /*af60*/  @!P0 LOP3.LUT R6, R7.reuse, R6, RZ, 0x3c, !PT ;  /* 0x0000000607068212 */ /* 0x042fe400078e3cff */
[----:B------:R-:W-:Y:S02]  /*af70*/  PRMT R41, RZ, 0x7610, R41 ;  /* 0x00007610ff297816 */ /* 0x000fe40000000029 */
[----:B------:R-:W-:Y:S02]  /*af80*/  @!P0 LOP3.LUT R7, R7, R6, RZ, 0x3c, !PT ;  /* 0x0000000607078212 */ /* 0x000fe400078e3cff */
[----:B------:R-:W-:-:S03]  /*af90*/  PRMT R42, RZ, 0x7610, R42 ;  /* 0x00007610ff2a7816 */ /* 0x000fc6000000002a */
[----:B------:R0:W4:Y:S04]  /*afa0*/  @!P0 LDG.E.U8 R41, desc[UR20][R6.64] ;  /* 0x0000001406298981 */ /* 0x000128000c1e1100 */
[----:B------:R1:W4:Y:S01]  /*afb0*/  @!P0 LDG.E.U8 R42, desc[UR20][R8.64] ;  /* 0x00000014082a8981 */ /* 0x000322000c1e1100 */
[----:B0-----:R-:W-:Y:S02]  /*afc0*/  VIADD R6, R144, 0xffffffe9 ;  /* 0xffffffe990067836 */ /* 0x001fe40000000000 */
[----:B------:R-:W-:-:S03]  /*afd0*/  IMAD R7, R14, 0x16, RZ ;  /* 0x000000160e077824 */ /* 0x000fc600078e02ff */
[----:B------:R-:W-:Y:S02]  /*afe0*/  ISETP.GE.U32.AND P0, PT, R6, 0x7fffff6a, PT ;  /* 0x7fffff6a0600780c */ /* 0x000fe40003f06070 */
[----:B------:R-:W-:Y:S02]  /*aff0*/  SHF.R.S32.HI R6, RZ, 0x1f, R7 ;  /* 0x0000001fff067819 */ /* 0x000fe40000011407 */
[----:B-1----:R-:W-:-:S05]  /*b000*/  IADD3 R8, P1, PT, R7, R2, RZ ;  /* 0x0000000207087210 */ /* 0x002fca0007f3e0ff */
[C---:B------:R-:W-:Y:S01]  /*b010*/  IMAD.X R9, R6.reuse, 0x1, R3, P1 ;  /* 0x0000000106097824 */ /* 0x040fe200008e0603 */
[----:B------:R-:W-:Y:S01]  /*b020*/  IADD3 R7, P1, PT, R7, R4, RZ ;  /* 0x0000000407077210 */ /* 0x000fe20007f3e0ff */
[----:B------:R-:W-:Y:S01]  /*b030*/  IMAD.MOV.U32 R71, RZ, RZ, R74 ;  /* 0x000000ffff477224 */ /* 0x000fe200078e004a */
[----:B------:R-:W-:Y:S01]  /*b040*/  STL [R1+0x2a0], R8 ;  /* 0x0002a00801007387 */ /* 0x000fe20000100800 */
[----:B------:R-:W-:Y:S02]  /*b050*/  IMAD.MOV.U32 R74, RZ, RZ, R65 ;  /* 0x000000ffff4a7224 */ /* 0x000fe400078e0041 */
[----:B------:R-:W-:Y:S01]  /*b060*/  IMAD.X R6, R6, 0x1, R5, P1 ;  /* 0x0000000106067824 */ /* 0x000fe200008e0605 */
[----:B------:R0:W-:Y:S01]  /*b070*/  STS.U8 [R160+UR9+0x6800], R73 ;  /* 0x00680049a0007988 */ /* 0x0001e20008000009 */
[----:B------:R-:W-:-:S03]  /*b080*/  IMAD.MOV.U32 R65, RZ, RZ, R68 ;  /* 0x000000ffff417224 */ /* 0x000fc600078e0044 */
[----:B------:R-:W-:Y:S04]  /*b090*/  STL [R1+0x29c], R9 ;  /* 0x00029c0901007387 */ /* 0x000fe80000100800 */
[----:B---3--:R1:W-:Y:S01]  /*b0a0*/  STS.U8 [R160+UR9+0x2c00], R66 ;  /* 0x002c0042a0007988 */ /* 0x0083e20008000009 */
[----:B0-----:R-:W-:-:S03]  /*b0b0*/  IMAD.MOV.U32 R73, RZ, RZ, R64 ;  /* 0x000000ffff497224 */ /* 0x001fc600078e0040 */
[----:B------:R0:W-:Y:S01]  /*b0c0*/  STL [R1+0x2a8], R7 ;  /* 0x0002a80701007387 */ /* 0x0001e20000100800 */
[----:B------:R-:W-:-:S03]  /*b0d0*/  IMAD.MOV.U32 R64, RZ, RZ, R67 ;  /* 0x000000ffff407224 */ /* 0x000fc600078e0043 */
[----:B------:R-:W3:Y:S01]  /*b0e0*/  LDL.LU R68, [R1+0xf0] ;  /* 0x0000f00001447983 */ /* 0x000ee20000300800 */
[----:B------:R-:W-:Y:S02]  /*b0f0*/  IMAD.MOV.U32 R67, RZ, RZ, R61 ;  /* 0x000000ffff437224 */ /* 0x000fe400078e003d */
[----:B-1----:R-:W-:Y:S01]  /*b100*/  IMAD.MOV.U32 R66, RZ, RZ, R60 ;  /* 0x000000ffff427224 */ /* 0x002fe200078e003c */
[----:B0-----:R-:W-:Y:S02]  /*b110*/  @!P0 LOP3.LUT R7, R7, R6, RZ, 0x3c, !PT ;  /* 0x0000000607078212 */ /* 0x001fe400078e3cff */
[----:B------:R-:W-:Y:S02]  /*b120*/  PRMT R47, RZ, 0x7610, R47 ;  /* 0x00007610ff2f7816 */ /* 0x000fe4000000002f */
[----:B------:R-:W-:-:S06]  /*b130*/  PRMT R40, RZ, 0x7610, R40 ;  /* 0x00007610ff287816 */ /* 0x000fcc0000000028 */
[----:B------:R-:W3:Y:S01]  /*b140*/  @!P0 LDG.E.U8 R40, desc[UR20][R8.64] ;  /* 0x0000001408288981 */ /* 0x000ee2000c1e1100 */
[----:B------:R-:W-:-:S03]  /*b150*/  PRMT R46, RZ, 0x7610, R46 ;  /* 0x00007610ff2e7816 */ /* 0x000fc6000000002e */
[----:B--2---:R0:W-:Y:S04]  /*b160*/  STS.U8 [R160+UR9+0x6c00], R69 ;  /* 0x006c0045a0007988 */ /* 0x0041e80008000009 */
[----:B0-----:R-:W2:Y:S04]  /*b170*/  LDL.LU R69, [R1+0xec] ;  /* 0x0000ec0001457983 */ /* 0x001ea80000300800 */
[----:B------:R-:W2:Y:S04]  /*b180*/  LDL.LU R60, [R1+0xe4] ;  /* 0x0000e400013c7983 */ /* 0x000ea80000300800 */
[----:B------:R-:W2:Y:S04]  /*b190*/  LDL.LU R61, [R1+0xd8] ;  /* 0x0000d800013d7983 */ /* 0x000ea80000300800 */
[----:B------:R0:W-:Y:S02]  /*b1a0*/  STL [R1+0x2a4], R6 ;  /* 0x0002a40601007387 */ /* 0x0001e40000100800 */
[----:B0-----:R-:W-:-:S04]  /*b1b0*/  @!P0 LOP3.LUT R6, R7, R6, RZ, 0x3c, !PT ;  /* 0x0000000607068212 */ /* 0x001fc800078e3cff */
[----:B------:R-:W-:-:S05]  /*b1c0*/  @!P0 LOP3.LUT R7, R7, R6, RZ, 0x3c, !PT ;  /* 0x0000000607078212 */ /* 0x000fca00078e3cff */
[----:B------:R0:W2:Y:S02]  /*b1d0*/  @!P0 LDG.E.U8 R47, desc[UR20][R6.64] ;  /* 0x00000014062f8981 */ /* 0x0000a4000c1e1100 */
[----:B0-----:R-:W-:Y:S02]  /*b1e0*/  VIADD R6, R144, 0xffffffe1 ;  /* 0xffffffe190067836 */ /* 0x001fe40000000000 */
[----:B------:R-:W-:-:S03]  /*b1f0*/  IMAD R7, R14, 0x1e, RZ ;  /* 0x0000001e0e077824 */ /* 0x000fc600078e02ff */
[----:B------:R-:W-:Y:S02]  /*b200*/  ISETP.GE.U32.AND P0, PT, R6, 0x7fffff62, PT ;  /* 0x7fffff620600780c */ /* 0x000fe40003f06070 */
[----:B------:R-:W-:Y:S02]  /*b210*/  SHF.R.S32.HI R124, RZ, 0x1f, R7 ;  /* 0x0000001fff7c7819 */ /* 0x000fe40000011407 */
[----:B------:R-:W-:Y:S01]  /*b220*/  IADD3 R6, P1, PT, R7, R2, RZ ;  /* 0x0000000207067210 */ /* 0x000fe20007f3e0ff */
[----:B------:R-:W-:Y:S04]  /*b230*/  STS.U8 [R160+UR9+0x3000], R71 ;  /* 0x00300047a0007988 */ /* 0x000fe80008000009 */
[----:B------:R-:W-:Y:S01]  /*b240*/  IMAD.X R7, R124, 0x1, R3, P1 ;  /* 0x000000017c077824 */ /* 0x000fe200008e0603 */
[----:B------:R-:W-:Y:S04]  /*b250*/  STS.U8 [R160+UR9+0x7000], R72 ;  /* 0x00700048a0007988 */ /* 0x000fe80008000009 */
[----:B------:R-:W-:Y:S04]  /*b260*/  STS.U8 [R160+UR9+0x3400], R73 ;  /* 0x00340049a0007988 */ /* 0x000fe80008000009 */
[----:B------:R0:W-:Y:S04]  /*b270*/  STL [R1+0x320], R6 ;  /* 0x0003200601007387 */ /* 0x0001e80000100800 */
[----:B------:R0:W2:Y:S04]  /*b280*/  @!P0 LDG.E.U8 R46, desc[UR20][R6.64] ;  /* 0x00000014062e8981 */ /* 0x0000a8000c1e1100 */
[----:B------:R-:W-:Y:S04]  /*b290*/  STS.U8 [R160+UR9+0x7400], R74 ;  /* 0x0074004aa0007988 */ /* 0x000fe80008000009 */
[----:B----4-:R-:W-:Y:S01]  /*b2a0*/  STS.U8 [R160+UR9+0x3800], R75 ;  /* 0x0038004ba0007988 */ /* 0x010fe20008000009 */
[----:B0-----:R-:W-:-:S03]  /*b2b0*/  LOP3.LUT R6, R160, 0x10, RZ, 0x3c, !PT ;  /* 0x00000010a0067812 */ /* 0x001fc600078e3cff */
[----:B------:R-:W-:Y:S04]  /*b2c0*/  STS.U8 [R160+UR9+0x7800], R64 ;  /* 0x00780040a0007988 */ /* 0x000fe80008000009 */
[----:B------:R-:W-:Y:S04]  /*b2d0*/  STS.U8 [R160+UR9+0x3c00], R65 ;  /* 0x003c0041a0007988 */ /* 0x000fe80008000009 */
[----:B------:R-:W-:Y:S04]  /*b2e0*/  STL [R1+0x31c], R7 ;  /* 0x00031c0701007387 */ /* 0x000fe80000100800 */
[----:B------:R0:W-:Y:S04]  /*b2f0*/  STS.U8 [R160+UR9+0x7c00], R62 ;  /* 0x007c003ea0007988 */ /* 0x0001e80008000009 */
[----:B------:R1:W-:Y:S04]  /*b300*/  STS.U8 [R6+UR9+0x80], R63 ;  /* 0x0000803f06007988 */ /* 0x0003e80008000009 */
[----:B0-----:R-:W4:Y:S04]  /*b310*/  LDL.LU R62, [R1+0xcc] ;  /* 0x0000cc00013e7983 */ /* 0x001f280000300800 */
[----:B-1----:R-:W4:Y:S04]  /*b320*/  LDL.LU R63, [R1+0xc4] ;  /* 0x0000c400013f7983 */ /* 0x002f280000300800 */
[----:B------:R-:W4:Y:S04]  /*b330*/  LDL.LU R159, [R1+0xb4] ;  /* 0x0000b400019f7983 */ /* 0x000f280000300800 */
        /* <DEDUP_REMOVED lines=16> */
[----:B------:R0:W-:Y:S04]  /*b440*/  STS.U8 [R6+UR9+0x4080], R66 ;  /* 0x0040804206007988 */ /* 0x0001e80008000009 */
[----:B------:R-:W4:Y:S04]  /*b450*/  LDL.LU R65, [R1+0x3c] ;  /* 0x00003c0001417983 */ /* 0x000f280000300800 */
[----:B------:R1:W-:Y:S04]  /*b460*/  STS.U8 [R6+UR9+0x480], R67 ;  /* 0x0004804306007988 */ /* 0x0003e80008000009 */
[----:B0-----:R-:W4:Y:S04]  /*b470*/  LDL.LU R66, [R1+0x38] ;  /* 0x0000380001427983 */ /* 0x001f280000300800 */
[----:B---3--:R0:W-:Y:S04]  /*b480*/  STS.U8 [R6+UR9+0x4480], R68 ;  /* 0x0044804406007988 */ /* 0x0081e80008000009 */
[----:B-1----:R-:W3:Y:S04]  /*b490*/  LDL.LU R67, [R1+0x34] ;  /* 0x0000340001437983 */ /* 0x002ee80000300800 */
[----:B0-----:R-:W3:Y:S04]  /*b4a0*/  LDL.LU R68, [R1+0x30] ;  /* 0x0000300001447983 */ /* 0x001ee80000300800 */
[----:B--2---:R0:W-:Y:S04]  /*b4b0*/  STS.U8 [R6+UR9+0x880], R69 ;  /* 0x0008804506007988 */ /* 0x0041e80008000009 */
[----:B------:R1:W-:Y:S04]  /*b4c0*/  STS.U8 [R6+UR9+0x4880], R60 ;  /* 0x0048803c06007988 */ /* 0x0003e80008000009 */
[----:B0-----:R-:W2:Y:S04]  /*b4d0*/  LDL.LU R69, [R1+0x2c] ;  /* 0x00002c0001457983 */ /* 0x001ea80000300800 */
[----:B------:R-:W2:Y:S04]  /*b4e0*/  LDL.LU R7, [R1+0x28] ;  /* 0x0000280001077983 */ /* 0x000ea80000300800 */
[----:B------:R0:W-:Y:S04]  /*b4f0*/  STS.U8 [R6+UR9+0xc80], R61 ;  /* 0x000c803d06007988 */ /* 0x0001e80008000009 */
[----:B-1----:R-:W2:Y:S04]  /*b500*/  LDL.LU R60, [R1+0x24] ;  /* 0x00002400013c7983 */ /* 0x002ea80000300800 */
[----:B0-----:R-:W2:Y:S04]  /*b510*/  LDL.LU R61, [R1+0x20] ;  /* 0x00002000013d7983 */ /* 0x001ea80000300800 */
[----:B----4-:R0:W-:Y:S04]  /*b520*/  STS.U8 [R6+UR9+0x4c80], R62 ;  /* 0x004c803e06007988 */ /* 0x0101e80008000009 */
[----:B------:R1:W-:Y:S04]  /*b530*/  STS.U8 [R6+UR9+0x1080], R63 ;  /* 0x0010803f06007988 */ /* 0x0003e80008000009 */
[----:B0-----:R-:W4:Y:S04]  /*b540*/  LDL.LU R62, [R1+0x1c] ;  /* 0x00001c00013e7983 */ /* 0x001f280000300800 */
[----:B-1----:R-:W4:Y:S04]  /*b550*/  LDL.LU R63, [R1+0x18] ;  /* 0x00001800013f7983 */ /* 0x002f280000300800 */
[----:B------:R-:W4:Y:S04]  /*b560*/  LDL.LU R8, [R1+0x10] ;  /* 0x0000100001087983 */ /* 0x000f280000300800 */
[----:B------:R-:W4:Y:S04]  /*b570*/  LDL.LU R9, [R1+0xc] ;  /* 0x00000c0001097983 */ /* 0x000f280000300800 */
[----:B------:R0:W-:Y:S04]  /*b580*/  STS.U8 [R6+UR9+0x5080], R159 ;  /* 0x0050809f06007988 */ /* 0x0001e80008000009 */
[----:B------:R1:W-:Y:S04]  /*b590*/  STS.U8 [R6+UR9+0x1480], R161 ;  /* 0x001480a106007988 */ /* 0x0003e80008000009 */
[----:B------:R1:W-:Y:S04]  /*b5a0*/  STS.U8 [R6+UR9+0x5480], R162 ;  /* 0x005480a206007988 */ /* 0x0003e80008000009 */
[----:B0-----:R-:W4:Y:S04]  /*b5b0*/  LDL.LU R159, [R1+0xc64] ;  /* 0x000c6400019f7983 */ /* 0x001f280000300800 */
[----:B-1----:R-:W4:Y:S04]  /*b5c0*/  LDL.LU R161, [R1+0xc60] ;  /* 0x000c600001a17983 */ /* 0x002f280000300800 */
        /* <DEDUP_REMOVED lines=18> */
[----:B---3--:R-:W3:Y:S04]  /*b6f0*/  LDL.LU R71, [R1+0xc38] ;  /* 0x000c380001477983 */ /* 0x008ee80000300800 */
[----:B------:R0:W-:Y:S04]  /*b700*/  STS.U8 [R6+UR9+0x6880], R72 ;  /* 0x0068804806007988 */ /* 0x0001e80008000009 */
[----:B------:R1:W-:Y:S04]  /*b710*/  STS.U8 [R6+UR9+0x2c80], R73 ;  /* 0x002c804906007988 */ /* 0x0003e80008000009 */
[----:B------:R1:W-:Y:S04]  /*b720*/  STS.U8 [R6+UR9+0x6c80], R74 ;  /* 0x006c804a06007988 */ /* 0x0003e80008000009 */
[----:B0-----:R-:W3:Y:S04]  /*b730*/  LDL.LU R72, [R1+0xc34] ;  /* 0x000c340001487983 */ /* 0x001ee80000300800 */
[----:B-1----:R-:W3:Y:S04]  /*b740*/  LDL.LU R73, [R1+0xc30] ;  /* 0x000c300001497983 */ /* 0x002ee80000300800 */
[----:B------:R-:W3:Y:S04]  /*b750*/  LDL.LU R74, [R1+0xc2c] ;  /* 0x000c2c00014a7983 */ /* 0x000ee80000300800 */
        /* <DEDUP_REMOVED lines=12> */
[----:B--2---:R0:W-:Y:S04]  /*b820*/  STS.U8 [R6+UR9+0x3c80], R69 ;  /* 0x003c804506007988 */ /* 0x0041e80008000009 */
[----:B------:R1:W-:Y:S04]  /*b830*/  STS.U8 [R6+UR9+0x7c80], R7 ;  /* 0x007c800706007988 */ /* 0x0003e80008000009 */
[----:B0-----:R-:W2:Y:S01]  /*b840*/  LDL.LU R69, [R1+0xc10] ;  /* 0x000c100001457983 */ /* 0x001ea20000300800 */
[----:B-1----:R-:W-:-:S03]  /*b850*/  LOP3.LUT R7, R160, 0x20, RZ, 0x3c, !PT ;  /* 0x00000020a0077812 */ /* 0x002fc600078e3cff */
[----:B------:R-:W2:Y:S04]  /*b860*/  LDL.LU R6, [R1+0x14] ;  /* 0x0000140001067983 */ /* 0x000ea80000300800 */
[----:B------:R0:W-:Y:S04]  /*b870*/  STS.U8 [R7+UR9+0x100], R60 ;  /* 0x0001003c07007988 */ /* 0x0001e80008000009 */
[----:B------:R1:W-:Y:S04]  /*b880*/  STS.U8 [R7+UR9+0x4100], R61 ;  /* 0x0041003d07007988 */ /* 0x0003e80008000009 */
[----:B0-----:R-:W2:Y:S04]  /*b890*/  LDL.LU R60, [R1+0xc0c] ;  /* 0x000c0c00013c7983 */ /* 0x001ea80000300800 */
[----:B-1----:R-:W2:Y:S04]  /*b8a0*/  LDL.LU R61, [R1+0xc08] ;  /* 0x000c0800013d7983 */ /* 0x002ea80000300800 */
[----:B----4-:R0:W-:Y:S04]  /*b8b0*/  STS.U8 [R7+UR9+0x500], R62 ;  /* 0x0005003e07007988 */ /* 0x0101e80008000009 */
[----:B------:R1:W-:Y:S04]  /*b8c0*/  STS.U8 [R7+UR9+0x4500], R63 ;  /* 0x0045003f07007988 */ /* 0x0003e80008000009 */
[----:B0-----:R-:W4:Y:S04]  /*b8d0*/  LDL.LU R62, [R1+0xc04] ;  /* 0x000c0400013e7983 */ /* 0x001f280000300800 */
[----:B-1----:R-:W4:Y:S04]  /*b8e0*/  LDL.LU R63, [R1+0xc00] ;  /* 0x000c0000013f7983 */ /* 0x002f280000300800 */
[----:B------:R0:W-:Y:S04]  /*b8f0*/  STS.U8 [R7+UR9+0x4900], R8 ;  /* 0x0049000807007988 */ /* 0x0001e80008000009 */
[----:B------:R1:W-:Y:S01]  /*b900*/  STS.U8 [R7+UR9+0xd00], R9 ;  /* 0x000d000907007988 */ /* 0x0003e20008000009 */
[----:B0-----:R-:W-:-:S02]  /*b910*/  VIADD R8, R144, 0xffffff81 ;  /* 0xffffff8190087836 */ /* 0x001fc40000000000 */
[----:B-1----:R-:W-:-:S03]  /*b920*/  VIADD R9, R144, 0xffffff88 ;  /* 0xffffff8890097836 */ /* 0x002fc60000000000 */
[----:B------:R-:W-:Y:S01]  /*b930*/  ISETP.GE.U32.AND P1, PT, R8, 0x7fffff02, PT ;  /* 0x7fffff020800780c */ /* 0x000fe20003f26070 */
[C---:B------:R-:W-:Y:S01]  /*b940*/  VIADD R8, R144.reuse, 0xffffff89 ;  /* 0xffffff8990087836 */ /* 0x040fe20000000000 */
[----:B------:R-:W-:Y:S01]  /*b950*/  ISETP.GE.U32.AND P2, PT, R9, 0x7fffff09, PT ;  /* 0x7fffff090900780c */ /* 0x000fe20003f46070 */
[----:B------:R-:W-:-:S03]  /*b960*/  VIADD R9, R144, 0xffffff90 ;  /* 0xffffff9090097836 */ /* 0x000fc60000000000 */
[----:B------:R-:W-:Y:S02]  /*b970*/  ISETP.GE.U32.AND P3, PT, R8, 0x7fffff0a, PT ;  /* 0x7fffff0a0800780c */ /* 0x000fe40003f66070 */
[C---:B------:R-:W-:Y:S02]  /*b980*/  LOP3.LUT R8, R160.reuse, 0x30, RZ, 0x3c, !PT ;  /* 0x00000030a0087812 */ /* 0x040fe400078e3cff */
[----:B------:R-:W-:Y:S02]  /*b990*/  ISETP.GE.U32.AND P4, PT, R9, 0x7fffff11, PT ;  /* 0x7fffff110900780c */ /* 0x000fe40003f86070 */
[----:B------:R-:W-:Y:S01]  /*b9a0*/  LOP3.LUT R9, R160, 0x40, RZ, 0x3c, !PT ;  /* 0x00000040a0097812 */ /* 0x000fe200078e3cff */
[----:B------:R-:W-:Y:S04]  /*b9b0*/  STS.U8 [R7+UR9+0x3d00], R162 ;  /* 0x003d00a207007988 */ /* 0x000fe80008000009 */
        /* <DEDUP_REMOVED lines=9> */
[----:B---3--:R-:W-:Y:S04]  /*ba50*/  STS.U8 [R7+UR9+0x6900], R71 ;  /* 0x0069004707007988 */ /* 0x008fe80008000009 */
        /* <DEDUP_REMOVED lines=8> */
[----:B--2---:R-:W-:Y:S04]  /*bae0*/  STS.U8 [R7+UR9+0x5500], R69 ;  /* 0x0055004507007988 */ /* 0x004fe80008000009 */
[----:B------:R-:W-:Y:S04]  /*baf0*/  STS.U8 [R7+UR9+0x1500], R60 ;  /* 0x0015003c07007988 */ /* 0x000fe80008000009 */
[----:B------:R-:W-:Y:S04]  /*bb00*/  STS.U8 [R7+UR9+0x5100], R61 ;  /* 0x0051003d07007988 */ /* 0x000fe80008000009 */
[----:B------:R-:W-:Y:S04]  /*bb10*/  STS.U8 [R7+UR9+0x2900], R72 ;  /* 0x0029004807007988 */ /* 0x000fe80008000009 */
[----:B------:R0:W-:Y:S02]  /*bb20*/  STS.U8 [R7+UR9+0x900], R6 ;  /* 0x0009000607007988 */ /* 0x0001e40008000009 */
[----:B0-----:R-:W-:-:S02]  /*bb30*/  IMAD R6, R14, 0x1e, RZ ;  /* 0x0000001e0e067824 */ /* 0x001fc400078e02ff */
[----:B----4-:R-:W-:Y:S04]  /*bb40*/  STS.U8 [R7+UR9+0x1100], R62 ;  /* 0x0011003e07007988 */ /* 0x010fe80008000009 */
[----:B------:R0:W-:Y:S04]  /*bb50*/  STS.U8 [R7+UR9+0x4d00], R63 ;  /* 0x004d003f07007988 */ /* 0x0001e80008000009 */
[----:B0-----:R-:W2:Y:S04]  /*bb60*/  LDL.LU R63, [R1+0xbfc] ;  /* 0x000bfc00013f7983 */ /* 0x001ea80000300800 */
[----:B------:R-:W3:Y:S04]  /*bb70*/  LDL.LU R62, [R1+0xbf8] ;  /* 0x000bf800013e7983 */ /* 0x000ee80000300800 */
[----:B------:R-:W4:Y:S04]  /*bb80*/  LDL.LU R61, [R1+0xbf4] ;  /* 0x000bf400013d7983 */ /* 0x000f280000300800 */
[----:B------:R-:W2:Y:S04]  /*bb90*/  LDL.LU R60, [R1+0xbf0] ;  /* 0x000bf000013c7983 */ /* 0x000ea80000300800 */
        /* <DEDUP_REMOVED lines=45> */
[----:B------:R0:W-:Y:S04]  /*be70*/  STS.U8 [R9+UR9+0x7600], R10 ;  /* 0x0076000a09007988 */ /* 0x0001e80008000009 */
[----:B------:R-:W2:Y:S04]  /*be80*/  LDL.LU R78, [R1+0xbb8] ;  /* 0x000bb800014e7983 */ /* 0x000ea80000300800 */
[----:B------:R1:W-:Y:S01]  /*be90*/  STS.U8 [R9+UR9+0x7e00], R11 ;  /* 0x007e000b09007988 */ /* 0x0003e20008000009 */
[----:B0-----:R-:W-:-:S03]  /*bea0*/  LOP3.LUT R10, R160, 0x50, RZ, 0x3c, !PT ;  /* 0x00000050a00a7812 */ /* 0x001fc600078e3cff */
[----:B------:R-:W2:Y:S04]  /*beb0*/  LDL.LU R77, [R1+0xbb4] ;  /* 0x000bb400014d7983 */ /* 0x000ea80000300800 */
[----:B------:R-:W2:Y:S01]  /*bec0*/  LDL.LU R76, [R1+0xbb0] ;  /* 0x000bb000014c7983 */ /* 0x000ea20000300800 */
[----:B-1----:R-:W-:-:S03]  /*bed0*/  LOP3.LUT R11, R160, 0x60, RZ, 0x3c, !PT ;  /* 0x00000060a00b7812 */ /* 0x002fc600078e3cff */
[----:B------:R-:W-:Y:S01]  /*bee0*/  STS.U8 [R9+UR9+0x200], R126 ;  /* 0x0002007e09007988 */ /* 0x000fe20008000009 */
[----:B------:R-:W-:-:S03]  /*bef0*/  IADD3 R6, P6, PT, R6, R4, RZ ;  /* 0x0000000406067210 */ /* 0x000fc60007fde0ff */
        /* <DEDUP_REMOVED lines=61> */
[----:B------:R0:W-:Y:S01]  /*c2d0*/  STS.U8 [R11+UR9+0xb00], R40 ;  /* 0x000b00280b007988 */ /* 0x0001e20008000009 */
[----:B------:R-:W-:Y:S01]  /*c2e0*/  IMAD.X R8, R124, 0x1, R5, P6 ;  /* 0x000000017c087824 */ /* 0x000fe200030e0605 */
[----:B------:R-:W-:Y:S01]  /*c2f0*/  PRMT R155, RZ, 0x7610, R155 ;  /* 0x00007610ff9b7816 */ /* 0x000fe2000000009b */
[----:B0-----:R-:W-:Y:S01]  /*c300*/  IMAD R40, R14, 0x7e, RZ ;  /* 0x0000007e0e287824 */ /* 0x001fe200078e02ff */
[----:B------:R-:W-:Y:S01]  /*c310*/  STL [R1+0x328], R6 ;  /* 0x0003280601007387 */ /* 0x000fe20000100800 */
[----:B------:R-:W-:-:S03]  /*c320*/  @!P0 IMAD.MOV.U32 R38, RZ, RZ, R6 ;  /* 0x000000ffff268224 */ /* 0x000fc600078e0006 */
[----:B------:R-:W-:Y:S02]  /*c330*/  SHF.R.S32.HI R16, RZ, 0x1f, R40 ;  /* 0x0000001fff107819 */ /* 0x000fe40000011428 */
[----:B------:R-:W-:Y:S01]  /*c340*/  IADD3 R7, P6, PT, R40, R2, RZ ;  /* 0x0000000228077210 */ /* 0x000fe20007fde0ff */
[----:B------:R-:W-:Y:S01]  /*c350*/  @!P0 IMAD.MOV.U32 R39, RZ, RZ, R8 ;  /* 0x000000ffff278224 */ /* 0x000fe200078e0008 */
[----:B------:R0:W-:Y:S01]  /*c360*/  STL [R1+0x324], R8 ;  /* 0x0003240801007387 */ /* 0x0001e20000100800 */
[----:B------:R-:W-:-:S03]  /*c370*/  PRMT R154, RZ, 0x7610, R154 ;  /* 0x00007610ff9a7816 */ /* 0x000fc6000000009a */
        /* <DEDUP_REMOVED lines=8> */
[----:B------:R-:W-:-:S03]  /*c400*/  PRMT R153, RZ, 0x7610, R153 ;  /* 0x00007610ff997816 */ /* 0x000fc60000000099 */
[----:B------:R1:W2:Y:S01]  /*c410*/  @!P1 LDG.E.U8 R154, desc[UR20][R38.64] ;  /* 0x00000014269a9981 */ /* 0x0002a2000c1e1100 */
[----:B0-----:R-:W-:Y:S01]  /*c420*/  IMAD.X R8, R16, 0x1, R5, P6 ;  /* 0x0000000110087824 */ /* 0x001fe200030e0605 */
[----:B------:R-:W-:Y:S02]  /*c430*/  SHF.R.S32.HI R16, RZ, 0x1f, R40 ;  /* 0x0000001fff107819 */ /* 0x000fe40000011428 */
[----:B------:R-:W-:Y:S01]  /*c440*/  IADD3 R7, P6, PT, R40, R2, RZ ;  /* 0x0000000228077210 */ /* 0x000fe20007fde0ff */
[----:B------:R-:W-:Y:S01]  /*c450*/  STL [R1+0xb44], R6 ;  /* 0x000b440601007387 */ /* 0x000fe20000100800 */
[----:B-1----:R-:W-:Y:S02]  /*c460*/  @!P1 IMAD.MOV.U32 R38, RZ, RZ, R6 ;  /* 0x000000ffff269224 */ /* 0x002fe400078e0006 */
        /* <DEDUP_REMOVED lines=30> */
[----:B------:R1:W-:Y:S04]  /*c650*/  STS.U8 [R11+UR9+0x4700], R41 ;  /* 0x004700290b007988 */ /* 0x0003e80008000009 */
[----:B------:R3:W2:Y:S01]  /*c660*/  @!P3 LDG.E.U8 R152, desc[UR20][R38.64] ;  /* 0x000000142698b981 */ /* 0x0006a2000c1e1100 */
[----:B0-----:R-:W-:Y:S01]  /*c670*/  IMAD.X R8, R16, 0x1, R5, P6 ;  /* 0x0000000110087824 */ /* 0x001fe200030e0605 */
[----:B------:R-:W-:Y:S02]  /*c680*/  SHF.R.S32.HI R16, RZ, 0x1f, R40 ;  /* 0x0000001fff107819 */ /* 0x000fe40000011428 */
[----:B------:R-:W-:Y:S01]  /*c690*/  IADD3 R7, P6, PT, R40, R2, RZ ;  /* 0x0000000228077210 */ /* 0x000fe20007fde0ff */
[----:B-1----:R-:W-:Y:S01]  /*c6a0*/  VIADD R41, R144, 0xffffff91 ;  /* 0xffffff9190297836 */ /* 0x002fe20000000000 */
[----:B------:R-:W-:Y:S01]  /*c6b0*/  STL [R1+0xac4], R6 ;  /* 0x000ac40601007387 */ /* 0x000fe20000100800 */
[----:B---3--:R-:W-:-:S03]  /*c6c0*/  @!P3 IMAD.MOV.U32 R38, RZ, RZ, R6 ;  /* 0x000000ffff26b224 */ /* 0x008fc600078e0006 */
[----:B------:R0:W-:Y:S01]  /*c6d0*/  STL [R1+0xac0], R8 ;  /* 0x000ac00801007387 */ /* 0x0001e20000100800 */
[----:B------:R-:W-:Y:S01]  /*c6e0*/  @!P3 IMAD.MOV.U32 R39, RZ, RZ, R8 ;  /* 0x000000ffff27b224 */ /* 0x000fe200078e0008 */
[----:B------:R-:W-:Y:S02]  /*c6f0*/  ISETP.GE.U32.AND P0, PT, R41, 0x7fffff12, PT ;  /* 0x7fffff122900780c */ /* 0x000fe40003f06070 */
[----:B------:R-:W-:Y:S01]  /*c700*/  PRMT R157, RZ, 0x7610, R157 ;  /* 0x00007610ff9d7816 */ /* 0x000fe2000000009d */
[----:B------:R-:W-:Y:S04]  /*c710*/  STL [R1+0xa4c], R7 ;  /* 0x000a4c0701007387 */ /* 0x000fe80000100800 */
[----:B------:R1:W3:Y:S01]  /*c720*/  @!P3 LDG.E.U8 R149, desc[UR20][R38.64] ;  /* 0x000000142695b981 */ /* 0x0002e2000c1e1100 */
[----:B0-----:R-:W-:Y:S01]  /*c730*/  IMAD.X R8, R16, 0x1, R3, P6 ;  /* 0x0000000110087824 */ /* 0x001fe200030e0603 */
[----:B------:R-:W-:Y:S01]  /*c740*/  IADD3 R6, P6, PT, R40, R4, RZ ;  /* 0x0000000428067210 */ /* 0x000fe20007fde0ff */
[----:B------:R-:W-:-:S03]  /*c750*/  IMAD R40, R14, 0x6e, RZ ;  /* 0x0000006e0e287824 */ /* 0x000fc600078e02ff */
[----:B------:R0:W-:Y:S01]  /*c760*/  STL [R1+0xa48], R8 ;  /* 0x000a480801007387 */ /* 0x0001e20000100800 */
[----:B-1----:R-:W-:Y:S02]  /*c770*/  @!P4 IMAD.MOV.U32 R38, RZ, RZ, R7 ;  /* 0x000000ffff26c224 */ /* 0x002fe400078e0007 */
[----:B------:R-:W-:Y:S01]  /*c780*/  @!P4 IMAD.MOV.U32 R39, RZ, RZ, R8 ;  /* 0x000000ffff27c224 */ /* 0x000fe200078e0008 */
[----:B------:R-:W-:Y:S01]  /*c790*/  PRMT R156, RZ, 0x7610, R156 ;  /* 0x00007610ff9c7816 */ /* 0x000fe2000000009c */
[----:B0-----:R-:W-:Y:S01]  /*c7a0*/  IMAD.X R8, R16, 0x1, R5, P6 ;  /* 0x0000000110087824 */ /* 0x001fe200030e0605 */
        /* <DEDUP_REMOVED lines=10> */
[----:B------:R-:W-:Y:S01]  /*c850*/  PRMT R148, RZ, 0x7610, R148 ;  /* 0x00007610ff947816 */ /* 0x000fe20000000094 */
        /* <DEDUP_REMOVED lines=131> */
[----:B------:R0:W3:Y:S01]  /*d090*/  @!P1 LDG.E.U8 R125, desc[UR20][R38.64] ;  /* 0x00000014267d9981 */ /* 0x0000e2000c1e1100 */
        /* <DEDUP_REMOVED lines=11> */
[----:B------:R0:W3:Y:S04]  /*d150*/  @!P1 LDG.E.U8 R124, desc[UR20][R38.64] ;  /* 0x00000014267c9981 */ /* 0x0000e8000c1e1100 */
        /* <DEDUP_REMOVED lines=13> */
[----:B------:R-:W-:Y:S01]  /*d230*/  PRMT R127, RZ, 0x7610, R127 ;  /* 0x00007610ff7f7816 */ /* 0x000fe2000000007f */
[----:B------:R0:W-:Y:S01]  /*d240*/  STL [R1+0x83c], R7 ;  /* 0x00083c0701007387 */ /* 0x0001e20000100800 */
[----:B-1----:R-:W-:Y:S01]  /*d250*/  IMAD.X R8, R16, 0x1, R3, P6 ;  /* 0x0000000110087824 */ /* 0x002fe200030e0603 */
[----:B------:R-:W-:-:S02]  /*d260*/  IADD3 R6, P6, PT, R40, R4, RZ ;  /* 0x0000000428067210 */ /* 0x000fc40007fde0ff */
[----:B------:R1:W3:Y:S01]  /*d270*/  @!P2 LDG.E.U8 R133, desc[UR20][R38.64] ;  /* 0x000000142685a981 */ /* 0x0002e2000c1e1100 */
[----:B------:R-:W-:Y:S01]  /*d280*/  IMAD R40, R14, 0x47, RZ ;  /* 0x000000470e287824 */ /* 0x000fe200078e02ff */
[----:B------:R-:W-:Y:S02]  /*d290*/  ISETP.GE.U32.AND P4, PT, R41, 0x7fffff39, PT ;  /* 0x7fffff392900780c */ /* 0x000fe40003f86070 */
[----:B------:R0:W-:Y:S01]  /*d2a0*/  STL [R1+0x838], R8 ;  /* 0x0008380801007387 */ /* 0x0001e20000100800 */
[----:B------:R-:W-:Y:S01]  /*d2b0*/  PRMT R126, RZ, 0x7610, R126 ;  /* 0x00007610ff7e7816 */ /* 0x000fe2000000007e */
[----:B-1----:R-:W-:Y:S02]  /*d2c0*/  @!P3 IMAD.MOV.U32 R38, RZ, RZ, R7 ;  /* 0x000000ffff26b224 */ /* 0x002fe400078e0007 */
[----:B------:R-:W-:Y:S02]  /*d2d0*/  @!P3 IMAD.MOV.U32 R39, RZ, RZ, R8 ;  /* 0x000000ffff27b224 */ /* 0x000fe400078e0008 */
[----:B0-----:R-:W-:Y:S01]  /*d2e0*/  IMAD.X R7, R16, 0x1, R5, P6 ;  /* 0x0000000110077824 */ /* 0x001fe200030e0605 */
[----:B------:R-:W-:-:S02]  /*d2f0*/  SHF.R.S32.HI R16, RZ, 0x1f, R40 ;  /* 0x0000001fff107819 */ /* 0x000fc40000011428 */
[----:B------:R0:W3:Y:S01]  /*d300*/  @!P3 LDG.E.U8 R127, desc[UR20][R38.64] ;  /* 0x00000014267fb981 */ /* 0x0000e2000c1e1100 */
[----:B------:R-:W-:Y:S01]  /*d310*/  IADD3 R8, P6, PT, R40, R2, RZ ;  /* 0x0000000228087210 */ /* 0x000fe20007fde0ff */
[----:B------:R-:W-:Y:S02]  /*d320*/  VIADD R41, R144, 0xffffffb9 ;  /* 0xffffffb990297836 */ /* 0x000fe40000000000 */
[----:B------:R1:W-:Y:S01]  /*d330*/  STL [R1+0x844], R6 ;  /* 0x0008440601007387 */ /* 0x0003e20000100800 */
[----:B0-----:R-:W-:Y:S02]  /*d340*/  @!P3 IMAD.MOV.U32 R38, RZ, RZ, R6 ;  /* 0x000000ffff26b224 */ /* 0x001fe400078e0006 */
[----:B------:R-:W-:Y:S02]  /*d350*/  @!P3 IMAD.MOV.U32 R39, RZ, RZ, R7 ;  /* 0x000000ffff27b224 */ /* 0x000fe400078e0007 */
[----:B------:R-:W-:Y:S01]  /*d360*/  IMAD.X R9, R16, 0x1, R3, P6 ;  /* 0x0000000110097824 */ /* 0x000fe200030e0603 */
[----:B------:R-:W-:-:S02]  /*d370*/  ISETP.GE.U32.AND P0, PT, R41, 0x7fffff3a, PT ;  /* 0x7fffff3a2900780c */ /* 0x000fc40003f06070 */
[----:B------:R0:W3:Y:S01]  /*d380*/  @!P3 LDG.E.U8 R126, desc[UR20][R38.64] ;  /* 0x00000014267eb981 */ /* 0x0000e2000c1e1100 */
[----:B-1----:R-:W-:Y:S01]  /*d390*/  IADD3 R6, P3, PT, R40, R4, RZ ;  /* 0x0000000428067210 */ /* 0x002fe20007f7e0ff */
[----:B------:R-:W-:Y:S01]  /*d3a0*/  VIADD R41, R144, 0xffffffc0 ;  /* 0xffffffc090297836 */ /* 0x000fe20000000000 */
[----:B------:R-:W-:Y:S01]  /*d3b0*/  PRMT R135, RZ, 0x7610, R135 ;  /* 0x00007610ff877816 */ /* 0x000fe20000000087 */
[----:B------:R1:W-:Y:S01]  /*d3c0*/  STL [R1+0x840], R7 ;  /* 0x0008400701007387 */ /* 0x0003e20000100800 */
[----:B------:R-:W-:Y:S02]  /*d3d0*/  IMAD R40, R14, 0x46, RZ ;  /* 0x000000460e287824 */ /* 0x000fe400078e02ff */
[----:B0-----:R-:W-:Y:S02]  /*d3e0*/  @!P4 IMAD.MOV.U32 R38, RZ, RZ, R8 ;  /* 0x000000ffff26c224 */ /* 0x001fe400078e0008 */
[----:B------:R-:W-:Y:S02]  /*d3f0*/  @!P4 IMAD.MOV.U32 R39, RZ, RZ, R9 ;  /* 0x000000ffff27c224 */ /* 0x000fe400078e0009 */
[----:B-1----:R-:W-:Y:S01]  /*d400*/  IMAD.X R7, R16, 0x1, R5, P3 ;  /* 0x0000000110077824 */ /* 0x002fe200018e0605 */
[----:B------:R-:W-:Y:S01]  /*d410*/  ISETP.GE.U32.AND P1, PT, R41, 0x7fffff41, PT ;  /* 0x7fffff412900780c */ /* 0x000fe20003f26070 */
[----:B------:R-:W-:Y:S01]  /*d420*/  VIADD R41, R144, 0xffffffc1 ;  /* 0xffffffc190297836 */ /* 0x000fe20000000000 */
[----:B------:R-:W-:Y:S01]  /*d430*/  PRMT R132, RZ, 0x7610, R132 ;  /* 0x00007610ff847816 */ /* 0x000fe20000000084 */
[----:B------:R0:W3:Y:S01]  /*d440*/  @!P4 LDG.E.U8 R135, desc[UR20][R38.64] ;  /* 0x000000142687c981 */ /* 0x0000e2000c1e1100 */
[----:B------:R-:W-:-:S03]  /*d450*/  SHF.R.S32.HI R16, RZ, 0x1f, R40 ;  /* 0x0000001fff107819 */ /* 0x000fc60000011428 */
[----:B------:R1:W-:Y:S01]  /*d460*/  STL [R1+0x7cc], R8 ;  /* 0x0007cc0801007387 */ /* 0x0003e20000100800 */
[----:B------:R-:W-:Y:S01]  /*d470*/  ISETP.GE.U32.AND P2, PT, R41, 0x7fffff42, PT ;  /* 0x7fffff422900780c */ /* 0x000fe20003f46070 */
[----:B0-----:R-:W-:Y:S02]  /*d480*/  @!P4 IMAD.MOV.U32 R38, RZ, RZ, R6 ;  /* 0x000000ffff26c224 */ /* 0x001fe400078e0006 */
[----:B------:R-:W-:Y:S01]  /*d490*/  @!P4 IMAD.MOV.U32 R39, RZ, RZ, R7 ;  /* 0x000000ffff27c224 */ /* 0x000fe200078e0007 */
[----:B-1----:R-:W-:Y:S01]  /*d4a0*/  IADD3 R8, P3, PT, R40, R2, RZ ;  /* 0x0000000228087210 */ /* 0x002fe20007f7e0ff */
[----:B------:R-:W-:Y:S01]  /*d4b0*/  VIADD R41, R144, 0xffffffc8 ;  /* 0xffffffc890297836 */ /* 0x000fe20000000000 */
[----:B------:R0:W-:Y:S04]  /*d4c0*/  STL [R1+0x7d4], R6 ;  /* 0x0007d40601007387 */ /* 0x0001e80000100800 */
[----:B------:R1:W3:Y:S01]  /*d4d0*/  @!P4 LDG.E.U8 R132, desc[UR20][R38.64] ;  /* 0x000000142684c981 */ /* 0x0002e2000c1e1100 */
[----:B------:R-:W-:Y:S01]  /*d4e0*/  IMAD.X R10, R16, 0x1, R3, P3 ;  /* 0x00000001100a7824 */ /* 0x000fe200018e0603 */
[----:B------:R-:W-:-:S02]  /*d4f0*/  ISETP.GE.U32.AND P6, PT, R41, 0x7fffff49, PT ;  /* 0x7fffff492900780c */ /* 0x000fc40003fc6070 */
[----:B0-----:R-:W-:Y:S01]  /*d500*/  IADD3 R6, P4, PT, R40, R4, RZ ;  /* 0x0000000428067210 */ /* 0x001fe20007f9e0ff */
[----:B-1----:R-:W-:Y:S02]  /*d510*/  VIADD R38, R144, 0xffffffc9 ;  /* 0xffffffc990267836 */ /* 0x002fe40000000000 */
[----:B------:R-:W-:Y:S01]  /*d520*/  IMAD R39, R14, 0x3f, RZ ;  /* 0x0000003f0e277824 */ /* 0x000fe200078e02ff */
[----:B------:R0:W-:Y:S01]  /*d530*/  STL [R1+0x7c8], R9 ;  /* 0x0007c80901007387 */ /* 0x0001e20000100800 */
[----:B------:R-:W-:Y:S01]  /*d540*/  PRMT R123, RZ, 0x7610, R123 ;  /* 0x00007610ff7b7816 */ /* 0x000fe2000000007b */
[----:B------:R-:W-:Y:S01]  /*d550*/  @!P0 IMAD.MOV.U32 R40, RZ, RZ, R8 ;  /* 0x000000ffff288224 */ /* 0x000fe200078e0008 */
[----:B------:R-:W-:Y:S01]  /*d560*/  ISETP.GE.U32.AND P3, PT, R38, 0x7fffff4a, PT ;  /* 0x7fffff4a2600780c */ /* 0x000fe20003f66070 */
[----:B------:R1:W-:Y:S01]  /*d570*/  STL [R1+0x7d0], R7 ;  /* 0x0007d00701007387 */ /* 0x0003e20000100800 */
[----:B------:R-:W-:Y:S01]  /*d580*/  @!P0 IMAD.MOV.U32 R41, RZ, RZ, R10 ;  /* 0x000000ffff298224 */ /* 0x000fe200078e000a */
[----:B------:R-:W-:Y:S01]  /*d590*/  SHF.R.S32.HI R38, RZ, 0x1f, R39 ;  /* 0x0000001fff267819 */ /* 0x000fe20000011427 */
[----:B0-----:R-:W-:Y:S01]  /*d5a0*/  IMAD.X R9, R16, 0x1, R5, P4 ;  /* 0x0000000110097824 */ /* 0x001fe200020e0605 */
[----:B------:R0:W-:Y:S01]  /*d5b0*/  STL [R1+0x7bc], R8 ;  /* 0x0007bc0801007387 */ /* 0x0001e20000100800 */
[----:B-1----:R-:W-:-:S03]  /*d5c0*/  IADD3 R7, P4, PT, R39, R2, RZ ;  /* 0x0000000227077210 */ /* 0x002fc60007f9e0ff */
[----:B------:R1:W3:Y:S01]  /*d5d0*/  @!P0 LDG.E.U8 R123, desc[UR20][R40.64] ;  /* 0x00000014287b8981 */ /* 0x0002e2000c1e1100 */
[----:B------:R-:W-:-:S03]  /*d5e0*/  PRMT R118, RZ, 0x7610, R118 ;  /* 0x00007610ff767816 */ /* 0x000fc60000000076 */
[----:B------:R4:W-:Y:S01]  /*d5f0*/  STL [R1+0x7c4], R6 ;  /* 0x0007c40601007387 */ /* 0x0009e20000100800 */
[----:B0-----:R-:W-:Y:S02]  /*d600*/  IMAD.X R8, R38, 0x1, R3, P4 ;  /* 0x0000000126087824 */ /* 0x001fe400020e0603 */
[----:B-1----:R-:W-:Y:S01]  /*d610*/  @!P0 IMAD.MOV.U32 R40, RZ, RZ, R6 ;  /* 0x000000ffff288224 */ /* 0x002fe200078e0006 */
[----:B------:R-:W-:Y:S01]  /*d620*/  STL [R1+0x7b8], R10 ;  /* 0x0007b80a01007387 */ /* 0x000fe20000100800 */
[----:B----4-:R-:W-:Y:S01]  /*d630*/  IADD3 R6, P4, PT, R39, R4, RZ ;  /* 0x0000000427067210 */ /* 0x010fe20007f9e0ff */
[----:B------:R-:W-:Y:S02]  /*d640*/  @!P0 IMAD.MOV.U32 R41, RZ, RZ, R9 ;  /* 0x000000ffff298224 */ /* 0x000fe400078e0009 */
[----:B------:R0:W-:Y:S04]  /*d650*/  STS.U8 [R11+UR9+0x700], R42 ;  /* 0x0007002a0b007988 */ /* 0x0001e80008000009 */
[----:B------:R1:W-:Y:S01]  /*d660*/  STL [R1+0x7c0], R9 ;  /* 0x0007c00901007387 */ /* 0x0003e20000100800 */
[----:B------:R-:W-:-:S02]  /*d670*/  PRMT R129, RZ, 0x7610, R129 ;  /* 0x00007610ff817816 */ /* 0x000fc40000000081 */
[----:B------:R-:W-:Y:S01]  /*d680*/  PRMT R128, RZ, 0x7610, R128 ;  /* 0x00007610ff807816 */ /* 0x000fe20000000080 */
[----:B------:R4:W3:Y:S01]  /*d690*/  @!P0 LDG.E.U8 R118, desc[UR20][R40.64] ;  /* 0x0000001428768981 */ /* 0x0008e2000c1e1100 */
[----:B0-----:R-:W-:Y:S02]  /*d6a0*/  IMAD R42, R14, 0x3e, RZ ;  /* 0x0000003e0e2a7824 */ /* 0x001fe400078e02ff */
[----:B-1----:R-:W-:Y:S01]  /*d6b0*/  IMAD.X R9, R38, 0x1, R5, P4 ;  /* 0x0000000126097824 */ /* 0x002fe200020e0605 */
[----:B------:R0:W-:Y:S01]  /*d6c0*/  STL [R1+0x74c], R7 ;  /* 0x00074c0701007387 */ /* 0x0001e20000100800 */
[----:B------:R-:W-:Y:S01]  /*d6d0*/  @!P1 IMAD.MOV.U32 R38, RZ, RZ, R6 ;  /* 0x000000ffff269224 */ /* 0x000fe200078e0006 */
[----:B------:R-:W-:Y:S01]  /*d6e0*/  SHF.R.S32.HI R16, RZ, 0x1f, R42 ;  /* 0x0000001fff107819 */ /* 0x000fe2000001142a */
[----:B----4-:R-:W-:Y:S02]  /*d6f0*/  @!P1 IMAD.MOV.U32 R40, RZ, RZ, R7 ;  /* 0x000000ffff289224 */ /* 0x010fe400078e0007 */
[----:B------:R-:W-:-:S02]  /*d700*/  @!P1 IMAD.MOV.U32 R41, RZ, RZ, R8 ;  /* 0x000000ffff299224 */ /* 0x000fc400078e0008 */
[----:B------:R-:W-:Y:S01]  /*d710*/  @!P1 IMAD.MOV.U32 R39, RZ, RZ, R9 ;  /* 0x000000ffff279224 */ /* 0x000fe200078e0009 */
[----:B0-----:R-:W-:Y:S01]  /*d720*/  IADD3 R7, P0, PT, R42, R2, RZ ;  /* 0x000000022a077210 */ /* 0x001fe20007f1e0ff */
[----:B------:R0:W-:Y:S04]  /*d730*/  STL [R1+0x748], R8 ;  /* 0x0007480801007387 */ /* 0x0001e80000100800 */
[----:B------:R-:W4:Y:S04]  /*d740*/  @!P1 LDG.E.U8 R129, desc[UR20][R40.64] ;  /* 0x0000001428819981 */ /* 0x000f28000c1e1100 */
[----:B------:R1:W-:Y:S01]  /*d750*/  STL [R1+0x754], R6 ;  /* 0x0007540601007387 */ /* 0x0003e20000100800 */
[----:B0-----:R-:W-:-:S03]  /*d760*/  IMAD.X R8, R16, 0x1, R3, P0 ;  /* 0x0000000110087824 */ /* 0x001fc600000e0603 */
[----:B------:R0:W3:Y:S01]  /*d770*/  @!P1 LDG.E.U8 R128, desc[UR20][R38.64] ;  /* 0x0000001426809981 */ /* 0x0000e2000c1e1100 */
[----:B------:R-:W-:Y:S02]  /*d780*/  PRMT R120, RZ, 0x7610, R120 ;  /* 0x00007610ff787816 */ /* 0x000fe40000000078 */
[----:B-1----:R-:W-:Y:S01]  /*d790*/  IADD3 R6, P1, PT, R42, R4, RZ ;  /* 0x000000042a067210 */ /* 0x002fe20007f3e0ff */
[----:B------:R1:W-:Y:S01]  /*d7a0*/  STS.U8 [R11+UR9+0x4300], R43 ;  /* 0x0043002b0b007988 */ /* 0x0003e20008000009 */
[----:B0-----:R-:W-:-:S03]  /*d7b0*/  @!P2 IMAD.MOV.U32 R38, RZ, RZ, R7 ;  /* 0x000000ffff26a224 */ /* 0x001fc600078e0007 */
[----:B------:R-:W-:Y:S01]  /*d7c0*/  STL [R1+0x73c], R7 ;  /* 0x00073c0701007387 */ /* 0x000fe20000100800 */
[----:B------:R-:W-:-:S03]  /*d7d0*/  @!P2 IMAD.MOV.U32 R39, RZ, RZ, R8 ;  /* 0x000000ffff27a224 */ /* 0x000fc600078e0008 */
[----:B------:R0:W-:Y:S01]  /*d7e0*/  STL [R1+0x750], R9 ;  /* 0x0007500901007387 */ /* 0x0001e20000100800 */
[----:B-1----:R-:W-:Y:S01]  /*d7f0*/  IMAD R43, R14, 0x37, RZ ;  /* 0x000000370e2b7824 */ /* 0x002fe200078e02ff */
[----:B------:R-:W-:Y:S02]  /*d800*/  PRMT R119, RZ, 0x7610, R119 ;  /* 0x00007610ff777816 */ /* 0x000fe40000000077 */
[----:B------:R-:W-:Y:S01]  /*d810*/  STL [R1+0x738], R8 ;  /* 0x0007380801007387 */ /* 0x000fe20000100800 */
[----:B------:R-:W-:-:S03]  /*d820*/  @!P2 IMAD.MOV.U32 R40, RZ, RZ, R6 ;  /* 0x000000ffff28a224 */ /* 0x000fc600078e0006 */
[----:B------:R1:W3:Y:S01]  /*d830*/  @!P2 LDG.E.U8 R120, desc[UR20][R38.64] ;  /* 0x000000142678a981 */ /* 0x0002e2000c1e1100 */
[----:B0-----:R-:W-:Y:S01]  /*d840*/  IMAD.X R9, R16, 0x1, R5, P1 ;  /* 0x0000000110097824 */ /* 0x001fe200008e0605 */
[C---:B------:R-:W-:Y:S02]  /*d850*/  IADD3 R7, P0, PT, R43.reuse, R2, RZ ;  /* 0x000000022b077210 */ /* 0x040fe40007f1e0ff */
[----:B------:R0:W-:Y:S01]  /*d860*/  STL [R1+0x744], R6 ;  /* 0x0007440601007387 */ /* 0x0001e20000100800 */
[----:B------:R-:W-:Y:S02]  /*d870*/  @!P2 IMAD.MOV.U32 R41, RZ, RZ, R9 ;  /* 0x000000ffff29a224 */ /* 0x000fe400078e0009 */
[----:B------:R-:W-:Y:S01]  /*d880*/  IMAD R42, R14, 0x36, RZ ;  /* 0x000000360e2a7824 */ /* 0x000fe200078e02ff */
[----:B-1----:R-:W-:Y:S01]  /*d890*/  SHF.R.S32.HI R38, RZ, 0x1f, R43 ;  /* 0x0000001fff267819 */ /* 0x002fe2000001142b */
[----:B------:R1:W-:Y:S01]  /*d8a0*/  STL [R1+0x6cc], R7 ;  /* 0x0006cc0701007387 */ /* 0x0003e20000100800 */
[----:B0-----:R-:W-:-:S03]  /*d8b0*/  IADD3 R6, P1, PT, R43, R4, RZ ;  /* 0x000000042b067210 */ /* 0x001fc60007f3e0ff */
[----:B------:R0:W3:Y:S01]  /*d8c0*/  @!P2 LDG.E.U8 R119, desc[UR20][R40.64] ;  /* 0x000000142877a981 */ /* 0x0000e2000c1e1100 */
[----:B------:R-:W-:Y:S01]  /*d8d0*/  IMAD.X R8, R38, 0x1, R3, P0 ;  /* 0x0000000126087824 */ /* 0x000fe200000e0603 */
[----:B------:R-:W-:Y:S02]  /*d8e0*/  SHF.R.S32.HI R16, RZ, 0x1f, R42 ;  /* 0x0000001fff107819 */ /* 0x000fe4000001142a */
[----:B------:R1:W-:Y:S01]  /*d8f0*/  STL [R1+0x740], R9 ;  /* 0x0007400901007387 */ /* 0x0003e20000100800 */
[----:B------:R-:W-:Y:S01]  /*d900*/  PRMT R130, RZ, 0x7610, R130 ;  /* 0x00007610ff827816 */ /* 0x000fe20000000082 */
[----:B0-----:R-:W-:Y:S01]  /*d910*/  @!P6 IMAD.MOV.U32 R40, RZ, RZ, R7 ;  /* 0x000000ffff28e224 */ /* 0x001fe200078e0007 */
[----:B-1----:R-:W-:Y:S01]  /*d920*/  IADD3 R7, P0, PT, R42, R2, RZ ;  /* 0x000000022a077210 */ /* 0x002fe20007f1e0ff */
[----:B------:R-:W-:Y:S01]  /*d930*/  IMAD.X R9, R38, 0x1, R5, P1 ;  /* 0x0000000126097824 */ /* 0x000fe200008e0605 */
[----:B------:R0:W-:Y:S01]  /*d940*/  STL [R1+0x6c8], R8 ;  /* 0x0006c80801007387 */ /* 0x0001e20000100800 */
[----:B------:R-:W-:-:S02]  /*d950*/  @!P6 IMAD.MOV.U32 R41, RZ, RZ, R8 ;  /* 0x000000ffff29e224 */ /* 0x000fc400078e0008 */
[----:B------:R-:W-:Y:S01]  /*d960*/  @!P6 IMAD.MOV.U32 R38, RZ, RZ, R6 ;  /* 0x000000ffff26e224 */ /* 0x000fe200078e0006 */
[----:B------:R1:W-:Y:S01]  /*d970*/  STL [R1+0x6d4], R6 ;  /* 0x0006d40601007387 */ /* 0x0003e20000100800 */
[----:B------:R-:W-:Y:S02]  /*d980*/  @!P6 IMAD.MOV.U32 R39, RZ, RZ, R9 ;  /* 0x000000ffff27e224 */ /* 0x000fe400078e0009 */
[----:B0-----:R-:W-:-:S03]  /*d990*/  IMAD.X R8, R16, 0x1, R3, P0 ;  /* 0x0000000110087824 */ /* 0x001fc600000e0603 */
[----:B------:R0:W3:Y:S01]  /*d9a0*/  @!P6 LDG.E.U8 R130, desc[UR20][R38.64] ;  /* 0x000000142682e981 */ /* 0x0000e2000c1e1100 */
[----:B-1----:R-:W-:-:S03]  /*d9b0*/  IADD3 R6, P0, PT, R42, R4, RZ ;  /* 0x000000042a067210 */ /* 0x002fc60007f1e0ff */
[----:B------:R1:W-:Y:S01]  /*d9c0*/  STL [R1+0x6bc], R7 ;  /* 0x0006bc0701007387 */ /* 0x0003e20000100800 */
[----:B0-----:R-:W-:Y:S02]  /*d9d0*/  @!P3 IMAD.MOV.U32 R38, RZ, RZ, R7 ;  /* 0x000000ffff26b224 */ /* 0x001fe400078e0007 */
[----:B-1----:R-:W-:Y:S01]  /*d9e0*/  IMAD.X R7, R16, 0x1, R5, P0 ;  /* 0x0000000110077824 */ /* 0x002fe200000e0605 */
[C---:B------:R-:W-:Y:S02]  /*d9f0*/  ISETP.GT.U32.AND P0, PT, R12.reuse, R62, PT ;  /* 0x0000003e0c00720c */ /* 0x040fe40003f04070 */
[----:B--2---:R-:W-:-:S11]  /*da00*/  ISETP.GT.U32.AND P4, PT, R12, R69, PT ;  /* 0x000000450c00720c */ /* 0x004fd60003f84070 */
[--C-:B------:R-:W-:Y:S01]  /*da10*/  @!P0 IMAD.IADD R62, R62, 0x1, -R12.reuse ;  /* 0x000000013e3e8824 */ /* 0x100fe200078e0a0c */
[C---:B------:R-:W-:Y:S01]  /*da20*/  ISETP.GT.U32.AND P0, PT, R12.reuse, R67, PT ;  /* 0x000000430c00720c */ /* 0x040fe20003f04070 */
[----:B------:R-:W-:Y:S01]  /*da30*/  @!P4 IMAD.IADD R69, R69, 0x1, -R12 ;  /* 0x000000014545c824 */ /* 0x000fe200078e0a0c */
[----:B------:R-:W-:-:S11]  /*da40*/  ISETP.GT.U32.AND P4, PT, R12, R64, PT ;  /* 0x000000400c00720c */ /* 0x000fd60003f84070 */
[--C-:B------:R-:W-:Y:S01]  /*da50*/  @!P0 IMAD.IADD R67, R67, 0x1, -R12.reuse ;  /* 0x0000000143438824 */ /* 0x100fe200078e0a0c */
[----:B------:R-:W-:Y:S01]  /*da60*/  ISETP.GT.U32.AND P0, PT, R12, R74, PT ;  /* 0x0000004a0c00720c */ /* 0x000fe20003f04070 */
[----:B------:R-:W-:Y:S01]  /*da70*/  @!P4 IMAD.IADD R64, R64, 0x1, -R12 ;  /* 0x000000014040c824 */ /* 0x000fe200078e0a0c */
[----:B------:R-:W-:Y:S01]  /*da80*/  ISETP.GT.U32.AND P4, PT, R12, R71, PT ;  /* 0x000000470c00720c */ /* 0x000fe20003f84070 */
[----:B------:R-:W-:Y:S01]  /*da90*/  @!P3 IMAD.MOV.U32 R39, RZ, RZ, R8 ;  /* 0x000000ffff27b224 */ /* 0x000fe200078e0008 */
[----:B------:R-:W-:Y:S01]  /*daa0*/  PRMT R122, RZ, 0x7610, R122 ;  /* 0x00007610ff7a7816 */ /* 0x000fe2000000007a */
[----:B------:R-:W-:Y:S08]  /*dab0*/  STL [R1+0x6d0], R9 ;  /* 0x0006d00901007387 */ /* 0x000ff00000100800 */
[----:B------:R-:W-:Y:S01]  /*dac0*/  @!P0 IMAD.IADD R74, R74, 0x1, -R12 ;  /* 0x000000014a4a8824 */ /* 0x000fe200078e0a0c */
[----:B------:R-:W-:Y:S01]  /*dad0*/  ISETP.GT.U32.AND P0, PT, R12, R79, PT ;  /* 0x0000004f0c00720c */ /* 0x000fe20003f04070 */
[----:B------:R-:W-:Y:S04]  /*dae0*/  STL [R1+0x6b8], R8 ;  /* 0x0006b80801007387 */ /* 0x000fe80000100800 */
[----:B------:R0:W-:Y:S04]  /*daf0*/  STL [R1+0x6c4], R6 ;  /* 0x0006c40601007387 */ /* 0x0001e80000100800 */
[----:B------:R1:W2:Y:S04]  /*db00*/  @!P3 LDG.E.U8 R122, desc[UR20][R38.64] ;  /* 0x00000014267ab981 */ /* 0x0002a8000c1e1100 */
[----:B------:R-:W-:Y:S04]  /*db10*/  STL [R1+0x6c0], R7 ;  /* 0x0006c00701007387 */ /* 0x000fe80000100800 */
[----:B------:R-:W2:Y:S01]  /*db20*/  LDL.LU R165, [R1+0x1a4] ;  /* 0x0001a40001a57983 */ /* 0x000ea20000300800 */
[----:B-1----:R-:W-:-:S03]  /*db30*/  @!P3 IMAD.MOV.U32 R38, RZ, RZ, R6 ;  /* 0x000000ffff26b224 */ /* 0x002fc600078e0006 */
[----:B0-----:R-:W2:Y:S01]  /*db40*/  LDL.LU R6, [R1+0x1a0] ;  /* 0x0001a00001067983 */ /* 0x001ea20000300800 */
[--C-:B------:R-:W-:Y:S01]  /*db50*/  @!P4 IMAD.IADD R71, R71, 0x1, -R12.reuse ;  /* 0x000000014747c824 */ /* 0x100fe200078e0a0c */
[C---:B------:R-:W-:Y:S01]  /*db60*/  ISETP.GT.U32.AND P4, PT, R12.reuse, R76, PT ;  /* 0x0000004c0c00720c */ /* 0x040fe20003f84070 */
[--C-:B------:R-:W-:Y:S01]  /*db70*/  @!P0 IMAD.IADD R79, R79, 0x1, -R12.reuse ;  /* 0x000000014f4f8824 */ /* 0x100fe200078e0a0c */
[----:B------:R-:W-:Y:S01]  /*db80*/  ISETP.GT.U32.AND P0, PT, R12, R18, PT ;  /* 0x000000120c00720c */ /* 0x000fe20003f04070 */
[C---:B------:R-:W-:Y:S01]  /*db90*/  VIADD R90, R0.reuse, 0x28 ;  /* 0x00000028005a7836 */ /* 0x040fe20000000000 */
[----:B------:R-:W-:Y:S01]  /*dba0*/  PRMT R131, RZ, 0x7610, R131 ;  /* 0x00007610ff837816 */ /* 0x000fe20000000083 */
[C---:B------:R-:W-:Y:S02]  /*dbb0*/  VIADD R92, R0.reuse, 0x2a ;  /* 0x0000002a005c7836 */ /* 0x040fe40000000000 */
[----:B------:R-:W-:Y:S01]  /*dbc0*/  VIADD R91, R0, 0x2b ;  /* 0x0000002b005b7836 */ /* 0x000fe20000000000 */
[----:B------:R-:W-:Y:S01]  /*dbd0*/  IABS R43, R90 ;  /* 0x0000005a002b7213 */ /* 0x000fe20000000000 */
[----:B------:R-:W-:Y:S01]  /*dbe0*/  @!P3 IMAD.MOV.U32 R39, RZ, RZ, R7 ;  /* 0x000000ffff27b224 */ /* 0x000fe200078e0007 */
[----:B------:R-:W-:Y:S01]  /*dbf0*/  PRMT R121, RZ, 0x7610, R121 ;  /* 0x00007610ff797816 */ /* 0x000fe20000000079 */
[----:B------:R0:W2:Y:S02]  /*dc00*/  @!P6 LDG.E.U8 R131, desc[UR20][R40.64] ;  /* 0x000000142883e981 */ /* 0x0000a4000c1e1100 */
[--C-:B------:R-:W-:Y:S01]  /*dc10*/  @!P4 IMAD.IADD R76, R76, 0x1, -R12.reuse ;  /* 0x000000014c4cc824 */ /* 0x100fe200078e0a0c */
[----:B------:R-:W-:Y:S01]  /*dc20*/  ISETP.GT.U32.AND P4, PT, R12, R23, PT ;  /* 0x000000170c00720c */ /* 0x000fe20003f84070 */
[----:B------:R-:W-:Y:S01]  /*dc30*/  @!P0 IMAD.IADD R18, R18, 0x1, -R12 ;  /* 0x0000000112128824 */ /* 0x000fe200078e0a0c */
[----:B------:R-:W-:Y:S01]  /*dc40*/  ISETP.GT.U32.AND P0, PT, R12, R21, PT ;  /* 0x000000150c00720c */ /* 0x000fe20003f04070 */
[----:B------:R-:W-:Y:S01]  /*dc50*/  VIADD R89, R0, 0x29 ;  /* 0x0000002900597836 */ /* 0x000fe20000000000 */
[----:B------:R1:W2:Y:S01]  /*dc60*/  @!P3 LDG.E.U8 R121, desc[UR20][R38.64] ;  /* 0x000000142679b981 */ /* 0x0002a2000c1e1100 */
[----:B------:R-:W-:Y:S01]  /*dc70*/  IMAD.HI.U32 R16, R13, R43, RZ ;  /* 0x0000002b0d107227 */ /* 0x000fe200078e00ff */
[----:B0-----:R-:W-:-:S03]  /*dc80*/  IABS R41, R92 ;  /* 0x0000005c00297213 */ /* 0x001fc60000000000 */
[----:B------:R-:W-:Y:S01]  /*dc90*/  VIADD R95, R0, 0x2c ;  /* 0x0000002c005f7836 */ /* 0x000fe20000000000 */
[----:B------:R-:W-:Y:S01]  /*dca0*/  IABS R40, R91 ;  /* 0x0000005b00287213 */ /* 0x000fe20000000000 */
[----:B------:R-:W-:Y:S01]  /*dcb0*/  IMAD.MOV R16, RZ, RZ, -R16 ;  /* 0x000000ffff107224 */ /* 0x000fe200078e0a10 */
[----:B------:R-:W-:Y:S01]  /*dcc0*/  IABS R42, R89 ;  /* 0x00000059002a7213 */ /* 0x000fe20000000000 */
[----:B------:R-:W-:Y:S01]  /*dcd0*/  @!P4 IMAD.IADD R23, R23, 0x1, -R12 ;  /* 0x000000011717c824 */ /* 0x000fe200078e0a0c */
[----:B------:R-:W-:Y:S01]  /*dce0*/  ISETP.GT.U32.AND P4, PT, R12, R30, PT ;  /* 0x0000001e0c00720c */ /* 0x000fe20003f84070 */
[----:B-1----:R-:W-:-:S04]  /*dcf0*/  IMAD.HI.U32 R38, R13, R41, RZ ;  /* 0x000000290d267227 */ /* 0x002fc800078e00ff */
[----:B------:R-:W-:Y:S01]  /*dd00*/  VIADD R99, R0, 0x2d ;  /* 0x0000002d00637836 */ /* 0x000fe20000000000 */
[----:B------:R0:W-:Y:S01]  /*dd10*/  STS.U8 [R11+UR9+0x300], R44 ;  /* 0x0003002c0b007988 */ /* 0x0001e20008000009 */
[----:B------:R-:W-:-:S04]  /*dd20*/  IMAD.HI.U32 R39, R13, R40, RZ ;  /* 0x000000280d277227 */ /* 0x000fc800078e00ff */
[C---:B------:R-:W-:Y:S02]  /*dd30*/  VIADD R96, R0.reuse, 0x2f ;  /* 0x0000002f00607836 */ /* 0x040fe40000000000 */
[C---:B------:R-:W-:Y:S02]  /*dd40*/  VIADD R101, R0.reuse, 0x30 ;  /* 0x0000003000657836 */ /* 0x040fe40000000000 */
[C---:B------:R-:W-:Y:S02]  /*dd50*/  VIADD R103, R0.reuse, 0x2e ;  /* 0x0000002e00677836 */ /* 0x040fe40000000000 */
[C---:B------:R-:W-:Y:S02]  /*dd60*/  VIADD R108, R0.reuse, 0x32 ;  /* 0x00000032006c7836 */ /* 0x040fe40000000000 */
[C---:B------:R-:W-:Y:S02]  /*dd70*/  VIADD R112, R0.reuse, 0x33 ;  /* 0x0000003300707836 */ /* 0x040fe40000000000 */
[----:B------:R-:W-:-:S02]  /*dd80*/  VIADD R107, R0, 0x35 ;  /* 0x00000035006b7836 */ /* 0x000fc40000000000 */
[C---:B------:R-:W-:Y:S02]  /*dd90*/  VIADD R111, R0.reuse, 0x36 ;  /* 0x00000036006f7836 */ /* 0x040fe40000000000 */
[C---:B------:R-:W-:Y:S02]  /*dda0*/  VIADD R100, R0.reuse, 0x31 ;  /* 0x0000003100647836 */ /* 0x040fe40000000000 */
[C---:B------:R-:W-:Y:S02]  /*ddb0*/  VIADD R106, R0.reuse, 0x38 ;  /* 0x00000038006a7836 */ /* 0x040fe40000000000 */
[C---:B------:R-:W-:Y:S02]  /*ddc0*/  VIADD R110, R0.reuse, 0x39 ;  /* 0x00000039006e7836 */ /* 0x040fe40000000000 */
[----:B------:R-:W-:Y:S01]  /*ddd0*/  VIADD R105, R0, 0x3b ;  /* 0x0000003b00697836 */ /* 0x000fe20000000000 */
[----:B------:R1:W-:Y:S01]  /*dde0*/  STS.U8 [R11+UR9+0xf00], R46 ;  /* 0x000f002e0b007988 */ /* 0x0003e20008000009 */
[----:B------:R-:W-:Y:S01]  /*ddf0*/  @!P0 IMAD.IADD R21, R21, 0x1, -R12 ;  /* 0x0000000115158824 */ /* 0x000fe200078e0a0c */
[C---:B------:R-:W-:Y:S01]  /*de00*/  ISETP.GT.U32.AND P0, PT, R12.reuse, R28, PT ;  /* 0x0000001c0c00720c */ /* 0x040fe20003f04070 */
[----:B------:R-:W-:-:S02]  /*de10*/  IMAD R43, R12, R16, R43 ;  /* 0x000000100c2b7224 */ /* 0x000fc400078e022b */
[C---:B------:R-:W-:Y:S02]  /*de20*/  VIADD R81, R0.reuse, 0x3f ;  /* 0x0000003f00517836 */ /* 0x040fe40000000000 */
[----:B------:R-:W-:Y:S01]  /*de30*/  VIADD R102, R0, 0x3d ;  /* 0x0000003d00667836 */ /* 0x000fe20000000000 */
[C---:B------:R-:W-:Y:S01]  /*de40*/  ISETP.GT.U32.AND P1, PT, R12.reuse, R61, PT ;  /* 0x0000003d0c00720c */ /* 0x040fe20003f24070 */
[----:B------:R-:W-:Y:S01]  /*de50*/  IMAD.MOV R38, RZ, RZ, -R38 ;  /* 0x000000ffff267224 */ /* 0x000fe200078e0a26 */
[----:B------:R-:W-:Y:S01]  /*de60*/  ISETP.GT.U32.AND P2, PT, R12, R60, PT ;  /* 0x0000003c0c00720c */ /* 0x000fe20003f44070 */
[----:B------:R-:W-:Y:S01]  /*de70*/  IMAD.MOV R39, RZ, RZ, -R39 ;  /* 0x000000ffff277224 */ /* 0x000fe200078e0a27 */
[----:B------:R-:W2:Y:S01]  /*de80*/  LDL.LU R162, [R1+0x1a8] ;  /* 0x0001a80001a27983 */ /* 0x000ea20000300800 */
[----:B------:R-:W-:-:S04]  /*de90*/  IMAD.HI.U32 R16, R13, R42, RZ ;  /* 0x0000002a0d107227 */ /* 0x000fc800078e00ff */
[----:B------:R-:W-:Y:S01]  /*dea0*/  @!P4 IMAD.IADD R30, R30, 0x1, -R12 ;  /* 0x000000011e1ec824 */ /* 0x000fe200078e0a0c */
[----:B------:R-:W-:Y:S01]  /*deb0*/  IABS R58, R96 ;  /* 0x00000060003a7213 */ /* 0x000fe20000000000 */
[C---:B------:R-:W-:Y:S01]  /*dec0*/  IMAD R41, R12.reuse, R38, R41 ;  /* 0x000000260c297224 */ /* 0x040fe200078e0229 */
[----:B------:R-:W-:Y:S01]  /*ded0*/  IABS R38, R99 ;  /* 0x0000006300267213 */ /* 0x000fe20000000000 */
[C---:B------:R-:W-:Y:S01]  /*dee0*/  IMAD R40, R12.reuse, R39, R40 ;  /* 0x000000270c287224 */ /* 0x040fe200078e0228 */
[----:B------:R-:W-:Y:S01]  /*def0*/  IABS R39, R95 ;  /* 0x0000005f00277213 */ /* 0x000fe20000000000 */
[----:B------:R-:W-:Y:S01]  /*df00*/  IMAD.MOV R16, RZ, RZ, -R16 ;  /* 0x000000ffff107224 */ /* 0x000fe200078e0a10 */
[C---:B------:R-:W-:Y:S01]  /*df10*/  ISETP.GT.U32.AND P4, PT, R12.reuse, R37, PT ;  /* 0x000000250c00720c */ /* 0x040fe20003f84070 */
[----:B0-----:R-:W-:Y:S01]  /*df20*/  IMAD.HI.U32 R44, R13, R38, RZ ;  /* 0x000000260d2c7227 */ /* 0x001fe200078e00ff */
[----:B------:R-:W-:Y:S01]  /*df30*/  IABS R57, R101 ;  /* 0x0000006500397213 */ /* 0x000fe20000000000 */
[----:B------:R-:W2:Y:S02]  /*df40*/  LDL.LU R163, [R1+0x1c0] ;  /* 0x0001c00001a37983 */ /* 0x000ea40000300800 */
[----:B------:R-:W-:-:S02]  /*df50*/  IMAD R42, R12, R16, R42 ;  /* 0x000000100c2a7224 */ /* 0x000fc400078e022a */
[----:B------:R-:W-:Y:S01]  /*df60*/  IMAD.HI.U32 R16, R13, R39, RZ ;  /* 0x000000270d107227 */ /* 0x000fe200078e00ff */
[----:B------:R-:W-:Y:S01]  /*df70*/  IABS R59, R103 ;  /* 0x00000067003b7213 */ /* 0x000fe20000000000 */
[----:B------:R-:W2:Y:S02]  /*df80*/  LDL.LU R164, [R1+0x1ac] ;  /* 0x0001ac0001a47983 */ /* 0x000ea40000300800 */
[----:B------:R-:W-:Y:S01]  /*df90*/  @!P0 IMAD.IADD R28, R28, 0x1, -R12 ;  /* 0x000000011c1c8824 */ /* 0x000fe200078e0a0c */
[C---:B------:R-:W-:Y:S01]  /*dfa0*/  ISETP.GT.U32.AND P0, PT, R12.reuse, R35, PT ;  /* 0x000000230c00720c */ /* 0x040fe20003f04070 */
[----:B------:R-:W-:Y:S02]  /*dfb0*/  IMAD.MOV R16, RZ, RZ, -R16 ;  /* 0x000000ffff107224 */ /* 0x000fe400078e0a10 */
[----:B------:R-:W-:Y:S02]  /*dfc0*/  IMAD.MOV R44, RZ, RZ, -R44 ;  /* 0x000000ffff2c7224 */ /* 0x000fe400078e0a2c */
[----:B------:R-:W-:-:S02]  /*dfd0*/  IMAD R39, R12, R16, R39 ;  /* 0x000000100c277224 */ /* 0x000fc400078e0227 */
[----:B------:R-:W-:Y:S02]  /*dfe0*/  IMAD R38, R12, R44, R38 ;  /* 0x0000002c0c267224 */ /* 0x000fe400078e0226 */
[----:B------:R-:W-:-:S04]  /*dff0*/  IMAD.HI.U32 R16, R13, R58, RZ ;  /* 0x0000003a0d107227 */ /* 0x000fc800078e00ff */
[----:B------:R-:W-:Y:S01]  /*e000*/  IMAD.HI.U32 R44, R13, R57, RZ ;  /* 0x000000390d2c7227 */ /* 0x000fe200078e00ff */
[----:B------:R-:W-:Y:S02]  /*e010*/  IABS R55, R108 ;  /* 0x0000006c00377213 */ /* 0x000fe40000000000 */
[----:B------:R-:W-:Y:S01]  /*e020*/  IABS R54, R112 ;  /* 0x0000007000367213 */ /* 0x000fe20000000000 */
[----:B------:R-:W-:Y:S02]  /*e030*/  IMAD.MOV R16, RZ, RZ, -R16 ;  /* 0x000000ffff107224 */ /* 0x000fe400078e0a10 */
[----:B------:R-:W-:Y:S02]  /*e040*/  IMAD.MOV R44, RZ, RZ, -R44 ;  /* 0x000000ffff2c7224 */ /* 0x000fe400078e0a2c */
[--C-:B------:R-:W-:Y:S01]  /*e050*/  @!P4 IMAD.IADD R37, R37, 0x1, -R12.reuse ;  /* 0x000000012525c824 */ /* 0x100fe200078e0a0c */
[C---:B------:R-:W-:Y:S01]  /*e060*/  ISETP.GT.U32.AND P4, PT, R12.reuse, R32, PT ;  /* 0x000000200c00720c */ /* 0x040fe20003f84070 */
[----:B------:R-:W-:Y:S01]  /*e070*/  @!P0 IMAD.IADD R35, R35, 0x1, -R12 ;  /* 0x0000000123238824 */ /* 0x000fe200078e0a0c */
[----:B------:R-:W-:Y:S01]  /*e080*/  ISETP.GT.U32.AND P0, PT, R12, R42, PT ;  /* 0x0000002a0c00720c */ /* 0x000fe20003f04070 */
[----:B------:R-:W-:-:S04]  /*e090*/  IMAD.HI.U32 R45, R13, R59, RZ ;  /* 0x0000003b0d2d7227 */ /* 0x000fc800078e00ff */
[C---:B------:R-:W-:Y:S02]  /*e0a0*/  IMAD R58, R12.reuse, R16, R58 ;  /* 0x000000100c3a7224 */ /* 0x040fe400078e023a */
[----:B------:R-:W-:Y:S02]  /*e0b0*/  IMAD R57, R12, R44, R57 ;  /* 0x0000002c0c397224 */ /* 0x000fe400078e0239 */
[----:B------:R-:W-:-:S04]  /*e0c0*/  IMAD.HI.U32 R16, R13, R55, RZ ;  /* 0x000000370d107227 */ /* 0x000fc800078e00ff */
[----:B------:R-:W-:Y:S01]  /*e0d0*/  IMAD.HI.U32 R44, R13, R54, RZ ;  /* 0x000000360d2c7227 */ /* 0x000fe200078e00ff */
[----:B------:R-:W-:Y:S02]  /*e0e0*/  IABS R52, R107 ;  /* 0x0000006b00347213 */ /* 0x000fe40000000000 */
[----:B------:R-:W-:Y:S01]  /*e0f0*/  IABS R51, R111 ;  /* 0x0000006f00337213 */ /* 0x000fe20000000000 */
[----:B------:R-:W-:Y:S02]  /*e100*/  IMAD.MOV R45, RZ, RZ, -R45 ;  /* 0x000000ffff2d7224 */ /* 0x000fe400078e0a2d */
[----:B------:R-:W-:Y:S02]  /*e110*/  IMAD.MOV R16, RZ, RZ, -R16 ;  /* 0x000000ffff107224 */ /* 0x000fe400078e0a10 */
[----:B------:R-:W-:Y:S01]  /*e120*/  IMAD.MOV R44, RZ, RZ, -R44 ;  /* 0x000000ffff2c7224 */ /* 0x000fe200078e0a2c */
[----:B------:R-:W-:Y:S01]  /*e130*/  IABS R56, R100 ;  /* 0x0000006400387213 */ /* 0x000fe20000000000 */
[----:B------:R-:W-:-:S02]  /*e140*/  IMAD R59, R12, R45, R59 ;  /* 0x0000002d0c3b7224 */ /* 0x000fc400078e023b */
[C---:B------:R-:W-:Y:S02]  /*e150*/  IMAD R55, R12.reuse, R16, R55 ;  /* 0x000000100c377224 */ /* 0x040fe400078e0237 */
[----:B------:R-:W-:Y:S02]  /*e160*/  IMAD R54, R12, R44, R54 ;  /* 0x0000002c0c367224 */ /* 0x000fe400078e0236 */
[----:B------:R-:W-:-:S04]  /*e170*/  IMAD.HI.U32 R16, R13, R52, RZ ;  /* 0x000000340d107227 */ /* 0x000fc800078e00ff */
[----:B------:R-:W-:Y:S01]  /*e180*/  IMAD.HI.U32 R44, R13, R51, RZ ;  /* 0x000000330d2c7227 */ /* 0x000fe200078e00ff */
[----:B------:R-:W-:-:S03]  /*e190*/  IABS R49, R106 ;  /* 0x0000006a00317213 */ /* 0x000fc60000000000 */
[--C-:B------:R-:W-:Y:S01]  /*e1a0*/  @!P4 IMAD.IADD R32, R32, 0x1, -R12.reuse ;  /* 0x000000012020c824 */ /* 0x100fe200078e0a0c */
[----:B------:R-:W-:Y:S01]  /*e1b0*/  ISETP.GT.U32.AND P4, PT, R12, R39, PT ;  /* 0x000000270c00720c */ /* 0x000fe20003f84070 */
[----:B------:R-:W-:Y:S01]  /*e1c0*/  @!P0 IMAD.IADD R42, R42, 0x1, -R12 ;  /* 0x000000012a2a8824 */ /* 0x000fe200078e0a0c */
[----:B------:R-:W-:Y:S01]  /*e1d0*/  ISETP.GT.U32.AND P0, PT, R12, R59, PT ;  /* 0x0000003b0c00720c */ /* 0x000fe20003f04070 */
[----:B------:R-:W-:Y:S01]  /*e1e0*/  IMAD.HI.U32 R45, R13, R56, RZ ;  /* 0x000000380d2d7227 */ /* 0x000fe200078e00ff */
[----:B------:R-:W-:-:S03]  /*e1f0*/  IABS R48, R110 ;  /* 0x0000006e00307213 */ /* 0x000fc60000000000 */
[----:B------:R-:W-:Y:S02]  /*e200*/  IMAD.MOV R16, RZ, RZ, -R16 ;  /* 0x000000ffff107224 */ /* 0x000fe400078e0a10 */
[----:B------:R-:W-:Y:S02]  /*e210*/  IMAD.MOV R44, RZ, RZ, -R44 ;  /* 0x000000ffff2c7224 */ /* 0x000fe400078e0a2c */
[----:B------:R-:W-:Y:S02]  /*e220*/  IMAD.MOV R45, RZ, RZ, -R45 ;  /* 0x000000ffff2d7224 */ /* 0x000fe400078e0a2d */
[C---:B------:R-:W-:Y:S02]  /*e230*/  IMAD R52, R12.reuse, R16, R52 ;  /* 0x000000100c347224 */ /* 0x040fe400078e0234 */
[----:B------:R-:W-:Y:S02]  /*e240*/  IMAD R51, R12, R44, R51 ;  /* 0x0000002c0c337224 */ /* 0x000fe400078e0233 */
[----:B------:R-:W-:-:S04]  /*e250*/  IMAD.HI.U32 R16, R13, R49, RZ ;  /* 0x000000310d107227 */ /* 0x000fc800078e00ff */
[----:B------:R-:W-:Y:S01]  /*e260*/  IMAD.HI.U32 R44, R13, R48, RZ ;  /* 0x000000300d2c7227 */ /* 0x000fe200078e00ff */
[----:B-1----:R-:W-:-:S03]  /*e270*/  IABS R46, R105 ;  /* 0x00000069002e7213 */ /* 0x002fc60000000000 */
[C---:B------:R-:W-:Y:S02]  /*e280*/  IMAD R56, R12.reuse, R45, R56 ;  /* 0x0000002d0c387224 */ /* 0x040fe400078e0238 */
[----:B------:R-:W-:Y:S02]  /*e290*/  IMAD.MOV R16, RZ, RZ, -R16 ;  /* 0x000000ffff107224 */ /* 0x000fe400078e0a10 */
[----:B------:R-:W-:Y:S02]  /*e2a0*/  IMAD.MOV R44, RZ, RZ, -R44 ;  /* 0x000000ffff2c7224 */ /* 0x000fe400078e0a2c */
[--C-:B------:R-:W-:Y:S01]  /*e2b0*/  @!P4 IMAD.IADD R39, R39, 0x1, -R12.reuse ;  /* 0x000000012727c824 */ /* 0x100fe200078e0a0c */
[C---:B------:R-:W-:Y:S01]  /*e2c0*/  ISETP.GT.U32.AND P4, PT, R12.reuse, R56, PT ;  /* 0x000000380c00720c */ /* 0x040fe20003f84070 */
[----:B------:R-:W-:Y:S01]  /*e2d0*/  @!P0 IMAD.IADD R59, R59, 0x1, -R12 ;  /* 0x000000013b3b8824 */ /* 0x000fe200078e0a0c */
[C---:B------:R-:W-:Y:S01]  /*e2e0*/  ISETP.GT.U32.AND P0, PT, R12.reuse, R54, PT ;  /* 0x000000360c00720c */ /* 0x040fe20003f04070 */
[C---:B------:R-:W-:Y:S01]  /*e2f0*/  IMAD R49, R12.reuse, R16, R49 ;  /* 0x000000100c317224 */ /* 0x040fe200078e0231 */
[----:B------:R-:W-:Y:S01]  /*e300*/  IABS R16, R81 ;  /* 0x0000005100107213 */ /* 0x000fe20000000000 */
[----:B------:R-:W-:-:S02]  /*e310*/  IMAD R48, R12, R44, R48 ;  /* 0x0000002c0c307224 */ /* 0x000fc400078e0230 */
[----:B------:R-:W-:-:S04]  /*e320*/  IMAD.HI.U32 R44, R13, R46, RZ ;  /* 0x0000002e0d2c7227 */ /* 0x000fc800078e00ff */
[----:B------:R-:W-:Y:S02]  /*e330*/  IMAD.MOV R44, RZ, RZ, -R44 ;  /* 0x000000ffff2c7224 */ /* 0x000fe400078e0a2c */
[----:B------:R-:W-:-:S04]  /*e340*/  IMAD.HI.U32 R82, R13, R16, RZ ;  /* 0x000000100d527227 */ /* 0x000fc800078e00ff */
[----:B------:R-:W-:Y:S01]  /*e350*/  IMAD R46, R12, R44, R46 ;  /* 0x0000002c0c2e7224 */ /* 0x000fe200078e022e */
[----:B------:R-:W-:Y:S01]  /*e360*/  IABS R44, R102 ;  /* 0x00000066002c7213 */ /* 0x000fe20000000000 */
[----:B------:R-:W-:Y:S02]  /*e370*/  IMAD.MOV R82, RZ, RZ, -R82 ;  /* 0x000000ffff527224 */ /* 0x000fe400078e0a52 */
[--C-:B------:R-:W-:Y:S01]  /*e380*/  @!P4 IMAD.IADD R56, R56, 0x1, -R12.reuse ;  /* 0x000000013838c824 */ /* 0x100fe200078e0a0c */
[----:B------:R-:W-:Y:S01]  /*e390*/  ISETP.GT.U32.AND P4, PT, R12, R51, PT ;  /* 0x000000330c00720c */ /* 0x000fe20003f84070 */
[----:B------:R-:W-:Y:S01]  /*e3a0*/  @!P0 IMAD.IADD R54, R54, 0x1, -R12 ;  /* 0x0000000136368824 */ /* 0x000fe200078e0a0c */
[C---:B------:R-:W-:Y:S01]  /*e3b0*/  ISETP.GT.U32.AND P0, PT, R12.reuse, R49, PT ;  /* 0x000000310c00720c */ /* 0x040fe20003f04070 */
[----:B------:R-:W-:Y:S02]  /*e3c0*/  IMAD R16, R12, R82, R16 ;  /* 0x000000520c107224 */ /* 0x000fe400078e0210 */
[----:B------:R-:W-:-:S04]  /*e3d0*/  IMAD.HI.U32 R82, R13, R44, RZ ;  /* 0x0000002c0d527227 */ /* 0x000fc800078e00ff */
[----:B------:R-:W-:Y:S01]  /*e3e0*/  IMAD.MOV R82, RZ, RZ, -R82 ;  /* 0x000000ffff527224 */ /* 0x000fe200078e0a52 */
[C---:B------:R-:W-:Y:S02]  /*e3f0*/  ISETP.GT.U32.AND P3, PT, R12.reuse, R63, PT ;  /* 0x0000003f0c00720c */ /* 0x040fe40003f64070 */
[C---:B------:R-:W-:Y:S01]  /*e400*/  ISETP.GT.U32.AND P6, PT, R12.reuse, R16, PT ;  /* 0x000000100c00720c */ /* 0x040fe20003fc4070 */
[C---:B------:R-:W-:Y:S02]  /*e410*/  IMAD R44, R12.reuse, R82, R44 ;  /* 0x000000520c2c7224 */ /* 0x040fe400078e022c */
[--C-:B------:R-:W-:Y:S01]  /*e420*/  @!P4 IMAD.IADD R51, R51, 0x1, -R12.reuse ;  /* 0x000000013333c824 */ /* 0x100fe200078e0a0c */
[C---:B------:R-:W-:Y:S01]  /*e430*/  ISETP.GT.U32.AND P4, PT, R12.reuse, R46, PT ;  /* 0x0000002e0c00720c */ /* 0x040fe20003f84070 */
[--C-:B------:R-:W-:Y:S01]  /*e440*/  @!P0 IMAD.IADD R49, R49, 0x1, -R12.reuse ;  /* 0x0000000131318824 */ /* 0x100fe200078e0a0c */
[C---:B------:R-:W-:Y:S01]  /*e450*/  ISETP.GT.U32.AND P0, PT, R12.reuse, R44, PT ;  /* 0x0000002c0c00720c */ /* 0x040fe20003f04070 */
[----:B------:R-:W-:Y:S01]  /*e460*/  @!P1 IMAD.IADD R61, R61, 0x1, -R12 ;  /* 0x000000013d3d9824 */ /* 0x000fe200078e0a0c */
[----:B------:R-:W-:-:S03]  /*e470*/  ISETP.GT.U32.AND P1, PT, R12, R66, PT ;  /* 0x000000420c00720c */ /* 0x000fc60003f24070 */
[--C-:B------:R-:W-:Y:S01]  /*e480*/  @!P3 IMAD.IADD R63, R63, 0x1, -R12.reuse ;  /* 0x000000013f3fb824 */ /* 0x100fe200078e0a0c */
[----:B------:R-:W-:Y:S01]  /*e490*/  ISETP.GT.U32.AND P3, PT, R12, R68, PT ;  /* 0x000000440c00720c */ /* 0x000fe20003f64070 */
[----:B------:R-:W-:-:S04]  /*e4a0*/  @!P6 IMAD.IADD R16, R16, 0x1, -R12 ;  /* 0x000000011010e824 */ /* 0x000fc800078e0a0c */
[--C-:B------:R-:W-:Y:S01]  /*e4b0*/  @!P4 IMAD.IADD R46, R46, 0x1, -R12.reuse ;  /* 0x000000012e2ec824 */ /* 0x100fe200078e0a0c */
[----:B------:R-:W-:Y:S01]  /*e4c0*/  ISETP.GT.U32.AND P4, PT, R12, R16, PT ;  /* 0x000000100c00720c */ /* 0x000fe20003f84070 */
[--C-:B------:R-:W-:Y:S01]  /*e4d0*/  @!P0 IMAD.IADD R44, R44, 0x1, -R12.reuse ;  /* 0x000000012c2c8824 */ /* 0x100fe200078e0a0c */
[----:B------:R-:W-:Y:S01]  /*e4e0*/  ISETP.GT.U32.AND P0, PT, R12, R61, PT ;  /* 0x0000003d0c00720c */ /* 0x000fe20003f04070 */
[----:B------:R-:W-:Y:S01]  /*e4f0*/  @!P1 IMAD.IADD R66, R66, 0x1, -R12 ;  /* 0x0000000142429824 */ /* 0x000fe200078e0a0c */
[----:B------:R-:W-:-:S03]  /*e500*/  ISETP.GT.U32.AND P1, PT, R12, R73, PT ;  /* 0x000000490c00720c */ /* 0x000fc60003f24070 */
[----:B------:R-:W-:Y:S01]  /*e510*/  @!P3 IMAD.IADD R68, R68, 0x1, -R12 ;  /* 0x000000014444b824 */ /* 0x000fe200078e0a0c */
[----:B------:R-:W-:-:S05]  /*e520*/  ISETP.GT.U32.AND P3, PT, R12, R75, PT ;  /* 0x0000004b0c00720c */ /* 0x000fca0003f64070 */
[--C-:B------:R-:W-:Y:S01]  /*e530*/  @!P4 IMAD.IADD R16, R16, 0x1, -R12.reuse ;  /* 0x000000011010c824 */ /* 0x100fe200078e0a0c */
[C---:B------:R-:W-:Y:S01]  /*e540*/  ISETP.GT.U32.AND P4, PT, R12.reuse, R68, PT ;  /* 0x000000440c00720c */ /* 0x040fe20003f84070 */
[--C-:B------:R-:W-:Y:S01]  /*e550*/  @!P0 IMAD.IADD R61, R61, 0x1, -R12.reuse ;  /* 0x000000013d3d8824 */ /* 0x100fe200078e0a0c */
[C---:B------:R-:W-:Y:S01]  /*e560*/  ISETP.GT.U32.AND P0, PT, R12.reuse, R66, PT ;  /* 0x000000420c00720c */ /* 0x040fe20003f04070 */
[----:B------:R-:W-:Y:S01]  /*e570*/  @!P1 IMAD.IADD R73, R73, 0x1, -R12 ;  /* 0x0000000149499824 */ /* 0x000fe200078e0a0c */
[----:B------:R-:W-:-:S03]  /*e580*/  ISETP.GT.U32.AND P1, PT, R12, R78, PT ;  /* 0x0000004e0c00720c */ /* 0x000fc60003f24070 */
[----:B------:R-:W-:Y:S01]  /*e590*/  @!P3 IMAD.IADD R75, R75, 0x1, -R12 ;  /* 0x000000014b4bb824 */ /* 0x000fe200078e0a0c */
[----:B------:R-:W-:-:S05]  /*e5a0*/  ISETP.GT.U32.AND P3, PT, R12, R70, PT ;  /* 0x000000460c00720c */ /* 0x000fca0003f64070 */
        /* <DEDUP_REMOVED lines=36> */
[--C-:B------:R-:W-:Y:S01]  /*e7f0*/  @!P2 IMAD.IADD R60, R60, 0x1, -R12.reuse ;  /* 0x000000013c3ca824 */ /* 0x100fe200078e0a0c */
[----:B------:R-:W-:Y:S01]  /*e800*/  ISETP.GT.U32.AND P2, PT, R12, R65, PT ;  /* 0x000000410c00720c */ /* 0x000fe20003f44070 */
[--C-:B------:R-:W-:Y:S02]  /*e810*/  @!P1 IMAD.IADD R34, R34, 0x1, -R12.reuse ;  /* 0x0000000122229824 */ /* 0x100fe400078e0a0c */
[----:B------:R-:W-:Y:S01]  /*e820*/  @!P3 IMAD.IADD R36, R36, 0x1, -R12 ;  /* 0x000000012424b824 */ /* 0x000fe200078e0a0c */
[C---:B------:R-:W-:Y:S02]  /*e830*/  ISETP.GT.U32.AND P3, PT, R12.reuse, R43, PT ;  /* 0x0000002b0c00720c */ /* 0x040fe40003f64070 */
[----:B------:R-:W-:-:S03]  /*e840*/  ISETP.GT.U32.AND P1, PT, R12, R41, PT ;  /* 0x000000290c00720c */ /* 0x000fc60003f24070 */
[--C-:B------:R-:W-:Y:S01]  /*e850*/  @!P4 IMAD.IADD R29, R29, 0x1, -R12.reuse ;  /* 0x000000011d1dc824 */ /* 0x100fe200078e0a0c */
[C---:B------:R-:W-:Y:S01]  /*e860*/  ISETP.GT.U32.AND P4, PT, R12.reuse, R36, PT ;  /* 0x000000240c00720c */ /* 0x040fe20003f84070 */
[--C-:B------:R-:W-:Y:S01]  /*e870*/  @!P0 IMAD.IADD R27, R27, 0x1, -R12.reuse ;  /* 0x000000011b1b8824 */ /* 0x100fe200078e0a0c */
[----:B------:R-:W-:Y:S01]  /*e880*/  ISETP.GT.U32.AND P0, PT, R12, R34, PT ;  /* 0x000000220c00720c */ /* 0x000fe20003f04070 */
[----:B------:R-:W-:Y:S02]  /*e890*/  VIADD R115, R0, 0x34 ;  /* 0x0000003400737836 */ /* 0x000fe40000000000 */
[--C-:B------:R-:W-:Y:S01]  /*e8a0*/  @!P2 IMAD.IADD R65, R65, 0x1, -R12.reuse ;  /* 0x000000014141a824 */ /* 0x100fe200078e0a0c */
[C---:B------:R-:W-:Y:S02]  /*e8b0*/  ISETP.GT.U32.AND P2, PT, R12.reuse, R72, PT ;  /* 0x000000480c00720c */ /* 0x040fe40003f44070 */
[----:B------:R-:W-:Y:S01]  /*e8c0*/  IABS R53, R115 ;  /* 0x0000007300357213 */ /* 0x000fe20000000000 */
[--C-:B------:R-:W-:Y:S01]  /*e8d0*/  @!P3 IMAD.IADD R43, R43, 0x1, -R12.reuse ;  /* 0x000000012b2bb824 */ /* 0x100fe200078e0a0c */
[C---:B------:R-:W-:Y:S01]  /*e8e0*/  ISETP.GT.U32.AND P3, PT, R12.reuse, R38, PT ;  /* 0x000000260c00720c */ /* 0x040fe20003f64070 */
[----:B------:R-:W-:Y:S01]  /*e8f0*/  @!P1 IMAD.IADD R41, R41, 0x1, -R12 ;  /* 0x0000000129299824 */ /* 0x000fe200078e0a0c */
[----:B------:R-:W-:Y:S01]  /*e900*/  ISETP.GT.U32.AND P1, PT, R12, R58, PT ;  /* 0x0000003a0c00720c */ /* 0x000fe20003f24070 */
[----:B------:R-:W-:-:S04]  /*e910*/  IMAD.HI.U32 R45, R13, R53, RZ ;  /* 0x000000350d2d7227 */ /* 0x000fc800078e00ff */
[--C-:B------:R-:W-:Y:S01]  /*e920*/  @!P4 IMAD.IADD R36, R36, 0x1, -R12.reuse ;  /* 0x000000012424c824 */ /* 0x100fe200078e0a0c */
[----:B------:R-:W-:Y:S01]  /*e930*/  ISETP.GT.U32.AND P4, PT, R12, R43, PT ;  /* 0x0000002b0c00720c */ /* 0x000fe20003f84070 */
[--C-:B------:R-:W-:Y:S01]  /*e940*/  @!P0 IMAD.IADD R34, R34, 0x1, -R12.reuse ;  /* 0x0000000122228824 */ /* 0x100fe200078e0a0c */
[----:B------:R-:W-:Y:S01]  /*e950*/  ISETP.GT.U32.AND P0, PT, R12, R41, PT ;  /* 0x000000290c00720c */ /* 0x000fe20003f04070 */
[----:B------:R-:W-:Y:S02]  /*e960*/  VIADD R114, R0, 0x37 ;  /* 0x0000003700727836 */ /* 0x000fe40000000000 */
[----:B------:R-:W-:Y:S02]  /*e970*/  IMAD.MOV R45, RZ, RZ, -R45 ;  /* 0x000000ffff2d7224 */ /* 0x000fe400078e0a2d */
[--C-:B------:R-:W-:Y:S01]  /*e980*/  @!P2 IMAD.IADD R72, R72, 0x1, -R12.reuse ;  /* 0x000000014848a824 */ /* 0x100fe200078e0a0c */
[----:B------:R-:W-:Y:S01]  /*e990*/  IABS R50, R114 ;  /* 0x0000007200327213 */ /* 0x000fe20000000000 */
[C---:B------:R-:W-:Y:S01]  /*e9a0*/  IMAD R53, R12.reuse, R45, R53 ;  /* 0x0000002d0c357224 */ /* 0x040fe200078e0235 */
[----:B------:R-:W-:Y:S01]  /*e9b0*/  ISETP.GT.U32.AND P2, PT, R12, R77, PT ;  /* 0x0000004d0c00720c */ /* 0x000fe20003f44070 */
[--C-:B------:R-:W-:Y:S01]  /*e9c0*/  @!P3 IMAD.IADD R38, R38, 0x1, -R12.reuse ;  /* 0x000000012626b824 */ /* 0x100fe200078e0a0c */
[----:B------:R-:W-:Y:S01]  /*e9d0*/  ISETP.GT.U32.AND P3, PT, R12, R55, PT ;  /* 0x000000370c00720c */ /* 0x000fe20003f64070 */
[----:B------:R-:W-:Y:S01]  /*e9e0*/  @!P1 IMAD.IADD R58, R58, 0x1, -R12 ;  /* 0x000000013a3a9824 */ /* 0x000fe200078e0a0c */
[----:B------:R-:W-:Y:S01]  /*e9f0*/  ISETP.GT.U32.AND P1, PT, R12, R53, PT ;  /* 0x000000350c00720c */ /* 0x000fe20003f24070 */
[----:B------:R-:W-:-:S04]  /*ea00*/  IMAD.HI.U32 R45, R13, R50, RZ ;  /* 0x000000320d2d7227 */ /* 0x000fc800078e00ff */
[--C-:B------:R-:W-:Y:S01]  /*ea10*/  @!P4 IMAD.IADD R43, R43, 0x1, -R12.reuse ;  /* 0x000000012b2bc824 */ /* 0x100fe200078e0a0c */
[C---:B------:R-:W-:Y:S01]  /*ea20*/  ISETP.GT.U32.AND P4, PT, R12.reuse, R38, PT ;  /* 0x000000260c00720c */ /* 0x040fe20003f84070 */
[--C-:B------:R-:W-:Y:S01]  /*ea30*/  @!P0 IMAD.IADD R41, R41, 0x1, -R12.reuse ;  /* 0x0000000129298824 */ /* 0x100fe200078e0a0c */
[C---:B------:R-:W-:Y:S01]  /*ea40*/  ISETP.GT.U32.AND P0, PT, R12.reuse, R58, PT ;  /* 0x0000003a0c00720c */ /* 0x040fe20003f04070 */
[----:B------:R-:W-:Y:S02]  /*ea50*/  IMAD.MOV R45, RZ, RZ, -R45 ;  /* 0x000000ffff2d7224 */ /* 0x000fe400078e0a2d */
[----:B------:R-:W-:Y:S02]  /*ea60*/  @!P2 IMAD.IADD R77, R77, 0x1, -R12 ;  /* 0x000000014d4da824 */ /* 0x000fe400078e0a0c */
[C---:B------:R-:W-:Y:S01]  /*ea70*/  IMAD R50, R12.reuse, R45, R50 ;  /* 0x0000002d0c327224 */ /* 0x040fe200078e0232 */
[----:B------:R-:W-:Y:S01]  /*ea80*/  ISETP.GT.U32.AND P2, PT, R12, R24, PT ;  /* 0x000000180c00720c */ /* 0x000fe20003f44070 */
[----:B------:R-:W-:-:S02]  /*ea90*/  @!P3 IMAD.IADD R55, R55, 0x1, -R12 ;  /* 0x000000013737b824 */ /* 0x000fc400078e0a0c */
[--C-:B------:R-:W-:Y:S01]  /*eaa0*/  @!P1 IMAD.IADD R53, R53, 0x1, -R12.reuse ;  /* 0x0000000135359824 */ /* 0x100fe200078e0a0c */
[C---:B------:R-:W-:Y:S02]  /*eab0*/  ISETP.GT.U32.AND P3, PT, R12.reuse, R50, PT ;  /* 0x000000320c00720c */ /* 0x040fe40003f64070 */
[----:B------:R-:W-:Y:S01]  /*eac0*/  ISETP.GT.U32.AND P1, PT, R12, R48, PT ;  /* 0x000000300c00720c */ /* 0x000fe20003f24070 */
[--C-:B------:R-:W-:Y:S01]  /*ead0*/  @!P4 IMAD.IADD R38, R38, 0x1, -R12.reuse ;  /* 0x000000012626c824 */ /* 0x100fe200078e0a0c */
[----:B------:R-:W-:Y:S01]  /*eae0*/  ISETP.GT.U32.AND P4, PT, R12, R55, PT ;  /* 0x000000370c00720c */ /* 0x000fe20003f84070 */
[----:B------:R-:W-:Y:S01]  /*eaf0*/  @!P0 IMAD.IADD R58, R58, 0x1, -R12 ;  /* 0x000000013a3a8824 */ /* 0x000fe200078e0a0c */
[----:B------:R-:W-:-:S03]  /*eb00*/  ISETP.GT.U32.AND P0, PT, R12, R53, PT ;  /* 0x000000350c00720c */ /* 0x000fc60003f04070 */
[----:B------:R-:W-:Y:S01]  /*eb10*/  @!P2 IMAD.IADD R24, R24, 0x1, -R12 ;  /* 0x000000011818a824 */ /* 0x000fe200078e0a0c */
[----:B------:R-:W-:-:S03]  /*eb20*/  ISETP.GT.U32.AND P2, PT, R12, R31, PT ;  /* 0x0000001f0c00720c */ /* 0x000fc60003f44070 */
[--C-:B------:R-:W-:Y:S02]  /*eb30*/  @!P3 IMAD.IADD R50, R50, 0x1, -R12.reuse ;  /* 0x000000013232b824 */ /* 0x100fe400078e0a0c */
[--C-:B------:R-:W-:Y:S02]  /*eb40*/  @!P1 IMAD.IADD R48, R48, 0x1, -R12.reuse ;  /* 0x0000000130309824 */ /* 0x100fe400078e0a0c */
[--C-:B------:R-:W-:Y:S01]  /*eb50*/  @!P4 IMAD.IADD R55, R55, 0x1, -R12.reuse ;  /* 0x000000013737c824 */ /* 0x100fe200078e0a0c */
[C---:B------:R-:W-:Y:S01]  /*eb60*/  ISETP.GT.U32.AND P4, PT, R12.reuse, R50, PT ;  /* 0x000000320c00720c */ /* 0x040fe20003f84070 */
[----:B------:R-:W-:Y:S01]  /*eb70*/  @!P0 IMAD.IADD R53, R53, 0x1, -R12 ;  /* 0x0000000135358824 */ /* 0x000fe200078e0a0c */
[----:B------:R-:W-:-:S03]  /*eb80*/  ISETP.GT.U32.AND P0, PT, R12, R48, PT ;  /* 0x000000300c00720c */ /* 0x000fc60003f04070 */
[----:B------:R-:W-:Y:S01]  /*eb90*/  @!P2 IMAD.IADD R31, R31, 0x1, -R12 ;  /* 0x000000011f1fa824 */ /* 0x000fe200078e0a0c */
[----:B------:R-:W-:-:S07]  /*eba0*/  ISETP.GT.U32.AND P2, PT, R12, R26, PT ;  /* 0x0000001a0c00720c */ /* 0x000fce0003f44070 */
[--C-:B------:R-:W-:Y:S01]  /*ebb0*/  @!P4 IMAD.IADD R50, R50, 0x1, -R12.reuse ;  /* 0x000000013232c824 */ /* 0x100fe200078e0a0c */
[----:B--2---:R-:W-:Y:S01]  /*ebc0*/  ISETP.GE.AND P4, PT, R165, RZ, PT ;  /* 0x000000ffa500720c */ /* 0x004fe20003f86270 */
[--C-:B------:R-:W-:Y:S01]  /*ebd0*/  @!P0 IMAD.IADD R48, R48, 0x1, -R12.reuse ;  /* 0x0000000130308824 */ /* 0x100fe200078e0a0c */
[----:B------:R-:W-:Y:S01]  /*ebe0*/  ISETP.GE.AND P0, PT, R6, RZ, PT ;  /* 0x000000ff0600720c */ /* 0x000fe20003f06270 */
[----:B------:R-:W2:Y:S04]  /*ebf0*/  LDL.LU R165, [R1+0x208] ;  /* 0x0002080001a57983 */ /* 0x000ea80000300800 */
[----:B------:R-:W2:Y:S01]  /*ec00*/  LDL.LU R6, [R1+0x1c8] ;  /* 0x0001c80001067983 */ /* 0x000ea20000300800 */
[--C-:B------:R-:W-:Y:S01]  /*ec10*/  @!P2 IMAD.IADD R26, R26, 0x1, -R12.reuse ;  /* 0x000000011a1aa824 */ /* 0x100fe200078e0a0c */
[----:B------:R-:W-:Y:S01]  /*ec20*/  ISETP.GT.U32.AND P2, PT, R12, R33, PT ;  /* 0x000000210c00720c */ /* 0x000fe20003f44070 */
[----:B------:R-:W-:Y:S01]  /*ec30*/  VIADD R113, R0, 0x3a ;  /* 0x0000003a00717836 */ /* 0x000fe20000000000 */
[----:B------:R0:W-:Y:S11]  /*ec40*/  STS.U8 [R11+UR9+0x4b00], R47 ;  /* 0x004b002f0b007988 */ /* 0x0001f60008000009 */
[----:B------:R-:W-:Y:S01]  /*ec50*/  @!P2 IMAD.IADD R33, R33, 0x1, -R12 ;  /* 0x000000012121a824 */ /* 0x000fe200078e0a0c */
[----:B------:R-:W-:-:S02]  /*ec60*/  ISETP.GT.U32.AND P2, PT, R12, R40, PT ;  /* 0x000000280c00720c */ /* 0x000fc40003f44070 */
[----:B0-----:R-:W-:Y:S01]  /*ec70*/  IABS R47, R113 ;  /* 0x00000071002f7213 */ /* 0x001fe20000000000 */
[----:B------:R-:W-:-:S04]  /*ec80*/  VIADD R109, R0, 0x3c ;  /* 0x0000003c006d7836 */ /* 0x000fc80000000000 */
[----:B------:R-:W-:-:S06]  /*ec90*/  IMAD.HI.U32 R45, R13, R47, RZ ;  /* 0x0000002f0d2d7227 */ /* 0x000fcc00078e00ff */
[----:B------:R-:W-:Y:S01]  /*eca0*/  @!P2 IMAD.IADD R40, R40, 0x1, -R12 ;  /* 0x000000012828a824 */ /* 0x000fe200078e0a0c */
[----:B------:R-:W-:Y:S01]  /*ecb0*/  ISETP.GT.U32.AND P2, PT, R12, R57, PT ;  /* 0x000000390c00720c */ /* 0x000fe20003f44070 */
[----:B------:R-:W-:-:S04]  /*ecc0*/  IMAD.MOV R45, RZ, RZ, -R45 ;  /* 0x000000ffff2d7224 */ /* 0x000fc800078e0a2d */
[----:B------:R-:W-:Y:S01]  /*ecd0*/  IMAD R47, R12, R45, R47 ;  /* 0x0000002d0c2f7224 */ /* 0x000fe200078e022f */
[----:B------:R-:W-:-:S05]  /*ece0*/  IABS R45, R109 ;  /* 0x0000006d002d7213 */ /* 0x000fca0000000000 */
[----:B------:R-:W-:-:S04]  /*ecf0*/  IMAD.HI.U32 R80, R13, R45, RZ ;  /* 0x0000002d0d507227 */ /* 0x000fc800078e00ff */
[----:B------:R-:W-:Y:S01]  /*ed00*/  @!P2 IMAD.IADD R57, R57, 0x1, -R12 ;  /* 0x000000013939a824 */ /* 0x000fe200078e0a0c */
[----:B------:R-:W-:Y:S01]  /*ed10*/  ISETP.GT.U32.AND P2, PT, R12, R52, PT ;  /* 0x000000340c00720c */ /* 0x000fe20003f44070 */
[----:B------:R-:W-:Y:S02]  /*ed20*/  IMAD.MOV R80, RZ, RZ, -R80 ;  /* 0x000000ffff507224 */ /* 0x000fe400078e0a50 */
[----:B------:R-:W-:Y:S02]  /*ed30*/  VIADD R104, R0, 0x3e ;  /* 0x0000003e00687836 */ /* 0x000fe40000000000 */
[----:B------:R-:W-:-:S03]  /*ed40*/  IMAD R45, R12, R80, R45 ;  /* 0x000000500c2d7224 */ /* 0x000fc600078e022d */
[----:B------:R-:W-:Y:S02]  /*ed50*/  IABS R80, R104 ;  /* 0x0000006800507213 */ /* 0x000fe40000000000 */
[----:B------:R-:W-:-:S03]  /*ed60*/  ISETP.GT.U32.AND P3, PT, R12, R45, PT ;  /* 0x0000002d0c00720c */ /* 0x000fc60003f64070 */
[----:B------:R-:W-:Y:S01]  /*ed70*/  @!P2 IMAD.IADD R52, R52, 0x1, -R12 ;  /* 0x000000013434a824 */ /* 0x000fe200078e0a0c */
[----:B------:R-:W-:Y:S01]  /*ed80*/  ISETP.GT.U32.AND P2, PT, R12, R47, PT ;  /* 0x0000002f0c00720c */ /* 0x000fe20003f44070 */
[----:B------:R-:W-:-:S04]  /*ed90*/  IMAD.HI.U32 R13, R13, R80, RZ ;  /* 0x000000500d0d7227 */ /* 0x000fc800078e00ff */
[----:B------:R-:W-:-:S04]  /*eda0*/  IMAD.MOV R13, RZ, RZ, -R13 ;  /* 0x000000ffff0d7224 */ /* 0x000fc800078e0a0d */
[C---:B------:R-:W-:Y:S02]  /*edb0*/  IMAD R13, R12.reuse, R13, R80 ;  /* 0x0000000d0c0d7224 */ /* 0x040fe400078e0250 */
[--C-:B------:R-:W-:Y:S01]  /*edc0*/  @!P3 IMAD.IADD R45, R45, 0x1, -R12.reuse ;  /* 0x000000012d2db824 */ /* 0x100fe200078e0a0c */
[C---:B------:R-:W-:Y:S01]  /*edd0*/  ISETP.GT.U32.AND P3, PT, R12.reuse, R62, PT ;  /* 0x0000003e0c00720c */ /* 0x040fe20003f64070 */
[----:B------:R-:W-:Y:S01]  /*ede0*/  @!P2 IMAD.IADD R47, R47, 0x1, -R12 ;  /* 0x000000012f2fa824 */ /* 0x000fe200078e0a0c */
[C---:B------:R-:W-:Y:S02]  /*edf0*/  ISETP.GT.U32.AND P2, PT, R12.reuse, R63, PT ;  /* 0x0000003f0c00720c */ /* 0x040fe40003f44070 */
[----:B------:R-:W-:-:S09]  /*ee00*/  ISETP.GT.U32.AND P1, PT, R12, R13, PT ;  /* 0x0000000d0c00720c */ /* 0x000fd20003f24070 */
[--C-:B------:R-:W-:Y:S01]  /*ee10*/  @!P3 IMAD.IADD R62, R62, 0x1, -R12.reuse ;  /* 0x000000013e3eb824 */ /* 0x100fe200078e0a0c */
[C---:B------:R-:W-:Y:S01]  /*ee20*/  ISETP.GT.U32.AND P3, PT, R12.reuse, R67, PT ;  /* 0x000000430c00720c */ /* 0x040fe20003f64070 */
[--C-:B------:R-:W-:Y:S01]  /*ee30*/  @!P2 IMAD.IADD R63, R63, 0x1, -R12.reuse ;  /* 0x000000013f3fa824 */ /* 0x100fe200078e0a0c */
[C---:B------:R-:W-:Y:S01]  /*ee40*/  ISETP.GT.U32.AND P2, PT, R12.reuse, R69, PT ;  /* 0x000000450c00720c */ /* 0x040fe20003f44070 */
[----:B------:R-:W-:Y:S01]  /*ee50*/  @!P1 IMAD.IADD R13, R13, 0x1, -R12 ;  /* 0x000000010d0d9824 */ /* 0x000fe200078e0a0c */
[----:B------:R-:W-:-:S09]  /*ee60*/  ISETP.GT.U32.AND P1, PT, R12, R60, PT ;  /* 0x0000003c0c00720c */ /* 0x000fd20003f24070 */
[--C-:B------:R-:W-:Y:S01]  /*ee70*/  @!P3 IMAD.IADD R67, R67, 0x1, -R12.reuse ;  /* 0x000000014343b824 */ /* 0x100fe200078e0a0c */
[C---:B------:R-:W-:Y:S01]  /*ee80*/  ISETP.GT.U32.AND P3, PT, R12.reuse, R74, PT ;  /* 0x0000004a0c00720c */ /* 0x040fe20003f64070 */
[--C-:B------:R-:W-:Y:S01]  /*ee90*/  @!P2 IMAD.IADD R69, R69, 0x1, -R12.reuse ;  /* 0x000000014545a824 */ /* 0x100fe200078e0a0c */
[----:B------:R-:W-:Y:S01]  /*eea0*/  ISETP.GT.U32.AND P2, PT, R12, R64, PT ;  /* 0x000000400c00720c */ /* 0x000fe20003f44070 */
[----:B------:R-:W-:Y:S01]  /*eeb0*/  @!P1 IMAD.IADD R60, R60, 0x1, -R12 ;  /* 0x000000013c3c9824 */ /* 0x000fe200078e0a0c */
[----:B------:R-:W-:-:S09]  /*eec0*/  ISETP.GT.U32.AND P1, PT, R12, R65, PT ;  /* 0x000000410c00720c */ /* 0x000fd20003f24070 */
[--C-:B------:R-:W-:Y:S01]  /*eed0*/  @!P3 IMAD.IADD R74, R74, 0x1, -R12.reuse ;  /* 0x000000014a4ab824 */ /* 0x100fe200078e0a0c */
[----:B------:R-:W-:Y:S01]  /*eee0*/  ISETP.GT.U32.AND P3, PT, R12, R79, PT ;  /* 0x0000004f0c00720c */ /* 0x000fe20003f64070 */
        /* <DEDUP_REMOVED lines=57> */
[----:B------:R-:W-:Y:S01]  /*f280*/  ISETP.GT.U32.AND P1, PT, R12, R47, PT ;  /* 0x0000002f0c00720c */ /* 0x000fe20003f24070 */
[----:B------:R-:W-:Y:S01]  /*f290*/  VIADD R80, R144, 0xffffffd0 ;  /* 0xffffffd090507836 */ /* 0x000fe20000000000 */
[----:B------:R-:W-:-:S07]  /*f2a0*/  ISETP.GT.U32.AND P6, PT, R12, R44, PT ;  /* 0x0000002c0c00720c */ /* 0x000fce0003fc4070 */
[--C-:B------:R-:W-:Y:S01]  /*f2b0*/  @!P3 IMAD.IADD R45, R45, 0x1, -R12.reuse ;  /* 0x000000012d2db824 */ /* 0x100fe200078e0a0c */
[----:B------:R-:W-:Y:S01]  /*f2c0*/  ISETP.GT.U32.AND P3, PT, R12, R13, PT ;  /* 0x0000000d0c00720c */ /* 0x000fe20003f64070 */
[--C-:B------:R-:W-:Y:S01]  /*f2d0*/  @!P2 IMAD.IADD R46, R46, 0x1, -R12.reuse ;  /* 0x000000012e2ea824 */ /* 0x100fe200078e0a0c */
[----:B------:R-:W-:Y:S01]  /*f2e0*/  ISETP.GE.U32.AND P2, PT, R80, 0x7fffff51, PT ;  /* 0x7fffff515000780c */ /* 0x000fe20003f46070 */
[--C-:B------:R-:W-:Y:S01]  /*f2f0*/  @!P1 IMAD.IADD R47, R47, 0x1, -R12.reuse ;  /* 0x000000012f2f9824 */ /* 0x100fe200078e0a0c */
[----:B------:R-:W-:Y:S01]  /*f300*/  ISETP.GE.AND P1, PT, R81, RZ, PT ;  /* 0x000000ff5100720c */ /* 0x000fe20003f26270 */
[----:B------:R-:W-:Y:S02]  /*f310*/  IMAD R81, R14, 0x2f, RZ ;  /* 0x0000002f0e517824 */ /* 0x000fe400078e02ff */
[----:B------:R-:W-:-:S03]  /*f320*/  @!P6 IMAD.IADD R44, R44, 0x1, -R12 ;  /* 0x000000012c2ce824 */ /* 0x000fc600078e0a0c */
[----:B------:R-:W-:Y:S02]  /*f330*/  SHF.R.S32.HI R80, RZ, 0x1f, R81 ;  /* 0x0000001fff507819 */ /* 0x000fe40000011451 */
[----:B------:R-:W-:Y:S01]  /*f340*/  IADD3 R7, P6, PT, R81, R2, RZ ;  /* 0x0000000251077210 */ /* 0x000fe20007fde0ff */
[----:B------:R-:W-:-:S04]  /*f350*/  @!P3 IMAD.IADD R13, R13, 0x1, -R12 ;  /* 0x000000010d0db824 */ /* 0x000fc800078e0a0c */
[----:B------:R-:W-:Y:S01]  /*f360*/  IMAD.X R8, R80, 0x1, R3, P6 ;  /* 0x0000000150087824 */ /* 0x000fe200030e0603 */
[----:B------:R0:W-:Y:S01]  /*f370*/  STL [R1+0x634], R7 ;  /* 0x0006340701007387 */ /* 0x0001e20000100800 */
[----:B------:R-:W-:Y:S02]  /*f380*/  @!P2 IMAD.MOV.U32 R82, RZ, RZ, R7 ;  /* 0x000000ffff52a224 */ /* 0x000fe400078e0007 */
[----:B------:R-:W-:Y:S01]  /*f390*/  @!P2 IMAD.MOV.U32 R83, RZ, RZ, R8 ;  /* 0x000000ffff53a224 */ /* 0x000fe200078e0008 */
[----:B------:R1:W-:Y:S01]  /*f3a0*/  STL [R1+0x434], R8 ;  /* 0x0004340801007387 */ /* 0x0003e20000100800 */
[----:B0-----:R-:W-:-:S03]  /*f3b0*/  IADD3 R7, P3, PT, R81, R4, RZ ;  /* 0x0000000451077210 */ /* 0x001fc60007f7e0ff */
[----:B------:R0:W-:Y:S02]  /*f3c0*/  STL [R1+0xb78], R0 ;  /* 0x000b780001007387 */ /* 0x0001e40000100800 */
[----:B-1----:R-:W-:Y:S02]  /*f3d0*/  IMAD.X R8, R80, 0x1, R5, P3 ;  /* 0x0000000150087824 */ /* 0x002fe400018e0605 */
[----:B------:R1:W-:Y:S01]  /*f3e0*/  STL [R1+0x43c], R7 ;  /* 0x00043c0701007387 */ /* 0x0003e20000100800 */
[----:B------:R-:W-:-:S03]  /*f3f0*/  ISETP.GE.AND P3, PT, R162, RZ, PT ;  /* 0x000000ffa200720c */ /* 0x000fc60003f66270 */
[----:B------:R-:W-:Y:S04]  /*f400*/  STL [R1+0x438], R8 ;  /* 0x0004380801007387 */ /* 0x000fe80000100800 */
[----:B------:R-:W3:Y:S04]  /*f410*/  LDL.LU R161, [R1+0x22c] ;  /* 0x00022c0001a17983 */ /* 0x000ee80000300800 */
[----:B------:R-:W4:Y:S01]  /*f420*/  LDL.LU R162, [R1+0x230] ;  /* 0x0002300001a27983 */ /* 0x000f220000300800 */
[----:B------:R-:W-:Y:S01]  /*f430*/  PRMT R117, RZ, 0x7610, R117 ;  /* 0x00007610ff757816 */ /* 0x000fe20000000075 */
[----:B------:R-:W-:Y:S01]  /*f440*/  @!P2 IMAD.MOV.U32 R80, RZ, RZ, R7 ;  /* 0x000000ffff50a224 */ /* 0x000fe200078e0007 */
[----:B------:R-:W-:Y:S01]  /*f450*/  PRMT R116, RZ, 0x7610, R116 ;  /* 0x00007610ff747816 */ /* 0x000fe20000000074 */
[----:B------:R-:W-:-:S02]  /*f460*/  @!P2 IMAD.MOV.U32 R81, RZ, RZ, R8 ;  /* 0x000000ffff51a224 */ /* 0x000fc400078e0008 */
[----:B------:R-:W-:Y:S01]  /*f470*/  @!P1 IMAD.MOV R16, RZ, RZ, -R16 ;  /* 0x000000ffff109224 */ /* 0x000fe200078e0a10 */
[----:B------:R0:W4:Y:S01]  /*f480*/  @!P2 LDG.E.U8 R117, desc[UR20][R82.64] ;  /* 0x000000145275a981 */ /* 0x000122000c1e1100 */
[----:B------:R-:W-:Y:S01]  /*f490*/  ISETP.GE.AND P1, PT, R164, RZ, PT ;  /* 0x000000ffa400720c */ /* 0x000fe20003f26270 */
[----:B------:R-:W-:Y:S02]  /*f4a0*/  @!P4 IMAD.MOV R62, RZ, RZ, -R62 ;  /* 0x000000ffff3ec224 */ /* 0x000fe400078e0a3e */
[----:B------:R0:W4:Y:S01]  /*f4b0*/  @!P2 LDG.E.U8 R116, desc[UR20][R80.64] ;  /* 0x000000145074a981 */ /* 0x000122000c1e1100 */
[----:B------:R-:W-:Y:S01]  /*f4c0*/  ISETP.GE.AND P2, PT, R163, RZ, PT ;  /* 0x000000ffa300720c */ /* 0x000fe20003f46270 */
[----:B------:R-:W-:Y:S01]  /*f4d0*/  @!P0 IMAD.MOV R61, RZ, RZ, -R61 ;  /* 0x000000ffff3d8224 */ /* 0x000fe200078e0a3d */
[----:B--2---:R-:W-:Y:S01]  /*f4e0*/  ISETP.GE.AND P4, PT, R165, RZ, PT ;  /* 0x000000ffa500720c */ /* 0x004fe20003f86270 */
[----:B------:R-:W2:Y:S01]  /*f4f0*/  LDL.LU R163, [R1+0x238] ;  /* 0x0002380001a37983 */ /* 0x000ea20000300800 */
[----:B------:R-:W-:-:S03]  /*f500*/  ISETP.GE.AND P0, PT, R6, RZ, PT ;  /* 0x000000ff0600720c */ /* 0x000fc60003f06270 */
[----:B------:R-:W2:Y:S04]  /*f510*/  LDL.LU R164, [R1+0x234] ;  /* 0x0002340001a47983 */ /* 0x000ea80000300800 */
[----:B------:R-:W2:Y:S04]  /*f520*/  LDL.LU R165, [R1+0x2b0] ;  /* 0x0002b00001a57983 */ /* 0x000ea80000300800 */
[----:B------:R-:W2:Y:S01]  /*f530*/  LDL.LU R6, [R1+0x2ac] ;  /* 0x0002ac0001067983 */ /* 0x000ea20000300800 */
[----:B------:R-:W-:Y:S01]  /*f540*/  ISETP.GE.AND P6, PT, R0, RZ, PT ;  /* 0x000000ff0000720c */ /* 0x000fe20003fc6270 */
[----:B------:R-:W-:-:S02]  /*f550*/  VIADD R12, R144, 0xffffffd1 ;  /* 0xffffffd1900c7836 */ /* 0x000fc40000000000 */
[----:B0-----:R-:W-:Y:S02]  /*f560*/  IMAD R82, R14, 0x2e, RZ ;  /* 0x0000002e0e527824 */ /* 0x001fe400078e02ff */
[----:B------:R-:W-:-:S08]  /*f570*/  @!P3 IMAD.MOV R60, RZ, RZ, -R60 ;  /* 0x000000ffff3cb224 */ /* 0x000fd000078e0a3c */
[----:B------:R-:W-:Y:S01]  /*f580*/  @!P6 IMAD.MOV R63, RZ, RZ, -R63 ;  /* 0x000000ffff3fe224 */ /* 0x000fe200078e0a3f */
[----:B------:R-:W-:Y:S02]  /*f590*/  ISETP.GE.U32.AND P6, PT, R12, 0x7fffff52, PT ;  /* 0x7fffff520c00780c */ /* 0x000fe40003fc6070 */
[----:B------:R-:W-:Y:S02]  /*f5a0*/  SHF.R.S32.HI R12, RZ, 0x1f, R82 ;  /* 0x0000001fff0c7819 */ /* 0x000fe40000011452 */
[----:B------:R-:W-:-:S05]  /*f5b0*/  IADD3 R0, P3, PT, R82, R2, RZ ;  /* 0x0000000252007210 */ /* 0x000fca0007f7e0ff */
[----:B-1----:R-:W-:Y:S01]  /*f5c0*/  IMAD.X R7, R12, 0x1, R3, P3 ;  /* 0x000000010c077824 */ /* 0x002fe200018e0603 */
[----:B------:R0:W-:Y:S03]  /*f5d0*/  STL [R1+0x428], R0 ;  /* 0x0004280001007387 */ /* 0x0001e60000100800 */
[----:B------:R-:W-:Y:S01]  /*f5e0*/  @!P6 IMAD.MOV.U32 R80, RZ, RZ, R0 ;  /* 0x000000ffff50e224 */ /* 0x000fe200078e0000 */
[----:B------:R1:W-:Y:S01]  /*f5f0*/  STL [R1+0x424], R7 ;  /* 0x0004240701007387 */ /* 0x0003e20000100800 */
[----:B------:R-:W-:Y:S01]  /*f600*/  @!P6 IMAD.MOV.U32 R81, RZ, RZ, R7 ;  /* 0x000000ffff51e224 */ /* 0x000fe200078e0007 */
[----:B0-----:R-:W-:-:S05]  /*f610*/  IADD3 R0, P3, PT, R82, R4, RZ ;  /* 0x0000000452007210 */ /* 0x001fca0007f7e0ff */
[----:B-1----:R-:W-:Y:S01]  /*f620*/  IMAD.X R7, R12, 0x1, R5, P3 ;  /* 0x000000010c077824 */ /* 0x002fe200018e0605 */
[----:B------:R0:W-:Y:S01]  /*f630*/  STL [R1+0x430], R0 ;  /* 0x0004300001007387 */ /* 0x0001e20000100800 */
[----:B------:R-:W-:-:S03]  /*f640*/  @!P2 IMAD.MOV R69, RZ, RZ, -R69 ;  /* 0x000000ffff45a224 */ /* 0x000fc600078e0a45 */
[----:B------:R1:W-:Y:S01]  /*f650*/  STL [R1+0x42c], R7 ;  /* 0x00042c0701007387 */ /* 0x0003e20000100800 */
[----:B------:R-:W-:Y:S02]  /*f660*/  @!P1 IMAD.MOV R68, RZ, RZ, -R68 ;  /* 0x000000ffff449224 */ /* 0x000fe400078e0a44 */
[----:B------:R-:W-:Y:S02]  /*f670*/  @!P4 IMAD.MOV R67, RZ, RZ, -R67 ;  /* 0x000000ffff43c224 */ /* 0x000fe400078e0a43 */
[----:B------:R-:W-:Y:S01]  /*f680*/  @!P0 IMAD.MOV R66, RZ, RZ, -R66 ;  /* 0x000000ffff428224 */ /* 0x000fe200078e0a42 */
[----:B---3--:R-:W-:Y:S02]  /*f690*/  ISETP.GE.AND P3, PT, R161, RZ, PT ;  /* 0x000000ffa100720c */ /* 0x008fe40003f66270 */
[----:B------:R-:W3:Y:S01]  /*f6a0*/  LDL.LU R161, [R1+0x2b4] ;  /* 0x0002b40001a17983 */ /* 0x000ee20000300800 */
[----:B----4-:R-:W-:-:S03]  /*f6b0*/  ISETP.GE.AND P2, PT, R162, RZ, PT ;  /* 0x000000ffa200720c */ /* 0x010fc60003f46270 */
[----:B------:R-:W4:Y:S07]  /*f6c0*/  LDL.LU R162, [R1+0x2b8] ;  /* 0x0002b80001a27983 */ /* 0x000f2e0000300800 */
[----:B------:R-:W-:Y:S01]  /*f6d0*/  @!P3 IMAD.MOV R65, RZ, RZ, -R65 ;  /* 0x000000ffff41b224 */ /* 0x000fe200078e0a41 */
[----:B--2---:R-:W-:Y:S02]  /*f6e0*/  ISETP.GE.AND P1, PT, R163, RZ, PT ;  /* 0x000000ffa300720c */ /* 0x004fe40003f26270 */
[----:B------:R-:W2:Y:S01]  /*f6f0*/  LDL.LU R163, [R1+0x330] ;  /* 0x0003300001a37983 */ /* 0x000ea20000300800 */
[----:B------:R-:W-:-:S03]  /*f700*/  ISETP.GE.AND P4, PT, R164, RZ, PT ;  /* 0x000000ffa400720c */ /* 0x000fc60003f86270 */
[----:B------:R-:W2:Y:S01]  /*f710*/  LDL.LU R164, [R1+0x32c] ;  /* 0x00032c0001a47983 */ /* 0x000ea20000300800 */
[----:B------:R-:W-:-:S03]  /*f720*/  ISETP.GE.AND P0, PT, R165, RZ, PT ;  /* 0x000000ffa500720c */ /* 0x000fc60003f06270 */
[----:B------:R-:W2:Y:S01]  /*f730*/  LDL.LU R165, [R1+0x338] ;  /* 0x0003380001a57983 */ /* 0x000ea20000300800 */
[----:B------:R-:W-:-:S03]  /*f740*/  ISETP.GE.AND P3, PT, R6, RZ, PT ;  /* 0x000000ff0600720c */ /* 0x000fc60003f66270 */
[----:B------:R-:W2:Y:S01]  /*f750*/  LDL.LU R6, [R1+0x334] ;  /* 0x0003340001067983 */ /* 0x000ea20000300800 */
[----:B------:R-:W-:Y:S02]  /*f760*/  PRMT R98, RZ, 0x7610, R98 ;  /* 0x00007610ff627816 */ /* 0x000fe40000000062 */
[----:B------:R-:W-:Y:S01]  /*f770*/  PRMT R97, RZ, 0x7610, R97 ;  /* 0x00007610ff617816 */ /* 0x000fe20000000061 */
[----:B------:R-:W-:-:S03]  /*f780*/  VIADD R12, R144, 0xffffffd8 ;  /* 0xffffffd8900c7836 */ /* 0x000fc60000000000 */
[----:B------:R0:W2:Y:S01]  /*f790*/  @!P6 LDG.E.U8 R98, desc[UR20][R80.64] ;  /* 0x000000145062e981 */ /* 0x0000a2000c1e1100 */
[----:B------:R-:W-:Y:S02]  /*f7a0*/  IMAD R82, R14, 0x27, RZ ;  /* 0x000000270e527824 */ /* 0x000fe400078e02ff */
[----:B0-----:R-:W-:Y:S02]  /*f7b0*/  @!P6 IMAD.MOV.U32 R80, RZ, RZ, R0 ;  /* 0x000000ffff50e224 */ /* 0x001fe400078e0000 */
[----:B------:R-:W-:-:S05]  /*f7c0*/  @!P6 IMAD.MOV.U32 R81, RZ, RZ, R7 ;  /* 0x000000ffff51e224 */ /* 0x000fca00078e0007 */
[----:B------:R0:W2:Y:S01]  /*f7d0*/  @!P6 LDG.E.U8 R97, desc[UR20][R80.64] ;  /* 0x000000145061e981 */ /* 0x0000a2000c1e1100 */
[----:B------:R-:W-:Y:S01]  /*f7e0*/  ISETP.GE.U32.AND P6, PT, R12, 0x7fffff59, PT ;  /* 0x7fffff590c00780c */ /* 0x000fe20003fc6070 */
[----:B------:R-:W-:Y:S01]  /*f7f0*/  @!P2 IMAD.MOV R64, RZ, RZ, -R64 ;  /* 0x000000ffff40a224 */ /* 0x000fe200078e0a40 */
[----:B------:R-:W-:Y:S02]  /*f800*/  SHF.R.S32.HI R12, RZ, 0x1f, R82 ;  /* 0x0000001fff0c7819 */ /* 0x000fe40000011452 */
[----:B------:R-:W-:-:S05]  /*f810*/  IADD3 R0, P2, PT, R82, R2, RZ ;  /* 0x0000000252007210 */ /* 0x000fca0007f5e0ff */
[----:B-1----:R-:W-:Y:S01]  /*f820*/  IMAD.X R7, R12, 0x1, R3, P2 ;  /* 0x000000010c077824 */ /* 0x002fe200010e0603 */
[----:B------:R1:W-:Y:S03]  /*f830*/  STL [R1+0x3d8], R0 ;  /* 0x0003d80001007387 */ /* 0x0003e60000100800 */
[----:B0-----:R-:W-:Y:S01]  /*f840*/  @!P6 IMAD.MOV.U32 R80, RZ, RZ, R0 ;  /* 0x000000ffff50e224 */ /* 0x001fe200078e0000 */
[----:B------:R0:W-:Y:S01]  /*f850*/  STL [R1+0x3d4], R7 ;  /* 0x0003d40701007387 */ /* 0x0001e20000100800 */
[----:B------:R-:W-:Y:S01]  /*f860*/  @!P6 IMAD.MOV.U32 R81, RZ, RZ, R7 ;  /* 0x000000ffff51e224 */ /* 0x000fe200078e0007 */
[----:B-1----:R-:W-:-:S05]  /*f870*/  IADD3 R0, P2, PT, R82, R4, RZ ;  /* 0x0000000452007210 */ /* 0x002fca0007f5e0ff */
[----:B0-----:R-:W-:Y:S01]  /*f880*/  IMAD.X R7, R12, 0x1, R5, P2 ;  /* 0x000000010c077824 */ /* 0x001fe200010e0605 */
        /* <DEDUP_REMOVED lines=58> */
[----:B------:R-:W-:-:S04]  /*fc30*/  PRMT R12, RZ, 0x7610, R12 ;  /* 0x00007610ff0c7816 */ /* 0x000fc8000000000c */
[----:B------:R0:W2:Y:S02]  /*fc40*/  @!P6 LDG.E.U8 R88, desc[UR20][R80.64] ;  /* 0x000000145058e981 */ /* 0x0000a4000c1e1100 */
[----:B0-----:R-:W-:Y:S02]  /*fc50*/  @!P6 IMAD.MOV.U32 R80, RZ, RZ, R0 ;  /* 0x000000ffff50e224 */ /* 0x001fe400078e0000 */
[----:B------:R-:W-:-:S05]  /*fc60*/  @!P6 IMAD.MOV.U32 R81, RZ, RZ, R7 ;  /* 0x000000ffff51e224 */ /* 0x000fca00078e0007 */
[----:B------:R0:W2:Y:S02]  /*fc70*/  @!P6 LDG.E.U8 R12, desc[UR20][R80.64] ;  /* 0x00000014500ce981 */ /* 0x0000a4000c1e1100 */
[----:B0-----:R-:W-:Y:S02]  /*fc80*/  VIADD R80, R144, 0xffffffe0 ;  /* 0xffffffe090507836 */ /* 0x001fe40000000000 */
[----:B------:R-:W-:-:S03]  /*fc90*/  IMAD R81, R14, 0x1f, RZ ;  /* 0x0000001f0e517824 */ /* 0x000fc600078e02ff */
[----:B------:R-:W-:Y:S01]  /*fca0*/  ISETP.GE.U32.AND P6, PT, R80, 0x7fffff61, PT ;  /* 0x7fffff615000780c */ /* 0x000fe20003fc6070 */
[----:B------:R-:W-:Y:S01]  /*fcb0*/  @!P4 IMAD.MOV R18, RZ, RZ, -R18 ;  /* 0x000000ffff12c224 */ /* 0x000fe200078e0a12 */
        /* <DEDUP_REMOVED lines=28> */
[----:B------:R-:W-:Y:S01]  /*fe80*/  PRMT R86, RZ, 0x7610, R86 ;  /* 0x00007610ff567816 */ /* 0x000fe20000000056 */
[----:B------:R-:W-:Y:S02]  /*fe90*/  @!P6 IMAD.MOV.U32 R80, RZ, RZ, R0 ;  /* 0x000000ffff50e224 */ /* 0x000fe400078e0000 */
[----:B------:R-:W-:Y:S01]  /*fea0*/  @!P6 IMAD.MOV.U32 R81, RZ, RZ, R7 ;  /* 0x000000ffff51e224 */ /* 0x000fe200078e0007 */
[----:B------:R-:W-:-:S04]  /*feb0*/  PRMT R87, RZ, 0x7610, R87 ;  /* 0x00007610ff577816 */ /* 0x000fc80000000057 */
[----:B------:R0:W2:Y:S04]  /*fec0*/  @!P6 LDG.E.U8 R86, desc[UR20][R80.64] ;  /* 0x000000145056e981 */ /* 0x0000a8000c1e1100 */
[----:B------:R1:W2:Y:S01]  /*fed0*/  @!P6 LDG.E.U8 R87, desc[UR20][R82.64] ;  /* 0x000000145257e981 */ /* 0x0002a2000c1e1100 */
        /* <DEDUP_REMOVED lines=11> */
[----:B0-----:R-:W-:Y:S02]  /*ff90*/  IADD3 R0, P0, PT, R81, R4, RZ ;  /* 0x0000000451007210 */ /* 0x001fe40007f1e0ff */
[----:B------:R-:W-:-:S03]  /*ffa0*/  PRMT R85, RZ, 0x7610, R85 ;  /* 0x00007610ff557816 */ /* 0x000fc60000000055 */
[----:B-1----:R-:W-:Y:S02]  /*ffb0*/  IMAD.X R7, R80, 0x1, R5, P0 ;  /* 0x0000000150077824 */ /* 0x002fe400000e0605 */
[----:B------:R-:W-:Y:S02]  /*ffc0*/  @!P6 IMAD.MOV.U32 R80, RZ, RZ, R0 ;  /* 0x000000ffff50e224 */ /* 0x000fe400078e0000 */
[----:B------:R-:W-:Y:S01]  /*ffd0*/  @!P6 IMAD.MOV.U32 R81, RZ, RZ, R7 ;  /* 0x000000ffff51e224 */ /* 0x000fe200078e0007 */
[----:B------:R-:W-:Y:S01]  /*ffe0*/  PRMT R84, RZ, 0x7610, R84 ;  /* 0x00007610ff547816 */ /* 0x000fe20000000054 */
[----:B------:R-:W-:-:S03]  /*fff0*/  @!P3 IMAD.MOV R31, RZ, RZ, -R31 ;  /* 0x000000ffff1fb224 */ /* 0x000fc600078e0a1f */
[----:B------:R0:W2:Y:S04]  /*10000*/  @!P6 LDG.E.U8 R85, desc[UR20][R80.64] ;  /* 0x000000145055e981 */ /* 0x0000a8000c1e1100 */
[----:B------:R1:W2:Y:S01]  /*10010*/  @!P6 LDG.E.U8 R84, desc[UR20][R82.64] ;  /* 0x000000145254e981 */ /* 0x0002a2000c1e1100 */
[----:B0-----:R-:W-:Y:S02]  /*10020*/  VIADD R80, R144, 0xfffffff0 ;  /* 0xfffffff090507836 */ /* 0x001fe40000000000 */
[----:B------:R-:W-:-:S03]  /*10030*/  IMAD R81, R14, 0xf, RZ ;  /* 0x0000000f0e517824 */ /* 0x000fc600078e02ff */
[----:B------:R-:W-:Y:S01]  /*10040*/  ISETP.GE.U32.AND P6, PT, R80, 0x7fffff71, PT ;  /* 0x7fffff715000780c */ /* 0x000fe20003fc6070 */
[----:B------:R0:W-:Y:S01]  /*10050*/  STL [R1+0x2b8], R0 ;  /* 0x0002b80001007387 */ /* 0x0001e20000100800 */
[----:B------:R-:W-:Y:S01]  /*10060*/  SHF.R.S32.HI R80, RZ, 0x1f, R81 ;  /* 0x0000001fff507819 */ /* 0x000fe20000011451 */
[----:B------:R-:W-:Y:S02]  /*10070*/  @!P2 IMAD.MOV R30, RZ, RZ, -R30 ;  /* 0x000000ffff1ea224 */ /* 0x000fe400078e0a1e */
[----:B------:R-:W-:Y:S01]  /*10080*/  STL [R1+0x2b4], R7 ;  /* 0x0002b40701007387 */ /* 0x000fe20000100800 */
[----:B------:R-:W-:Y:S01]  /*10090*/  @!P4 IMAD.MOV R28, RZ, RZ, -R28 ;  /* 0x000000ffff1cc224 */ /* 0x000fe200078e0a1c */
[----:B-1----:R-:W-:Y:S01]  /*100a0*/  PRMT R82, RZ, 0x7610, R82 ;  /* 0x00007610ff527816 */ /* 0x002fe20000000052 */
[----:B------:R-:W-:Y:S01]  /*100b0*/  @!P1 IMAD.MOV R29, RZ, RZ, -R29 ;  /* 0x000000ffff1d9224 */ /* 0x000fe200078e0a1d */
[----:B------:R-:W-:Y:S02]  /*100c0*/  PRMT R83, RZ, 0x7610, R83 ;  /* 0x00007610ff537816 */ /* 0x000fe40000000053 */
[----:B---3--:R-:W-:-:S02]  /*100d0*/  ISETP.GE.AND P0, PT, R161, RZ, PT ;  /* 0x000000ffa100720c */ /* 0x008fc40003f06270 */
[----:B----4-:R-:W-:-:S11]  /*100e0*/  ISETP.GE.AND P3, PT, R162, RZ, PT ;  /* 0x000000ffa200720c */ /* 0x010fd60003f66270 */
[----:B------:R-:W-:Y:S02]  /*100f0*/  @!P0 IMAD.MOV R27, RZ, RZ, -R27 ;  /* 0x000000ffff1b8224 */ /* 0x000fe400078e0a1b */
[----:B------:R-:W-:Y:S01]  /*10100*/  @!P3 IMAD.MOV R26, RZ, RZ, -R26 ;  /* 0x000000ffff1ab224 */ /* 0x000fe200078e0a1a */
[----:B0-----:R-:W-:Y:S02]  /*10110*/  IADD3 R0, P3, PT, R81, R2, RZ ;  /* 0x0000000251007210 */ /* 0x001fe40007f7e0ff */
[----:B--2---:R-:W-:-:S03]  /*10120*/  ISETP.GE.AND P2, PT, R163, RZ, PT ;  /* 0x000000ffa300720c */ /* 0x004fc60003f46270 */
[----:B------:R0:W-:Y:S01]  /*10130*/  STL [R1+0x230], R0 ;  /* 0x0002300001007387 */ /* 0x0001e20000100800 */
[----:B------:R-:W-:Y:S01]  /*10140*/  @!P6 IMAD.MOV.U32 R150, RZ, RZ, R0 ;  /* 0x000000ffff96e224 */ /* 0x000fe200078e0000 */
[----:B------:R-:W-:Y:S01]  /*10150*/  ISETP.GE.AND P0, PT, R6, RZ, PT ;  /* 0x000000ff0600720c */ /* 0x000fe20003f06270 */
[----:B------:R-:W-:Y:S01]  /*10160*/  IMAD.X R6, R80, 0x1, R3, P3 ;  /* 0x0000000150067824 */ /* 0x000fe200018e0603 */
[----:B0-----:R-:W-:-:S03]  /*10170*/  IADD3 R0, P3, PT, R81, R4, RZ ;  /* 0x0000000451007210 */ /* 0x001fc60007f7e0ff */
[----:B------:R-:W-:Y:S01]  /*10180*/  @!P6 IMAD.MOV.U32 R151, RZ, RZ, R6 ;  /* 0x000000ffff97e224 */ /* 0x000fe200078e0006 */
[----:B------:R0:W-:Y:S01]  /*10190*/  STL [R1+0x22c], R6 ;  /* 0x00022c0601007387 */ /* 0x0001e20000100800 */
[----:B------:R-:W-:Y:S01]  /*101a0*/  ISETP.GE.AND P4, PT, R165, RZ, PT ;  /* 0x000000ffa500720c */ /* 0x000fe20003f86270 */
[----:B------:R-:W-:Y:S01]  /*101b0*/  @!P2 IMAD.MOV R37, RZ, RZ, -R37 ;  /* 0x000000ffff25a224 */ /* 0x000fe200078e0a25 */
[----:B------:R-:W-:Y:S01]  /*101c0*/  ISETP.GE.AND P1, PT, R164, RZ, PT ;  /* 0x000000ffa400720c */ /* 0x000fe20003f26270 */
[----:B------:R-:W2:Y:S01]  /*101d0*/  @!P6 LDG.E.U8 R83, desc[UR20][R150.64] ;  /* 0x000000149653e981 */ /* 0x000ea2000c1e1100 */
[----:B0-----:R-:W-:Y:S02]  /*101e0*/  IMAD.X R6, R80, 0x1, R5, P3 ;  /* 0x0000000150067824 */ /* 0x001fe400018e0605 */
[----:B------:R-:W-:Y:S02]  /*101f0*/  @!P6 IMAD.MOV.U32 R80, RZ, RZ, R0 ;  /* 0x000000ffff50e224 */ /* 0x000fe400078e0000 */
[----:B------:R-:W-:Y:S01]  /*10200*/  @!P6 IMAD.MOV.U32 R81, RZ, RZ, R6 ;  /* 0x000000ffff51e224 */ /* 0x000fe200078e0006 */
[----:B------:R-:W-:-:S04]  /*10210*/  ISETP.GE.AND P2, PT, R15, RZ, PT ;  /* 0x000000ff0f00720c */ /* 0x000fc80003f46270 */
[----:B------:R0:W3:Y:S01]  /*10220*/  @!P6 LDG.E.U8 R82, desc[UR20][R80.64] ;  /* 0x000000145052e981 */ /* 0x0000e2000c1e1100 */
[----:B------:R-:W-:Y:S01]  /*10230*/  @!P4 IMAD.MOV R35, RZ, RZ, -R35 ;  /* 0x000000ffff23c224 */ /* 0x000fe200078e0a23 */
[----:B------:R-:W-:Y:S01]  /*10240*/  ISETP.GE.AND P3, PT, R17, RZ, PT ;  /* 0x000000ff1100720c */ /* 0x000fe20003f66270 */
[----:B0-----:R-:W-:Y:S01]  /*10250*/  VIADD R80, R144, 0xfffffff8 ;  /* 0xfffffff890507836 */ /* 0x001fe20000000000 */
[----:B------:R-:W-:Y:S01]  /*10260*/  ISETP.GE.AND P4, PT, R89, RZ, PT ;  /* 0x000000ff5900720c */ /* 0x000fe20003f86270 */
[----:B------:R-:W-:Y:S01]  /*10270*/  IMAD R89, R14, 0x7, RZ ;  /* 0x000000070e597824 */ /* 0x000fe200078e02ff */
[----:B------:R-:W4:Y:S02]  /*10280*/  LDL.LU R17, [R1+0xbac] ;  /* 0x000bac0001117983 */ /* 0x000f240000300800 */
[----:B------:R-:W-:Y:S01]  /*10290*/  ISETP.GE.U32.AND P6, PT, R80, 0x7fffff79, PT ;  /* 0x7fffff795000780c */ /* 0x000fe20003fc6070 */
[----:B------:R-:W-:Y:S01]  /*102a0*/  @!P2 IMAD.MOV R32, RZ, RZ, -R32 ;  /* 0x000000ffff20a224 */ /* 0x000fe200078e0a20 */
[----:B------:R0:W-:Y:S01]  /*102b0*/  STL [R1+0x238], R0 ;  /* 0x0002380001007387 */ /* 0x0001e20000100800 */
[----:B------:R-:W-:Y:S01]  /*102c0*/  @!P1 IMAD.MOV R36, RZ, RZ, -R36 ;  /* 0x000000ffff249224 */ /* 0x000fe200078e0a24 */
[----:B------:R-:W-:-:S02]  /*102d0*/  SHF.R.S32.HI R80, RZ, 0x1f, R89 ;  /* 0x0000001fff507819 */ /* 0x000fc40000011459 */
[----:B------:R-:W-:Y:S01]  /*102e0*/  ISETP.GE.AND P1, PT, R90, RZ, PT ;  /* 0x000000ff5a00720c */ /* 0x000fe20003f26270 */
[----:B------:R1:W-:Y:S01]  /*102f0*/  STL [R1+0x234], R6 ;  /* 0x0002340601007387 */ /* 0x0003e20000100800 */
[----:B------:R-:W-:-:S03]  /*10300*/  @!P3 IMAD.MOV R33, RZ, RZ, -R33 ;  /* 0x000000ffff21b224 */ /* 0x000fc600078e0a21 */
[----:B------:R-:W2:Y:S01]  /*10310*/  LDL.LU R15, [R1+0xba8] ;  /* 0x000ba800010f7983 */ /* 0x000ea20000300800 */
[----:B0-----:R-:W-:Y:S02]  /*10320*/  IADD3 R0, P2, PT, R89, R2, RZ ;  /* 0x0000000259007210 */ /* 0x001fe40007f5e0ff */
[----:B------:R-:W-:-:S03]  /*10330*/  ISETP.GE.AND P3, PT, R91, RZ, PT ;  /* 0x000000ff5b00720c */ /* 0x000fc60003f66270 */
[C---:B-1----:R-:W-:Y:S01]  /*10340*/  IMAD.X R6, R80.reuse, 0x1, R3, P2 ;  /* 0x0000000150067824 */ /* 0x042fe200010e0603 */
[----:B------:R0:W-:Y:S01]  /*10350*/  STL [R1+0x1a4], R0 ;  /* 0x0001a40001007387 */ /* 0x0001e20000100800 */
[----:B------:R-:W-:Y:S01]  /*10360*/  @!P6 IMAD.MOV.U32 R90, RZ, RZ, R0 ;  /* 0x000000ffff5ae224 */ /* 0x000fe200078e0000 */
[----:B------:R-:W-:Y:S01]  /*10370*/  PRMT R81, RZ, 0x7610, R81 ;  /* 0x00007610ff517816 */ /* 0x000fe20000000051 */
[----:B------:R-:W-:Y:S01]  /*10380*/  @!P6 IMAD.MOV.U32 R91, RZ, RZ, R6 ;  /* 0x000000ffff5be224 */ /* 0x000fe200078e0006 */
[----:B------:R1:W-:Y:S01]  /*10390*/  STL [R1+0x1a0], R6 ;  /* 0x0001a00601007387 */ /* 0x0003e20000100800 */
[----:B------:R-:W-:Y:S01]  /*103a0*/  @!P1 IMAD.MOV R43, RZ, RZ, -R43 ;  /* 0x000000ffff2b9224 */ /* 0x000fe200078e0a2b */
[----:B0-----:R-:W-:Y:S02]  /*103b0*/  IADD3 R0, P2, PT, R89, R4, RZ ;  /* 0x0000000459007210 */ /* 0x001fe40007f5e0ff */
[----:B------:R0:W3:Y:S03]  /*103c0*/  @!P6 LDG.E.U8 R81, desc[UR20][R90.64] ;  /* 0x000000145a51e981 */ /* 0x0000e6000c1e1100 */
[----:B-1----:R-:W-:Y:S01]  /*103d0*/  IMAD.X R6, R80, 0x1, R5, P2 ;  /* 0x0000000150067824 */ /* 0x002fe200010e0605 */
[----:B------:R-:W-:Y:S01]  /*103e0*/  PRMT R80, RZ, 0x7610, R80 ;  /* 0x00007610ff507816 */ /* 0x000fe20000000050 */
[----:B------:R-:W-:Y:S01]  /*103f0*/  VIADD R89, R144, 0xffffff80 ;  /* 0xffffff8090597836 */ /* 0x000fe20000000000 */
[----:B------:R-:W-:Y:S01]  /*10400*/  ISETP.GE.AND P1, PT, R99, RZ, PT ;  /* 0x000000ff6300720c */ /* 0x000fe20003f26270 */
[----:B0-----:R-:W-:-:S02]  /*10410*/  @!P6 IMAD.MOV.U32 R90, RZ, RZ, R0 ;  /* 0x000000ffff5ae224 */ /* 0x001fc400078e0000 */
[----:B------:R-:W-:Y:S01]  /*10420*/  @!P6 IMAD.MOV.U32 R91, RZ, RZ, R6 ;  /* 0x000000ffff5be224 */ /* 0x000fe200078e0006 */
[----:B------:R-:W-:-:S04]  /*10430*/  ISETP.GE.AND P2, PT, R95, RZ, PT ;  /* 0x000000ff5f00720c */ /* 0x000fc80003f46270 */
[----:B------:R0:W3:Y:S01]  /*10440*/  @!P6 LDG.E.U8 R80, desc[UR20][R90.64] ;  /* 0x000000145a50e981 */ /* 0x0000e2000c1e1100 */
[----:B------:R-:W-:-:S04]  /*10450*/  ISETP.GE.U32.AND P6, PT, R89, 0x7fffff01, PT ;  /* 0x7fffff015900780c */ /* 0x000fc80003fc6070 */
[----:B------:R-:W-:Y:S01]  /*10460*/  @!P1 IMAD.MOV R38, RZ, RZ, -R38 ;  /* 0x000000ffff269224 */ /* 0x000fe200078e0a26 */
[----:B------:R1:W-:Y:S01]  /*10470*/  STL [R1+0x1ac], R0 ;  /* 0x0001ac0001007387 */ /* 0x0003e20000100800 */
[----:B0-----:R-:W-:-:S03]  /*10480*/  IMAD R91, R14, 0x7f, RZ ;  /* 0x0000007f0e5b7824 */ /* 0x001fc600078e02ff */
[----:B------:R0:W-:Y:S01]  /*10490*/  STL [R1+0x1a8], R6 ;  /* 0x0001a80601007387 */ /* 0x0001e20000100800 */
[----:B------:R-:W-:Y:S01]  /*104a0*/  @!P2 IMAD.MOV R39, RZ, RZ, -R39 ;  /* 0x000000ffff27a224 */ /* 0x000fe200078e0a27 */
[----:B------:R-:W-:Y:S02]  /*104b0*/  SHF.R.S32.HI R89, RZ, 0x1f, R91 ;  /* 0x0000001fff597819 */ /* 0x000fe4000001145b */
[----:B-1----:R-:W-:Y:S01]  /*104c0*/  IADD3 R0, P1, PT, R91, R2, RZ ;  /* 0x000000025b007210 */ /* 0x002fe20007f3e0ff */
[----:B------:R-:W-:Y:S01]  /*104d0*/  STL [R1+0xb7c], R14 ;  /* 0x000b7c0e01007387 */ /* 0x000fe20000100800 */
[----:B------:R-:W-:-:S03]  /*104e0*/  ISETP.GE.AND P2, PT, R100, RZ, PT ;  /* 0x000000ff6400720c */ /* 0x000fc60003f46270 */
[----:B------:R-:W-:Y:S01]  /*104f0*/  STL [R1+0xb80], R2 ;  /* 0x000b800201007387 */ /* 0x000fe20000100800 */
[----:B0-----:R-:W-:Y:S02]  /*10500*/  IMAD.X R6, R89, 0x1, R3, P1 ;  /* 0x0000000159067824 */ /* 0x001fe400008e0603 */
[----:B------:R-:W-:Y:S01]  /*10510*/  @!P6 IMAD.MOV.U32 R100, RZ, RZ, R0 ;  /* 0x000000ffff64e224 */ /* 0x000fe200078e0000 */
[----:B------:R-:W-:Y:S01]  /*10520*/  STL [R1+0xb84], R3 ;  /* 0x000b840301007387 */ /* 0x000fe20000100800 */
[----:B------:R-:W-:-:S03]  /*10530*/  @!P3 IMAD.MOV R40, RZ, RZ, -R40 ;  /* 0x000000ffff28b224 */ /* 0x000fc600078e0a28 */
[----:B------:R0:W-:Y:S01]  /*10540*/  STL [R1+0x444], R0 ;  /* 0x0004440001007387 */ /* 0x0001e20000100800 */
[----:B------:R-:W-:Y:S01]  /*10550*/  ISETP.GE.AND P3, PT, R101, RZ, PT ;  /* 0x000000ff6500720c */ /* 0x000fe20003f66270 */
[----:B------:R-:W-:Y:S01]  /*10560*/  @!P6 IMAD.MOV.U32 R101, RZ, RZ, R6 ;  /* 0x000000ffff65e224 */ /* 0x000fe200078e0006 */
[----:B------:R-:W-:-:S06]  /*10570*/  PRMT R90, RZ, 0x7610, R90 ;  /* 0x00007610ff5a7816 */ /* 0x000fcc000000005a */
[----:B------:R1:W3:Y:S01]  /*10580*/  @!P6 LDG.E.U8 R90, desc[UR20][R100.64] ;  /* 0x00000014645ae981 */ /* 0x0002e2000c1e1100 */
[----:B0-----:R-:W-:-:S05]  /*10590*/  IADD3 R0, P1, PT, R91, R4, RZ ;  /* 0x000000045b007210 */ /* 0x001fca0007f3e0ff */
[----:B------:R-:W-:Y:S01]  /*105a0*/  IMAD.X R2, R89, 0x1, R5, P1 ;  /* 0x0000000159027824 */ /* 0x000fe200008e0605 */
[----:B------:R-:W-:Y:S01]  /*105b0*/  PRMT R89, RZ, 0x7610, R89 ;  /* 0x00007610ff597816 */ /* 0x000fe20000000059 */
[----:B-1----:R-:W-:Y:S02]  /*105c0*/  @!P6 IMAD.MOV.U32 R100, RZ, RZ, R0 ;  /* 0x000000ffff64e224 */ /* 0x002fe400078e0000 */
[----:B------:R-:W-:-:S05]  /*105d0*/  @!P6 IMAD.MOV.U32 R101, RZ, RZ, R2 ;  /* 0x000000ffff65e224 */ /* 0x000fca00078e0002 */
[----:B------:R0:W3:Y:S01]  /*105e0*/  @!P6 LDG.E.U8 R89, desc[UR20][R100.64] ;  /* 0x000000146459e981 */ /* 0x0000e2000c1e1100 */
[----:B------:R-:W-:Y:S01]  /*105f0*/  @!P0 IMAD.MOV R34, RZ, RZ, -R34 ;  /* 0x000000ffff228224 */ /* 0x000fe200078e0a22 */
[----:B------:R-:W-:Y:S01]  /*10600*/  ISETP.GE.AND P0, PT, R92, RZ, PT ;  /* 0x000000ff5c00720c */ /* 0x000fe20003f06270 */
[----:B------:R-:W-:Y:S01]  /*10610*/  @!P4 IMAD.MOV R42, RZ, RZ, -R42 ;  /* 0x000000ffff2ac224 */ /* 0x000fe200078e0a2a */
[----:B------:R-:W-:Y:S02]  /*10620*/  ISETP.GE.AND P4, PT, R103, RZ, PT ;  /* 0x000000ff6700720c */ /* 0x000fe40003f86270 */
[----:B------:R-:W-:-:S09]  /*10630*/  ISETP.GE.AND P1, PT, R108, RZ, PT ;  /* 0x000000ff6c00720c */ /* 0x000fd20003f26270 */
[----:B------:R-:W-:Y:S01]  /*10640*/  @!P0 IMAD.MOV R41, RZ, RZ, -R41 ;  /* 0x000000ffff298224 */ /* 0x000fe200078e0a29 */
[----:B------:R-:W-:Y:S01]  /*10650*/  ISETP.GE.AND P0, PT, R96, RZ, PT ;  /* 0x000000ff6000720c */ /* 0x000fe20003f06270 */
[----:B------:R-:W-:Y:S01]  /*10660*/  @!P4 IMAD.MOV R59, RZ, RZ, -R59 ;  /* 0x000000ffff3bc224 */ /* 0x000fe200078e0a3b */
[----:B------:R-:W-:Y:S01]  /*10670*/  ISETP.GE.AND P4, PT, R112, RZ, PT ;  /* 0x000000ff7000720c */ /* 0x000fe20003f86270 */
[----:B------:R-:W-:Y:S01]  /*10680*/  @!P3 IMAD.MOV R57, RZ, RZ, -R57 ;  /* 0x000000ffff39b224 */ /* 0x000fe200078e0a39 */
[----:B------:R-:W-:Y:S01]  /*10690*/  ISETP.GE.AND P3, PT, R107, RZ, PT ;  /* 0x000000ff6b00720c */ /* 0x000fe20003f66270 */
[----:B------:R-:W-:-:S08]  /*106a0*/  @!P2 IMAD.MOV R56, RZ, RZ, -R56 ;  /* 0x000000ffff38a224 */ /* 0x000fd000078e0a38 */
[----:B------:R-:W-:Y:S01]  /*106b0*/  @!P0 IMAD.MOV R58, RZ, RZ, -R58 ;  /* 0x000000ffff3a8224 */ /* 0x000fe200078e0a3a */
[----:B------:R-:W-:Y:S01]  /*106c0*/  ISETP.GE.AND P0, PT, R115, RZ, PT ;  /* 0x000000ff7300720c */ /* 0x000fe20003f06270 */
[----:B------:R-:W-:Y:S01]  /*106d0*/  @!P1 IMAD.MOV R55, RZ, RZ, -R55 ;  /* 0x000000ffff379224 */ /* 0x000fe200078e0a37 */
[----:B------:R-:W-:Y:S01]  /*106e0*/  ISETP.GE.AND P2, PT, R111, RZ, PT ;  /* 0x000000ff6f00720c */ /* 0x000fe20003f46270 */
[----:B------:R-:W-:Y:S01]  /*106f0*/  @!P4 IMAD.MOV R54, RZ, RZ, -R54 ;  /* 0x000000ffff36c224 */ /* 0x000fe200078e0a36 */
[----:B------:R-:W-:Y:S02]  /*10700*/  ISETP.GE.AND P1, PT, R114, RZ, PT ;  /* 0x000000ff7200720c */ /* 0x000fe40003f26270 */
[----:B------:R-:W-:Y:S02]  /*10710*/  ISETP.GE.AND P4, PT, R106, RZ, PT ;  /* 0x000000ff6a00720c */ /* 0x000fe40003f86270 */
[----:B------:R-:W-:-:S05]  /*10720*/  ISETP.GE.AND P6, PT, R104, RZ, PT ;  /* 0x000000ff6800720c */ /* 0x000fca0003fc6270 */
[----:B------:R-:W-:Y:S01]  /*10730*/  @!P0 IMAD.MOV R53, RZ, RZ, -R53 ;  /* 0x000000ffff358224 */ /* 0x000fe200078e0a35 */
[----:B------:R-:W-:Y:S01]  /*10740*/  ISETP.GE.AND P0, PT, R110, RZ, PT ;  /* 0x000000ff6e00720c */ /* 0x000fe20003f06270 */
        /* <DEDUP_REMOVED lines=8> */
[----:B------:R-:W-:-:S04]  /*107d0*/  @!P6 IMAD.MOV R13, RZ, RZ, -R13 ;  /* 0x000000ffff0de224 */ /* 0x000fc800078e0a0d */
[----:B------:R-:W-:Y:S02]  /*107e0*/  @!P0 IMAD.MOV R48, RZ, RZ, -R48 ;  /* 0x000000ffff308224 */ /* 0x000fe400078e0a30 */
[----:B------:R-:W-:Y:S02]  /*107f0*/  @!P3 IMAD.MOV R47, RZ, RZ, -R47 ;  /* 0x000000ffff2fb224 */ /* 0x000fe400078e0a2f */
[----:B------:R-:W-:Y:S02]  /*10800*/  @!P2 IMAD.MOV R46, RZ, RZ, -R46 ;  /* 0x000000ffff2ea224 */ /* 0x000fe400078e0a2e */
[----:B------:R-:W-:Y:S02]  /*10810*/  @!P1 IMAD.MOV R45, RZ, RZ, -R45 ;  /* 0x000000ffff2d9224 */ /* 0x000fe400078e0a2d */
[----:B------:R-:W-:Y:S01]  /*10820*/  @!P4 IMAD.MOV R44, RZ, RZ, -R44 ;  /* 0x000000ffff2cc224 */ /* 0x000fe200078e0a2c */
[----:B------:R-:W-:Y:S04]  /*10830*/  STL [R1+0x440], R6 ;  /* 0x0004400601007387 */ /* 0x000fe80000100800 */
[----:B------:R-:W-:Y:S04]  /*10840*/  STL [R1+0xb88], R4 ;  /* 0x000b880401007387 */ /* 0x000fe80000100800 */
[----:B------:R-:W-:Y:S04]  /*10850*/  STL [R1+0xb8c], R5 ;  /* 0x000b8c0501007387 */ /* 0x000fe80000100800 */
[----:B------:R-:W-:Y:S04]  /*10860*/  STL [R1+0x44c], R0 ;  /* 0x00044c0001007387 */ /* 0x000fe80000100800 */
[----:B------:R-:W-:Y:S04]  /*10870*/  STL [R1+0x448], R2 ;  /* 0x0004480201007387 */ /* 0x000fe80000100800 */
[----:B------:R1:W-:Y:S04]  /*10880*/  STS.U8 [R11+UR9+0x5300], R12 ;  /* 0x0053000c0b007988 */ /* 0x0003e80008000009 */
[----:B------:R-:W-:Y:S01]  /*10890*/  STS.U8 [R11+UR9+0x4f00], R155 ;  /* 0x004f009b0b007988 */ /* 0x000fe20008000009 */
[----:B-1----:R-:W-:-:S03]  /*108a0*/  LOP3.LUT R12, R160, 0x70, RZ, 0x3c, !PT ;  /* 0x00000070a00c7812 */ /* 0x002fc600078e3cff */
        /* <DEDUP_REMOVED lines=18> */
[----:B------:R-:W-:Y:S01]  /*109d0*/  STS.U8 [R11+UR9+0x7700], R146 ;  /* 0x007700920b007988 */ /* 0x000fe20008000009 */
[----:B----4-:R-:W-:-:S02]  /*109e0*/  ISETP.NE.AND P0, PT, R17, RZ, PT ;  /* 0x000000ff1100720c */ /* 0x010fc40003f05270 */
[----:B------:R-:W-:-:S04]  /*109f0*/  LOP3.LUT R17, RZ, R17, RZ, 0x33, !PT ;  /* 0x00000011ff117212 */ /* 0x000fc800078e33ff */
[C---:B------:R-:W-:Y:S02]  /*10a00*/  SEL R99, R17.reuse, R77, !P0 ;  /* 0x0000004d11637207 */ /* 0x040fe40004000000 */
[C---:B------:R-:W-:Y:S02]  /*10a10*/  SEL R77, R17.reuse, R30, !P0 ;  /* 0x0000001e114d7207 */ /* 0x040fe40004000000 */
[C---:B------:R-:W-:Y:S02]  /*10a20*/  SEL R30, R17.reuse, R13, !P0 ;  /* 0x0000000d111e7207 */ /* 0x040fe40004000000 */
[C---:B------:R-:W-:Y:S01]  /*10a30*/  SEL R151, R17.reuse, R63, !P0 ;  /* 0x0000003f11977207 */ /* 0x040fe20004000000 */
[----:B--2---:R-:W-:Y:S01]  /*10a40*/  IMAD R13, R160, R15, RZ ;  /* 0x0000000fa00d7224 */ /* 0x004fe200078e02ff */
[C---:B------:R-:W-:Y:S02]  /*10a50*/  SEL R150, R17.reuse, R62, !P0 ;  /* 0x0000003e11967207 */ /* 0x040fe40004000000 */
[----:B------:R-:W-:-:S02]  /*10a60*/  SEL R114, R17, R60, !P0 ;  /* 0x0000003c11727207 */ /* 0x000fc40004000000 */
[C---:B------:R-:W-:Y:S02]  /*10a70*/  SEL R108, R17.reuse, R64, !P0 ;  /* 0x00000040116c7207 */ /* 0x040fe40004000000 */
[C---:B------:R-:W-:Y:S02]  /*10a80*/  SEL R115, R17.reuse, R61, !P0 ;  /* 0x0000003d11737207 */ /* 0x040fe40004000000 */
[C---:B------:R-:W-:Y:S02]  /*10a90*/  SEL R113, R17.reuse, R69, !P0 ;  /* 0x0000004511717207 */ /* 0x040fe40004000000 */
[C---:B------:R-:W-:Y:S02]  /*10aa0*/  SEL R112, R17.reuse, R68, !P0 ;  /* 0x0000004411707207 */ /* 0x040fe40004000000 */
        /* <DEDUP_REMOVED lines=9> */
[C---:B0-----:R-:W-:Y:S02]  /*10b40*/  SEL R101, R17.reuse, R79, !P0 ;  /* 0x0000004f11657207 */ /* 0x041fe40004000000 */
        /* <DEDUP_REMOVED lines=43> */
[----:B------:R-:W-:Y:S01]  /*10e00*/  SEL R28, R17, R16, !P0 ;  /* 0x00000010111c7207 */ /* 0x000fe20004000000 */
[----:B------:R-:W-:Y:S01]  /*10e10*/  IMAD R17, R151, UR4, RZ ;  /* 0x0000000497117c24 */ /* 0x000fe2000f8e02ff */
[----:B------:R-:W-:Y:S01]  /*10e20*/  IADD3 R16, P0, PT, R13, UR14, RZ ;  /* 0x0000000e0d107c10 */ /* 0x000fe2000ff1e0ff */
[----:B------:R-:W-:Y:S01]  /*10e30*/  IMAD R18, R150, UR5, RZ ;  /* 0x0000000596127c24 */ /* 0x000fe2000f8e02ff */
[----:B---3--:R0:W-:Y:S01]  /*10e40*/  STL [R1+0xba4], R89 ;  /* 0x000ba45901007387 */ /* 0x0081e20000100800 */
[----:B------:R-:W-:Y:S01]  /*10e50*/  IMAD R19, R115, UR6, RZ ;  /* 0x0000000673137c24 */ /* 0x000fe2000f8e02ff */
[----:B------:R-:W-:Y:S01]  /*10e60*/  LEA.HI.X.SX32 R13, R13, UR15, 0x1, P0 ;  /* 0x0000000f0d0d7c11 */ /* 0x000fe200080f0eff */
[----:B------:R-:W-:Y:S01]  /*10e70*/  IMAD R20, R114, UR12, RZ ;  /* 0x0000000c72147c24 */ /* 0x000fe2000f8e02ff */
[-C--:B------:R-:W-:Y:S01]  /*10e80*/  IADD3 R0, P0, PT, R17, R16.reuse, RZ ;  /* 0x0000001011007210 */ /* 0x080fe20007f1e0ff */
[----:B------:R-:W-:Y:S01]  /*10e90*/  IMAD R21, R113, UR13, RZ ;  /* 0x0000000d71157c24 */ /* 0x000fe2000f8e02ff */
[----:B------:R-:W-:Y:S01]  /*10ea0*/  STL [R1+0xb90], R15 ;  /* 0x000b900f01007387 */ /* 0x000fe20000100800 */
[----:B------:R-:W-:Y:S01]  /*10eb0*/  IADD3 R144, P6, PT, R19, R16, RZ ;  /* 0x0000001013907210 */ /* 0x000fe20007fde0ff */
[----:B------:R-:W-:Y:S01]  /*10ec0*/  IMAD R22, R112, UR16, RZ ;  /* 0x0000001070167c24 */ /* 0x000fe2000f8e02ff */
[----:B------:R-:W1:Y:S01]  /*10ed0*/  LDCU UR14, c[0x0][0x3b0] ;  /* 0x00007600ff0e77ac */ /* 0x000e620008000800 */
[----:B0-----:R-:W-:-:S02]  /*10ee0*/  LEA.HI.X.SX32 R89, R17, R13, 0x1, P0 ;  /* 0x0000000d11597211 */ /* 0x001fc400000f0eff */
[-C--:B------:R-:W-:Y:S01]  /*10ef0*/  IADD3 R4, P0, PT, R18, R16.reuse, RZ ;  /* 0x0000001012047210 */ /* 0x080fe20007f1e0ff */
[----:B------:R-:W-:Y:S01]  /*10f00*/  STL [R1+0x454], R0 ;  /* 0x0004540001007387 */ /* 0x000fe20000100800 */
[-C--:B------:R-:W-:Y:S01]  /*10f10*/  IADD3 R8, P4, PT, R20, R16.reuse, RZ ;  /* 0x0000001014087210 */ /* 0x080fe20007f9e0ff */
[----:B------:R-:W-:Y:S01]  /*10f20*/  IMAD R23, R111, UR17, RZ ;  /* 0x000000116f177c24 */ /* 0x000fe2000f8e02ff */
[----:B------:R-:W0:Y:S01]  /*10f30*/  LDCU UR15, c[0x0][0x3b0] ;  /* 0x00007600ff0f77ac */ /* 0x000e220008000800 */
[----:B------:R-:W-:Y:S01]  /*10f40*/  STS.U8 [R11+UR9+0x3b00], R152 ;  /* 0x003b00980b007988 */ /* 0x000fe20008000009 */
[----:B------:R-:W-:-:S03]  /*10f50*/  IADD3 R111, P1, PT, R21, R16, RZ ;  /* 0x00000010156f7210 */ /* 0x000fc60007f3e0ff */
[----:B------:R-:W-:Y:S01]  /*10f60*/  STS.U8 [R11+UR9+0x7b00], R149 ;  /* 0x007b00950b007988 */ /* 0x000fe20008000009 */
[----:B------:R-:W-:-:S03]  /*10f70*/  IMAD R25, R109, UR19, RZ ;  /* 0x000000136d197c24 */ /* 0x000fc6000f8e02ff */
[----:B------:R-:W-:Y:S04]  /*10f80*/  STS.U8 [R11+UR9+0x3f00], R154 ;  /* 0x003f009a0b007988 */ /* 0x000fe80008000009 */
[----:B------:R-:W-:Y:S04]  /*10f90*/  STS.U8 [R11+UR9+0x7f00], R153 ;  /* 0x007f00990b007988 */ /* 0x000fe80008000009 */
[----:B------:R-:W-:Y:S04]  /*10fa0*/  STL [R1+0x450], R89 ;  /* 0x0004505901007387 */ /* 0x000fe80000100800 */
[----:B------:R2:W-:Y:S04]  /*10fb0*/  STS.U8 [R12+UR9+0x380], R81 ;  /* 0x000380510c007988 */ /* 0x0005e80008000009 */
[----:B------:R-:W-:Y:S04]  /*10fc0*/  STS.U8 [R12+UR9+0x4380], R80 ;  /* 0x004380500c007988 */ /* 0x000fe80008000009 */
[----:B------:R-:W-:Y:S04]  /*10fd0*/  STS.U8 [R12+UR9+0x780], R83 ;  /* 0x000780530c007988 */ /* 0x000fe80008000009 */
[----:B------:R-:W-:Y:S04]  /*10fe0*/  STS.U8 [R12+UR9+0x4780], R82 ;  /* 0x004780520c007988 */ /* 0x000fe80008000009 */
[----:B------:R-:W-:Y:S04]  /*10ff0*/  STS.U8 [R12+UR9+0xb80], R84 ;  /* 0x000b80540c007988 */ /* 0x000fe80008000009 */
[----:B------:R-:W-:Y:S04]  /*11000*/  STS.U8 [R12+UR9+0x4b80], R85 ;  /* 0x004b80550c007988 */ /* 0x000fe80008000009 */
[----:B------:R-:W-:Y:S04]  /*11010*/  STS.U8 [R12+UR9+0xf80], R87 ;  /* 0x000f80570c007988 */ /* 0x000fe80008000009 */
[----:B------:R-:W-:Y:S01]  /*11020*/  STL [R1+0x45c], R4 ;  /* 0x00045c0401007387 */ /* 0x000fe20000100800 */
[----:B------:R-:W-:-:S03]  /*11030*/  IMAD R24, R110, UR18, RZ ;  /* 0x000000126e187c24 */ /* 0x000fc6000f8e02ff */
[----:B------:R-:W-:Y:S01]  /*11040*/  STS.U8 [R12+UR9+0x4f80], R86 ;  /* 0x004f80560c007988 */ /* 0x000fe20008000009 */
[----:B------:R-:W-:-:S03]  /*11050*/  LEA.HI.X.SX32 R5, R18, R13, 0x1, P0 ;  /* 0x0000000d12057211 */ /* 0x000fc600000f0eff */
[----:B------:R-:W-:Y:S01]  /*11060*/  STL [R1+0xb94], R4 ;  /* 0x000b940401007387 */ /* 0x000fe20000100800 */
[----:B--2---:R-:W-:-:S03]  /*11070*/  IADD3 R81, P2, PT, R23, R16, RZ ;  /* 0x0000001017517210 */ /* 0x004fc60007f5e0ff */
[----:B------:R2:W-:Y:S04]  /*11080*/  STS.U8 [R12+UR9+0x2380], R135 ;  /* 0x002380870c007988 */ /* 0x0005e80008000009 */
[----:B------:R-:W-:Y:S01]  /*11090*/  STL [R1+0x464], R144 ;  /* 0x0004649001007387 */ /* 0x000fe20000100800 */
[----:B------:R-:W-:-:S03]  /*110a0*/  IMAD R26, R108, UR22, RZ ;  /* 0x000000166c1a7c24 */ /* 0x000fc6000f8e02ff */
[----:B------:R-:W-:Y:S01]  /*110b0*/  STL [R1+0xb98], R144 ;  /* 0x000b989001007387 */ /* 0x000fe20000100800 */
[----:B--2---:R-:W-:-:S03]  /*110c0*/  IADD3 R135, P3, PT, R22, R16, RZ ;  /* 0x0000001016877210 */ /* 0x004fc60007f7e0ff */
[----:B------:R-:W-:Y:S01]  /*110d0*/  STL [R1+0x46c], R8 ;  /* 0x00046c0801007387 */ /* 0x000fe20000100800 */
[----:B------:R-:W-:-:S03]  /*110e0*/  LEA.HI.X.SX32 R160, R19, R13, 0x1, P6 ;  /* 0x0000000d13a07211 */ /* 0x000fc600030f0eff */
[----:B------:R-:W-:Y:S01]  /*110f0*/  STL [R1+0xb9c], R8 ;  /* 0x000b9c0801007387 */ /* 0x000fe20000100800 */
[-C--:B------:R-:W-:Y:S01]  /*11100*/  IADD3 R0, P6, PT, R25, R16.reuse, RZ ;  /* 0x0000001019007210 */ /* 0x080fe20007fde0ff */
[----:B------:R-:W-:Y:S02]  /*11110*/  IMAD R27, R107, UR23, RZ ;  /* 0x000000176b1b7c24 */ /* 0x000fe4000f8e02ff */
[----:B------:R-:W-:Y:S01]  /*11120*/  STL [R1+0x474], R111 ;  /* 0x0004746f01007387 */ /* 0x000fe20000100800 */
[----:B------:R-:W-:Y:S01]  /*11130*/  IMAD R29, R106, UR24, RZ ;  /* 0x000000186a1d7c24 */ /* 0x000fe2000f8e02ff */
[----:B------:R-:W-:Y:S02]  /*11140*/  IADD3 R123, P0, PT, R24, R16, RZ ;  /* 0x00000010187b7210 */ /* 0x000fe40007f1e0ff */
[----:B------:R-:W-:Y:S01]  /*11150*/  STL [R1+0xba0], R111 ;  /* 0x000ba06f01007387 */ /* 0x000fe20000100800 */
[----:B------:R-:W-:-:S03]  /*11160*/  LEA.HI.X.SX32 R9, R20, R13, 0x1, P4 ;  /* 0x0000000d14097211 */ /* 0x000fc600020f0eff */
        /* <DEDUP_REMOVED lines=8> */
[----:B------:R-:W2:Y:S01]  /*111f0*/  LDL R18, [R1+0x454] ;  /* 0x0004540001127983 */ /* 0x000ea20000100800 */
[----:B------:R-:W-:-:S03]  /*11200*/  IMAD R39, R95, UR33, RZ ;  /* 0x000000215f277c24 */ /* 0x000fc6000f8e02ff */
[----:B------:R3:W-:Y:S01]  /*11210*/  STS.U8 [R12+UR9+0x6380], R132 ;  /* 0x006380840c007988 */ /* 0x0007e20008000009 */
[----:B------:R-:W-:-:S03]  /*11220*/  LEA.HI.X.SX32 R80, R23, R13, 0x1, P2 ;  /* 0x0000000d17507211 */ /* 0x000fc600010f0eff */
[----:B------:R-:W-:Y:S01]  /*11230*/  STL [R1+0x494], R0 ;  /* 0x0004940001007387 */ /* 0x000fe20000100800 */
[----:B------:R-:W-:-:S03]  /*11240*/  IMAD R33, R103, UR27, RZ ;  /* 0x0000001b67217c24 */ /* 0x000fc6000f8e02ff */
[----:B------:R-:W-:Y:S01]  /*11250*/  STL [R1+0x460], R160 ;  /* 0x000460a001007387 */ /* 0x000fe20000100800 */
[----:B---3--:R-:W-:-:S03]  /*11260*/  LEA.HI.X.SX32 R132, R22, R13, 0x1, P3 ;  /* 0x0000000d16847211 */ /* 0x008fc600018f0eff */
[----:B------:R-:W-:Y:S01]  /*11270*/  STL [R1+0x48c], R123 ;  /* 0x00048c7b01007387 */ /* 0x000fe20000100800 */
[-C--:B------:R-:W-:Y:S02]  /*11280*/  IADD3 R95, P3, PT, R29, R16.reuse, RZ ;  /* 0x000000101d5f7210 */ /* 0x080fe40007f7e0ff */
[----:B------:R-:W-:Y:S01]  /*11290*/  IADD3 R113, P2, PT, R31, R16, RZ ;  /* 0x000000101f717210 */ /* 0x000fe20007f5e0ff */
[----:B------:R-:W-:Y:S01]  /*112a0*/  STL [R1+0x468], R9 ;  /* 0x0004680901007387 */ /* 0x000fe20000100800 */
[----:B------:R-:W-:Y:S01]  /*112b0*/  LEA.HI.X.SX32 R118, R24, R13, 0x1, P0 ;  /* 0x0000000d18767211 */ /* 0x000fe200000f0eff */
[----:B------:R-:W-:Y:S02]  /*112c0*/  IMAD R34, R102, UR28, RZ ;  /* 0x0000001c66227c24 */ /* 0x000fe4000f8e02ff */
[----:B------:R-:W-:Y:S01]  /*112d0*/  STL [R1+0x49c], R2 ;  /* 0x00049c0201007387 */ /* 0x000fe20000100800 */
[----:B------:R-:W-:-:S03]  /*112e0*/  IMAD R35, R101, UR29, RZ ;  /* 0x0000001d65237c24 */ /* 0x000fc6000f8e02ff */
[----:B------:R3:W-:Y:S01]  /*112f0*/  STS.U8 [R12+UR9+0x1f80], R129 ;  /* 0x001f80810c007988 */ /* 0x0007e20008000009 */
[----:B------:R-:W-:-:S03]  /*11300*/  LEA.HI.X.SX32 R111, R25, R13, 0x1, P6 ;  /* 0x0000000d196f7211 */ /* 0x000fc600030f0eff */
[----:B------:R-:W-:Y:S01]  /*11310*/  STL [R1+0x470], R110 ;  /* 0x0004706e01007387 */ /* 0x000fe20000100800 */
[----:B------:R-:W-:-:S03]  /*11320*/  IADD3 R154, P6, PT, R33, R16, RZ ;  /* 0x00000010219a7210 */ /* 0x000fc60007fde0ff */
[----:B------:R-:W-:Y:S01]  /*11330*/  STL [R1+0x4a4], R10 ;  /* 0x0004a40a01007387 */ /* 0x000fe20000100800 */
[----:B---3--:R-:W-:-:S03]  /*11340*/  IADD3 R129, P0, PT, R32, R16, RZ ;  /* 0x0000001020817210 */ /* 0x008fc60007f1e0ff */
[----:B------:R-:W-:Y:S01]  /*11350*/  STL [R1+0x4ac], R95 ;  /* 0x0004ac5f01007387 */ /* 0x000fe20000100800 */
[----:B------:R-:W-:Y:S01]  /*11360*/  IMAD R36, R100, UR30, RZ ;  /* 0x0000001e64247c24 */ /* 0x000fe2000f8e02ff */
[----:B------:R-:W-:Y:S02]  /*11370*/  LEA.HI.X.SX32 R3, R26, R13, 0x1, P4 ;  /* 0x0000000d1a037211 */ /* 0x000fe400020f0eff */
[----:B------:R-:W-:Y:S01]  /*11380*/  STL [R1+0x478], R132 ;  /* 0x0004788401007387 */ /* 0x000fe20000100800 */
[----:B------:R-:W-:-:S03]  /*11390*/  IADD3 R120, P4, PT, R34, R16, RZ ;  /* 0x0000001022787210 */ /* 0x000fc60007f9e0ff */
[----:B------:R-:W-:Y:S01]  /*113a0*/  STL [R1+0x4b4], R113 ;  /* 0x0004b47101007387 */ /* 0x000fe20000100800 */
[----:B------:R-:W-:Y:S01]  /*113b0*/  IMAD R37, R99, UR31, RZ ;  /* 0x0000001f63257c24 */ /* 0x000fe2000f8e02ff */
[-C--:B------:R-:W-:Y:S02]  /*113c0*/  LEA.HI.X.SX32 R11, R27, R13.reuse, 0x1, P1 ;  /* 0x0000000d1b0b7211 */ /* 0x080fe400008f0eff */
[----:B------:R-:W-:Y:S01]  /*113d0*/  STL [R1+0x480], R80 ;  /* 0x0004805001007387 */ /* 0x000fe20000100800 */
[----:B------:R-:W-:Y:S01]  /*113e0*/  IMAD R38, R96, UR32, RZ ;  /* 0x0000002060267c24 */ /* 0x000fe2000f8e02ff */
[----:B------:R-:W-:Y:S02]  /*113f0*/  IADD3 R144, P1, PT, R35, R16, RZ ;  /* 0x0000001023907210 */ /* 0x000fe40007f3e0ff */
[----:B------:R-:W-:Y:S01]  /*11400*/  STL [R1+0x4bc], R129 ;  /* 0x0004bc8101007387 */ /* 0x000fe20000100800 */
[----:B------:R-:W-:Y:S01]  /*11410*/  IMAD R40, R92, UR34, RZ ;  /* 0x000000225c287c24 */ /* 0x000fe2000f8e02ff */
[----:B------:R-:W-:-:S02]  /*11420*/  LEA.HI.X.SX32 R92, R29, R13, 0x1, P3 ;  /* 0x0000000d1d5c7211 */ /* 0x000fc400018f0eff */
[----:B------:R-:W-:Y:S01]  /*11430*/  STL [R1+0x488], R118 ;  /* 0x0004887601007387 */ /* 0x000fe20000100800 */
[----:B------:R-:W-:-:S03]  /*11440*/  IADD3 R0, P3, PT, R36, R16, RZ ;  /* 0x0000001024007210 */ /* 0x000fc60007f7e0ff */
[----:B------:R-:W-:Y:S01]  /*11450*/  STL [R1+0x490], R111 ;  /* 0x0004906f01007387 */ /* 0x000fe20000100800 */
[----:B------:R-:W-:-:S03]  /*11460*/  LEA.HI.X.SX32 R112, R31, R13, 0x1, P2 ;  /* 0x0000000d1f707211 */ /* 0x000fc600010f0eff */
[----:B------:R-:W-:Y:S01]  /*11470*/  STL [R1+0x4c4], R154 ;  /* 0x0004c49a01007387 */ /* 0x000fe20000100800 */
[----:B------:R-:W-:-:S03]  /*11480*/  IADD3 R7, P2, PT, R37, R16, RZ ;  /* 0x0000001025077210 */ /* 0x000fc60007f5e0ff */
[----:B------:R-:W-:Y:S01]  /*11490*/  STL [R1+0x498], R3 ;  /* 0x0004980301007387 */ /* 0x000fe20000100800 */
[----:B------:R-:W-:-:S03]  /*114a0*/  LEA.HI.X.SX32 R153, R33, R13, 0x1, P6 ;  /* 0x0000000d21997211 */ /* 0x000fc600030f0eff */
[----:B------:R3:W-:Y:S04]  /*114b0*/  STS.U8 [R12+UR9+0x5f80], R128 ;  /* 0x005f80800c007988 */ /* 0x0007e80008000009 */
[----:B------:R-:W-:Y:S01]  /*114c0*/  STL [R1+0x4cc], R120 ;  /* 0x0004cc7801007387 */ /* 0x000fe20000100800 */
[----:B------:R-:W-:-:S03]  /*114d0*/  IADD3 R115, P6, PT, R39, R16, RZ ;  /* 0x0000001027737210 */ /* 0x000fc60007fde0ff */
[----:B------:R-:W-:Y:S01]  /*114e0*/  STL [R1+0x4a0], R11 ;  /* 0x0004a00b01007387 */ /* 0x000fe20000100800 */
[----:B---3--:R-:W-:-:S03]  /*114f0*/  LEA.HI.X.SX32 R128, R32, R13, 0x1, P0 ;  /* 0x0000000d20807211 */ /* 0x008fc600000f0eff */
[----:B------:R-:W-:Y:S01]  /*11500*/  STL [R1+0x4d4], R144 ;  /* 0x0004d49001007387 */ /* 0x000fe20000100800 */
[----:B------:R-:W-:-:S03]  /*11510*/  IADD3 R99, P0, PT, R38, R16, RZ ;  /* 0x0000001026637210 */ /* 0x000fc60007f1e0ff */
[----:B------:R-:W-:Y:S01]  /*11520*/  STL [R1+0x4a8], R92 ;  /* 0x0004a85c01007387 */ /* 0x000fe20000100800 */
[----:B------:R-:W-:-:S03]  /*11530*/  LEA.HI.X.SX32 R8, R35, R13, 0x1, P1 ;  /* 0x0000000d23087211 */ /* 0x000fc600008f0eff */
[----:B------:R-:W-:Y:S01]  /*11540*/  STL [R1+0x4dc], R0 ;  /* 0x0004dc0001007387 */ /* 0x000fe20000100800 */
[----:B------:R-:W-:-:S03]  /*11550*/  LEA.HI.X.SX32 R119, R34, R13, 0x1, P4 ;  /* 0x0000000d22777211 */ /* 0x000fc600020f0eff */
[----:B------:R-:W-:Y:S01]  /*11560*/  STL [R1+0x4b0], R112 ;  /* 0x0004b07001007387 */ /* 0x000fe20000100800 */
[----:B------:R-:W-:Y:S01]  /*11570*/  IMAD R61, R61, UR35, RZ ;  /* 0x000000233d3d7c24 */ /* 0x000fe2000f8e02ff */
[----:B------:R-:W-:Y:S02]  /*11580*/  LEA.HI.X.SX32 R14, R36, R13, 0x1, P3 ;  /* 0x0000000d240e7211 */ /* 0x000fe400018f0eff */
[----:B------:R-:W-:Y:S01]  /*11590*/  STL [R1+0x4e4], R7 ;  /* 0x0004e40701007387 */ /* 0x000fe20000100800 */
[----:B------:R-:W-:-:S03]  /*115a0*/  IMAD R63, R63, UR36, RZ ;  /* 0x000000243f3f7c24 */ /* 0x000fc6000f8e02ff */
[----:B------:R-:W-:Y:S01]  /*115b0*/  STL [R1+0x4ec], R99 ;  /* 0x0004ec6301007387 */ /* 0x000fe20000100800 */
[----:B------:R-:W-:Y:S01]  /*115c0*/  IMAD R65, R65, UR37, RZ ;  /* 0x0000002541417c24 */ /* 0x000fe2000f8e02ff */
[-C--:B------:R-:W-:Y:S02]  /*115d0*/  LEA.HI.X.SX32 R37, R37, R13.reuse, 0x1, P2 ;  /* 0x0000000d25257211 */ /* 0x080fe400010f0eff */
[----:B------:R3:W-:Y:S01]  /*115e0*/  STS.U8 [R12+UR9+0x1b80], R131 ;  /* 0x001b80830c007988 */ /* 0x0007e20008000009 */
[----:B------:R-:W-:-:S03]  /*115f0*/  LEA.HI.X.SX32 R96, R38, R13, 0x1, P0 ;  /* 0x0000000d26607211 */ /* 0x000fc600000f0eff */
[----:B------:R-:W-:Y:S01]  /*11600*/  STL [R1+0x4b8], R128 ;  /* 0x0004b88001007387 */ /* 0x000fe20000100800 */
[----:B------:R-:W-:-:S03]  /*11610*/  LEA.HI.X.SX32 R114, R39, R13, 0x1, P6 ;  /* 0x0000000d27727211 */ /* 0x000fc600030f0eff */
[----:B------:R-:W-:Y:S01]  /*11620*/  STL [R1+0x4f4], R115 ;  /* 0x0004f47301007387 */ /* 0x000fe20000100800 */
[----:B---3--:R-:W-:-:S03]  /*11630*/  IADD3 R131, P1, PT, R40, R16, RZ ;  /* 0x0000001028837210 */ /* 0x008fc60007f3e0ff */
[----:B------:R-:W-:Y:S01]  /*11640*/  STL [R1+0x4c0], R153 ;  /* 0x0004c09901007387 */ /* 0x000fe20000100800 */
[----:B------:R-:W-:Y:S01]  /*11650*/  IMAD R68, R68, UR38, RZ ;  /* 0x0000002644447c24 */ /* 0x000fe2000f8e02ff */
[----:B------:R-:W-:Y:S02]  /*11660*/  IADD3 R152, P0, PT, R61, R16, RZ ;  /* 0x000000103d987210 */ /* 0x000fe40007f1e0ff */
[----:B------:R-:W-:Y:S01]  /*11670*/  STL [R1+0x4d0], R8 ;  /* 0x0004d00801007387 */ /* 0x000fe20000100800 */
[----:B------:R-:W-:-:S03]  /*11680*/  IMAD R70, R70, UR39, RZ ;  /* 0x0000002746467c24 */ /* 0x000fc6000f8e02ff */
[----:B------:R3:W-:Y:S01]  /*11690*/  STS.U8 [R12+UR9+0x5b80], R130 ;  /* 0x005b80820c007988 */ /* 0x0007e20008000009 */
[----:B------:R-:W-:-:S03]  /*116a0*/  IADD3 R20, P2, PT, R65, R16, RZ ;  /* 0x0000001041147210 */ /* 0x000fc60007f5e0ff */
[----:B------:R-:W-:Y:S01]  /*116b0*/  STL [R1+0x4c8], R119 ;  /* 0x0004c87701007387 */ /* 0x000fe20000100800 */
[----:B------:R-:W-:-:S03]  /*116c0*/  IMAD R72, R72, UR40, RZ ;  /* 0x0000002848487c24 */ /* 0x000fc6000f8e02ff */
[----:B------:R-:W-:Y:S01]  /*116d0*/  STL [R1+0x4d8], R14 ;  /* 0x0004d80e01007387 */ /* 0x000fe20000100800 */
[----:B---3--:R-:W-:-:S03]  /*116e0*/  LEA.HI.X.SX32 R130, R40, R13, 0x1, P1 ;  /* 0x0000000d28827211 */ /* 0x008fc600008f0eff */
[----:B------:R-:W-:Y:S01]  /*116f0*/  STL [R1+0x4fc], R131 ;  /* 0x0004fc8301007387 */ /* 0x000fe20000100800 */
[----:B------:R-:W-:-:S03]  /*11700*/  IADD3 R122, P1, PT, R63, R16, RZ ;  /* 0x000000103f7a7210 */ /* 0x000fc60007f3e0ff */
[----:B------:R-:W-:Y:S01]  /*11710*/  STL [R1+0x4e0], R37 ;  /* 0x0004e02501007387 */ /* 0x000fe20000100800 */
[----:B------:R-:W-:-:S03]  /*11720*/  LEA.HI.X.SX32 R149, R61, R13, 0x1, P0 ;  /* 0x0000000d3d957211 */ /* 0x000fc600000f0eff */
[----:B------:R-:W-:Y:S01]  /*11730*/  STL [R1+0x4e8], R96 ;  /* 0x0004e86001007387 */ /* 0x000fe20000100800 */
[-C--:B------:R-:W-:Y:S01]  /*11740*/  LEA.HI.X.SX32 R121, R63, R13.reuse, 0x1, P1 ;  /* 0x0000000d3f797211 */ /* 0x080fe200008f0eff */
[----:B------:R-:W-:Y:S01]  /*11750*/  IMAD R75, R75, UR41, RZ ;  /* 0x000000294b4b7c24 */ /* 0x000fe2000f8e02ff */
[----:B------:R-:W-:Y:S01]  /*11760*/  IADD3 R6, P0, PT, R68, R16, RZ ;  /* 0x0000001044067210 */ /* 0x000fe20007f1e0ff */
[----:B------:R-:W-:Y:S01]  /*11770*/  STL [R1+0x4f0], R114 ;  /* 0x0004f07201007387 */ /* 0x000fe20000100800 */
[----:B------:R-:W-:-:S03]  /*11780*/  LEA.HI.X.SX32 R21, R65, R13, 0x1, P2 ;  /* 0x0000000d41157211 */ /* 0x000fc600010f0eff */
[----:B------:R-:W-:Y:S01]  /*11790*/  STL [R1+0x4f8], R130 ;  /* 0x0004f88201007387 */ /* 0x000fe20000100800 */
[-C--:B------:R-:W-:Y:S01]  /*117a0*/  IADD3 R33, P1, PT, R70, R16.reuse, RZ ;  /* 0x0000001046217210 */ /* 0x080fe20007f3e0ff */
[----:B------:R-:W-:Y:S02]  /*117b0*/  IMAD R77, R77, UR42, RZ ;  /* 0x0000002a4d4d7c24 */ /* 0x000fe4000f8e02ff */
[----:B------:R-:W-:Y:S01]  /*117c0*/  STL [R1+0x504], R152 ;  /* 0x0005049801007387 */ /* 0x000fe20000100800 */
[----:B------:R-:W-:Y:S01]  /*117d0*/  IADD3 R101, P2, PT, R72, R16, RZ ;  /* 0x0000001048657210 */ /* 0x000fe20007f5e0ff */
[----:B------:R-:W-:Y:S02]  /*117e0*/  IMAD R79, R79, UR43, RZ ;  /* 0x0000002b4f4f7c24 */ /* 0x000fe4000f8e02ff */
[----:B------:R-:W-:Y:S01]  /*117f0*/  STL [R1+0x514], R20 ;  /* 0x0005141401007387 */ /* 0x000fe20000100800 */
[----:B------:R-:W-:-:S03]  /*11800*/  LEA.HI.X.SX32 R68, R68, R13, 0x1, P0 ;  /* 0x0000000d44447211 */ /* 0x000fc600000f0eff */
[----:B------:R-:W-:Y:S01]  /*11810*/  STL [R1+0x50c], R122 ;  /* 0x00050c7a01007387 */ /* 0x000fe20000100800 */
[----:B------:R-:W-:-:S03]  /*11820*/  LEA.HI.X.SX32 R34, R70, R13, 0x1, P1 ;  /* 0x0000000d46227211 */ /* 0x000fc600008f0eff */
[----:B------:R-:W-:Y:S01]  /*11830*/  STL [R1+0x500], R149 ;  /* 0x0005009501007387 */ /* 0x000fe20000100800 */
[----:B------:R-:W-:-:S03]  /*11840*/  IADD3 R151, P0, PT, R75, R16, RZ ;  /* 0x000000104b977210 */ /* 0x000fc60007f1e0ff */
[----:B------:R-:W-:Y:S01]  /*11850*/  STL [R1+0x508], R121 ;  /* 0x0005087901007387 */ /* 0x000fe20000100800 */
[----:B------:R-:W-:-:S03]  /*11860*/  LEA.HI.X.SX32 R100, R72, R13, 0x1, P2 ;  /* 0x0000000d48647211 */ /* 0x000fc600010f0eff */
[----:B------:R-:W-:Y:S01]  /*11870*/  STL [R1+0x510], R21 ;  /* 0x0005101501007387 */ /* 0x000fe20000100800 */
[----:B------:R-:W-:Y:S01]  /*11880*/  IMAD R78, R78, UR45, RZ ;  /* 0x0000002d4e4e7c24 */ /* 0x000fe2000f8e02ff */
[----:B------:R-:W-:Y:S02]  /*11890*/  IADD3 R148, P2, PT, R79, R16, RZ ;  /* 0x000000104f947210 */ /* 0x000fe40007f5e0ff */
[----:B------:R3:W-:Y:S01]  /*118a0*/  STS.U8 [R12+UR9+0x1780], R117 ;  /* 0x001780750c007988 */ /* 0x0007e20008000009 */
[----:B------:R-:W-:-:S03]  /*118b0*/  IMAD R91, R91, UR44, RZ ;  /* 0x0000002c5b5b7c24 */ /* 0x000fc6000f8e02ff */
[----:B------:R-:W-:Y:S01]  /*118c0*/  STL [R1+0x51c], R6 ;  /* 0x00051c0601007387 */ /* 0x000fe20000100800 */
[----:B------:R-:W-:-:S03]  /*118d0*/  LEA.HI.X.SX32 R150, R75, R13, 0x1, P0 ;  /* 0x0000000d4b967211 */ /* 0x000fc600000f0eff */
[----:B------:R-:W-:Y:S01]  /*118e0*/  STL [R1+0x524], R33 ;  /* 0x0005242101007387 */ /* 0x000fe20000100800 */
[----:B---3--:R-:W-:-:S03]  /*118f0*/  IADD3 R117, P1, PT, R77, R16, RZ ;  /* 0x000000104d757210 */ /* 0x008fc60007f3e0ff */
[----:B------:R-:W-:Y:S01]  /*11900*/  STL [R1+0x518], R68 ;  /* 0x0005184401007387 */ /* 0x000fe20000100800 */
[----:B------:R-:W-:-:S03]  /*11910*/  IMAD R76, R76, UR46, RZ ;  /* 0x0000002e4c4c7c24 */ /* 0x000fc6000f8e02ff */
        /* <DEDUP_REMOVED lines=10> */
[----:B------:R-:W-:-:S03]  /*119c0*/  IADD3 R63, P2, PT, R76, R16, RZ ;  /* 0x000000104c3f7210 */ /* 0x000fc60007f5e0ff */
[----:B------:R-:W-:Y:S04]  /*119d0*/  STL [R1+0x530], R150 ;  /* 0x0005309601007387 */ /* 0x000fe80000100800 */
[----:B------:R-:W-:Y:S04]  /*119e0*/  STL [R1+0x544], R148 ;  /* 0x0005449401007387 */ /* 0x000fe80000100800 */
[----:B------:R-:W-:Y:S01]  /*119f0*/  STL [R1+0x538], R116 ;  /* 0x0005387401007387 */ /* 0x000fe20000100800 */
[----:B------:R-:W-:-:S03]  /*11a00*/  LEA.HI.X.SX32 R65, R76, R13, 0x1, P2 ;  /* 0x0000000d4c417211 */ /* 0x000fc600010f0eff */
[----:B------:R-:W-:Y:S04]  /*11a10*/  STL [R1+0x540], R146 ;  /* 0x0005409201007387 */ /* 0x000fe80000100800 */
[----:B------:R-:W-:Y:S04]  /*11a20*/  STL [R1+0x554], R15 ;  /* 0x0005540f01007387 */ /* 0x000fe80000100800 */
[----:B------:R-:W-:Y:S04]  /*11a30*/  STL [R1+0x54c], R98 ;  /* 0x00054c6201007387 */ /* 0x000fe80000100800 */
[----:B------:R-:W-:Y:S04]  /*11a40*/  STL [R1+0x55c], R63 ;  /* 0x00055c3f01007387 */ /* 0x000fe80000100800 */
[----:B------:R-:W3:Y:S01]  /*11a50*/  LDL R76, [R1+0x494] ;  /* 0x00049400014c7983 */ /* 0x000ee20000100800 */
[----:B------:R-:W-:Y:S01]  /*11a60*/  IMAD R74, R74, UR47, RZ ;  /* 0x0000002f4a4a7c24 */ /* 0x000fe2000f8e02ff */
[----:B------:R-:W-:Y:S01]  /*11a70*/  LEA.HI.X.SX32 R97, R91, R13, 0x1, P0 ;  /* 0x0000000d5b617211 */ /* 0x000fe200000f0eff */
[----:B------:R-:W-:-:S02]  /*11a80*/  IMAD R73, R73, UR48, RZ ;  /* 0x0000003049497c24 */ /* 0x000fc4000f8e02ff */
[----:B------:R-:W-:Y:S01]  /*11a90*/  IMAD R69, R69, UR50, RZ ;  /* 0x0000003245457c24 */ /* 0x000fe2000f8e02ff */
[-C--:B------:R-:W-:Y:S01]  /*11aa0*/  IADD3 R31, P0, PT, R74, R16.reuse, RZ ;  /* 0x000000104a1f7210 */ /* 0x080fe20007f1e0ff */
[----:B------:R-:W-:Y:S01]  /*11ab0*/  IMAD R71, R71, UR49, RZ ;  /* 0x0000003147477c24 */ /* 0x000fe2000f8e02ff */
[-C--:B------:R-:W-:Y:S01]  /*11ac0*/  LEA.HI.X.SX32 R4, R78, R13.reuse, 0x1, P1 ;  /* 0x0000000d4e047211 */ /* 0x080fe200008f0eff */
[----:B------:R4:W-:Y:S01]  /*11ad0*/  STS.U8 [R12+UR9+0x1380], R94 ;  /* 0x0013805e0c007988 */ /* 0x0009e20008000009 */
[----:B------:R-:W-:Y:S01]  /*11ae0*/  LEA.HI.X.SX32 R32, R74, R13, 0x1, P0 ;  /* 0x0000000d4a207211 */ /* 0x000fe200000f0eff */
[----:B------:R-:W-:Y:S01]  /*11af0*/  IMAD R64, R64, UR53, RZ ;  /* 0x0000003540407c24 */ /* 0x000fe2000f8e02ff */
[-C--:B------:R-:W-:Y:S01]  /*11b00*/  IADD3 R103, P1, PT, R73, R16.reuse, RZ ;  /* 0x0000001049677210 */ /* 0x080fe20007f3e0ff */
[----:B------:R0:W-:Y:S01]  /*11b10*/  STS.U8 [R12+UR9+0x3380], R147 ;  /* 0x003380930c007988 */ /* 0x0001e20008000009 */
[----:B------:R-:W-:Y:S01]  /*11b20*/  IMAD R67, R67, UR51, RZ ;  /* 0x0000003343437c24 */ /* 0x000fe2000f8e02ff */
[----:B------:R-:W1:Y:S01]  /*11b30*/  LDC R74, c[0x0][0x3a0] ;  /* 0x0000e800ff4a7b82 */ /* 0x000e620000000800 */
[----:B------:R-:W-:Y:S01]  /*11b40*/  IMAD R66, R66, UR52, RZ ;  /* 0x0000003442427c24 */ /* 0x000fe2000f8e02ff */
[----:B------:R-:W-:Y:S01]  /*11b50*/  STL [R1+0x548], R97 ;  /* 0x0005486101007387 */ /* 0x000fe20000100800 */
[----:B----4-:R-:W-:-:S03]  /*11b60*/  IADD3 R94, P0, PT, R69, R16, RZ ;  /* 0x00000010455e7210 */ /* 0x010fc60007f1e0ff */
[----:B------:R4:W-:Y:S01]  /*11b70*/  STS.U8 [R12+UR9+0x5380], R93 ;  /* 0x0053805d0c007988 */ /* 0x0009e20008000009 */
[----:B0-----:R-:W-:-:S03]  /*11b80*/  IADD3 R147, P2, PT, R71, R16, RZ ;  /* 0x0000001047937210 */ /* 0x001fc60007f5e0ff */
[----:B------:R-:W-:Y:S01]  /*11b90*/  STL [R1+0x550], R4 ;  /* 0x0005500401007387 */ /* 0x000fe20000100800 */
[-C--:B------:R-:W-:Y:S01]  /*11ba0*/  LEA.HI.X.SX32 R102, R73, R13.reuse, 0x1, P1 ;  /* 0x0000000d49667211 */ /* 0x080fe200008f0eff */
[----:B------:R-:W-:Y:S02]  /*11bb0*/  IMAD R43, R43, UR56, RZ ;  /* 0x000000382b2b7c24 */ /* 0x000fe4000f8e02ff */
[----:B------:R0:W-:Y:S01]  /*11bc0*/  STS.U8 [R12+UR9+0x7380], R145 ;  /* 0x007380910c007988 */ /* 0x0001e20008000009 */
[----:B----4-:R-:W-:-:S03]  /*11bd0*/  LEA.HI.X.SX32 R93, R69, R13, 0x1, P0 ;  /* 0x0000000d455d7211 */ /* 0x010fc600000f0eff */
[----:B------:R-:W-:Y:S01]  /*11be0*/  STL [R1+0x558], R65 ;  /* 0x0005584101007387 */ /* 0x000fe20000100800 */
[-C--:B------:R-:W-:Y:S01]  /*11bf0*/  IADD3 R91, P0, PT, R64, R16.reuse, RZ ;  /* 0x00000010405b7210 */ /* 0x080fe20007f1e0ff */
[----:B------:R-:W-:Y:S01]  /*11c00*/  IMAD R62, R62, UR54, RZ ;  /* 0x000000363e3e7c24 */ /* 0x000fe2000f8e02ff */
[----:B------:R-:W-:Y:S01]  /*11c10*/  IADD3 R143, P1, PT, R67, R16, RZ ;  /* 0x00000010438f7210 */ /* 0x000fe20007f3e0ff */
[----:B------:R-:W-:Y:S01]  /*11c20*/  STL [R1+0x564], R31 ;  /* 0x0005641f01007387 */ /* 0x000fe20000100800 */
[----:B0-----:R-:W-:-:S03]  /*11c30*/  LEA.HI.X.SX32 R145, R71, R13, 0x1, P2 ;  /* 0x0000000d47917211 */ /* 0x001fc600010f0eff */
[----:B------:R-:W-:Y:S01]  /*11c40*/  STL [R1+0x56c], R103 ;  /* 0x00056c6701007387 */ /* 0x000fe20000100800 */
[-C--:B------:R-:W-:Y:S01]  /*11c50*/  IADD3 R155, P2, PT, R66, R16.reuse, RZ ;  /* 0x00000010429b7210 */ /* 0x080fe20007f5e0ff */
[----:B------:R-:W-:Y:S02]  /*11c60*/  IMAD R60, R60, UR55, RZ ;  /* 0x000000373c3c7c24 */ /* 0x000fe4000f8e02ff */
[----:B------:R-:W-:Y:S01]  /*11c70*/  STL [R1+0x560], R32 ;  /* 0x0005602001007387 */ /* 0x000fe20000100800 */
[-C--:B------:R-:W-:Y:S01]  /*11c80*/  LEA.HI.X.SX32 R78, R64, R13.reuse, 0x1, P0 ;  /* 0x0000000d404e7211 */ /* 0x080fe200000f0eff */
[----:B------:R-:W-:Y:S02]  /*11c90*/  IMAD R59, R59, UR59, RZ ;  /* 0x0000003b3b3b7c24 */ /* 0x000fe4000f8e02ff */
[----:B------:R-:W-:Y:S01]  /*11ca0*/  STL [R1+0x574], R147 ;  /* 0x0005749301007387 */ /* 0x000fe20000100800 */
[-C--:B------:R-:W-:Y:S01]  /*11cb0*/  LEA.HI.X.SX32 R141, R67, R13.reuse, 0x1, P1 ;  /* 0x0000000d438d7211 */ /* 0x080fe200008f0eff */
[----:B------:R-:W0:Y:S01]  /*11cc0*/  S2R R70, SR_TID.X ;  /* 0x0000000000467919 */ /* 0x000e220000002100 */
        /* <DEDUP_REMOVED lines=10> */
[----:B------:R-:W-:Y:S01]  /*11d70*/  LEA.HI.X.SX32 R104, R43, R13, 0x1, P0 ;  /* 0x0000000d2b687211 */ /* 0x000fe200000f0eff */
[----:B------:R-:W-:-:S02]  /*11d80*/  IMAD R56, R56, UR62, RZ ;  /* 0x0000003e38387c24 */ /* 0x000fc4000f8e02ff */
        /* <DEDUP_REMOVED lines=8> */
[----:B------:R-:W-:Y:S02]  /*11e10*/  IADD3 R87, P2, PT, R41, R16, RZ ;  /* 0x0000001029577210 */ /* 0x000fe40007f5e0ff */
[----:B------:R4:W-:Y:S01]  /*11e20*/  STS.U8 [R12+UR9+0x2f80], R142 ;  /* 0x002f808e0c007988 */ /* 0x0009e20008000009 */
[----:B------:R-:W-:-:S03]  /*11e30*/  LEA.HI.X.SX32 R137, R59, R13, 0x1, P0 ;  /* 0x0000000d3b897211 */ /* 0x000fc600000f0eff */
[----:B------:R-:W-:Y:S01]  /*11e40*/  STL [R1+0x594], R91 ;  /* 0x0005945b01007387 */ /* 0x000fe20000100800 */
[----:B------:R-:W-:Y:S01]  /*11e50*/  IMAD R57, R57, UR61, RZ ;  /* 0x0000003d39397c24 */ /* 0x000fe2000f8e02ff */
[-C--:B------:R-:W-:Y:S02]  /*11e60*/  IADD3 R38, P0, PT, R56, R16.reuse, RZ ;  /* 0x0000001038267210 */ /* 0x080fe40007f1e0ff */
[----:B------:R-:W-:Y:S01]  /*11e70*/  STL [R1+0x59c], R40 ;  /* 0x00059c2801007387 */ /* 0x000fe20000100800 */
[----:B----4-:R-:W-:Y:S01]  /*11e80*/  IADD3 R142, P1, PT, R42, R16, RZ ;  /* 0x000000102a8e7210 */ /* 0x010fe20007f3e0ff */
[----:B------:R-:W-:Y:S02]  /*11e90*/  IMAD R53, R53, UR65, RZ ;  /* 0x0000004135357c24 */ /* 0x000fe4000f8e02ff */
[----:B------:R-:W-:Y:S01]  /*11ea0*/  STL [R1+0x590], R78 ;  /* 0x0005904e01007387 */ /* 0x000fe20000100800 */
[----:B------:R-:W-:-:S03]  /*11eb0*/  LEA.HI.X.SX32 R86, R41, R13, 0x1, P2 ;  /* 0x0000000d29567211 */ /* 0x000fc600010f0eff */
[----:B------:R-:W-:Y:S01]  /*11ec0*/  STL [R1+0x5a4], R27 ;  /* 0x0005a41b01007387 */ /* 0x000fe20000100800 */
[----:B------:R-:W-:-:S03]  /*11ed0*/  LEA.HI.X.SX32 R39, R56, R13, 0x1, P0 ;  /* 0x0000000d38277211 */ /* 0x000fc600000f0eff */
[----:B------:R4:W-:Y:S04]  /*11ee0*/  STS.U8 [R12+UR9+0x6f80], R140 ;  /* 0x006f808c0c007988 */ /* 0x0009e80008000009 */
[----:B------:R-:W-:Y:S01]  /*11ef0*/  STL [R1+0x598], R61 ;  /* 0x0005983d01007387 */ /* 0x000fe20000100800 */
[----:B------:R-:W-:-:S03]  /*11f00*/  IMAD R55, R55, UR63, RZ ;  /* 0x0000003f37377c24 */ /* 0x000fc6000f8e02ff */
[----:B------:R-:W-:Y:S01]  /*11f10*/  STL [R1+0x5a0], R29 ;  /* 0x0005a01d01007387 */ /* 0x000fe20000100800 */
[----:B----4-:R-:W-:-:S03]  /*11f20*/  LEA.HI.X.SX32 R140, R42, R13, 0x1, P1 ;  /* 0x0000000d2a8c7211 */ /* 0x010fc600008f0eff */
[----:B------:R-:W-:Y:S01]  /*11f30*/  STL [R1+0x5ac], R105 ;  /* 0x0005ac6901007387 */ /* 0x000fe20000100800 */
[-C--:B------:R-:W-:Y:S01]  /*11f40*/  IADD3 R164, P1, PT, R58, R16.reuse, RZ ;  /* 0x000000103aa47210 */ /* 0x080fe20007f3e0ff */
[----:B-1----:R-:W-:Y:S01]  /*11f50*/  IMAD R50, R50, UR14, RZ ;  /* 0x0000000e32327c24 */ /* 0x002fe2000f8e02ff */
[----:B------:R-:W-:Y:S01]  /*11f60*/  IADD3 R77, P2, PT, R57, R16, RZ ;  /* 0x00000010394d7210 */ /* 0x000fe20007f5e0ff */
[----:B------:R1:W-:Y:S01]  /*11f70*/  STS.U8 [R12+UR9+0x2b80], R138 ;  /* 0x002b808a0c007988 */ /* 0x0003e20008000009 */
[----:B------:R-:W-:-:S03]  /*11f80*/  IMAD R54, R54, UR64, RZ ;  /* 0x0000004036367c24 */ /* 0x000fc6000f8e02ff */
[----:B------:R-:W-:Y:S01]  /*11f90*/  STL [R1+0x5b4], R142 ;  /* 0x0005b48e01007387 */ /* 0x000fe20000100800 */
[----:B------:R-:W-:-:S03]  /*11fa0*/  LEA.HI.X.SX32 R165, R58, R13, 0x1, P1 ;  /* 0x0000000d3aa57211 */ /* 0x000fc600008f0eff */
[----:B------:R-:W-:Y:S01]  /*11fb0*/  STL [R1+0x5a8], R104 ;  /* 0x0005a86801007387 */ /* 0x000fe20000100800 */
[----:B-1----:R-:W-:-:S03]  /*11fc0*/  IADD3 R138, P0, PT, R53, R16, RZ ;  /* 0x00000010358a7210 */ /* 0x002fc60007f1e0ff */
        /* <DEDUP_REMOVED lines=8> */
[----:B------:R-:W-:-:S03]  /*12050*/  IADD3 R107, P2, PT, R54, R16, RZ ;  /* 0x00000010366b7210 */ /* 0x000fc60007f5e0ff */
[----:B------:R-:W-:Y:S01]  /*12060*/  STL [R1+0x5c4], R139 ;  /* 0x0005c48b01007387 */ /* 0x000fe20000100800 */
[----:B-1----:R-:W-:-:S03]  /*12070*/  LEA.HI.X.SX32 R136, R53, R13, 0x1, P0 ;  /* 0x0000000d35887211 */ /* 0x002fc600000f0eff */
[----:B------:R-:W-:Y:S01]  /*12080*/  STL [R1+0x5d4], R77 ;  /* 0x0005d44d01007387 */ /* 0x000fe20000100800 */
[----:B------:R-:W-:Y:S01]  /*12090*/  IADD3 R162, P0, PT, R50, R16, RZ ;  /* 0x0000001032a27210 */ /* 0x000fe20007f1e0ff */
[----:B------:R-:W-:Y:S02]  /*120a0*/  IMAD R51, R51, UR67, RZ ;  /* 0x0000004333337c24 */ /* 0x000fe4000f8e02ff */
[----:B------:R-:W-:Y:S01]  /*120b0*/  STL [R1+0x5cc], R164 ;  /* 0x0005cca401007387 */ /* 0x000fe20000100800 */
[----:B------:R-:W-:-:S03]  /*120c0*/  LEA.HI.X.SX32 R26, R55, R13, 0x1, P1 ;  /* 0x0000000d371a7211 */ /* 0x000fc600008f0eff */
[----:B------:R-:W-:Y:S01]  /*120d0*/  STL [R1+0x5c0], R137 ;  /* 0x0005c08901007387 */ /* 0x000fe20000100800 */
[-C--:B------:R-:W-:Y:S01]  /*120e0*/  LEA.HI.X.SX32 R163, R50, R13.reuse, 0x1, P0 ;  /* 0x0000000d32a37211 */ /* 0x080fe200000f0eff */
[----:B------:R-:W-:Y:S02]  /*120f0*/  VIADD R161, R74, 0x7f ;  /* 0x0000007f4aa17836 */ /* 0x000fe40000000000 */
[----:B------:R-:W-:Y:S01]  /*12100*/  STL [R1+0x5c8], R165 ;  /* 0x0005c8a501007387 */ /* 0x000fe20000100800 */
[----:B------:R-:W-:Y:S02]  /*12110*/  LEA.HI.X.SX32 R106, R54, R13, 0x1, P2 ;  /* 0x0000000d366a7211 */ /* 0x000fe400010f0eff */
[-C--:B------:R-:W-:Y:S01]  /*12120*/  IADD3 R23, P0, PT, R47, R16.reuse, RZ ;  /* 0x000000102f177210 */ /* 0x080fe20007f1e0ff */
[----:B------:R-:W-:Y:S01]  /*12130*/  STL [R1+0x5d0], R79 ;  /* 0x0005d04f01007387 */ /* 0x000fe20000100800 */
[----:B------:R-:W-:Y:S01]  /*12140*/  IADD3 R84, P1, PT, R52, R16, RZ ;  /* 0x0000001034547210 */ /* 0x000fe20007f3e0ff */
[----:B------:R-:W-:-:S02]  /*12150*/  IMAD R49, R49, UR15, RZ ;  /* 0x0000000f31317c24 */ /* 0x000fc4000f8e02ff */
        /* <DEDUP_REMOVED lines=8> */
[----:B0-----:R-:W-:Y:S02]  /*121e0*/  LOP3.LUT R70, R70, 0x7f, RZ, 0xc0, !PT ;  /* 0x0000007f46467812 */ /* 0x001fe400078ec0ff */
[----:B------:R-:W-:Y:S01]  /*121f0*/  ISETP.GT.AND P0, PT, R161, 0x7f, PT ;  /* 0x0000007fa100780c */ /* 0x000fe20003f04270 */
[----:B------:R-:W-:Y:S01]  /*12200*/  STL [R1+0x5e0], R26 ;  /* 0x0005e01a01007387 */ /* 0x000fe20000100800 */
[----:B------:R-:W-:-:S03]  /*12210*/  LEA.HI.X.SX32 R124, R51, R13, 0x1, P2 ;  /* 0x0000000d337c7211 */ /* 0x000fc600010f0eff */
[----:B------:R-:W-:Y:S01]  /*12220*/  STL [R1+0x5e8], R106 ;  /* 0x0005e86a01007387 */ /* 0x000fe20000100800 */
[----:B------:R-:W-:-:S03]  /*12230*/  IADD3 R72, P1, PT, R49, R16, RZ ;  /* 0x0000001031487210 */ /* 0x000fc60007f3e0ff */
[----:B------:R-:W-:Y:S01]  /*12240*/  STL [R1+0x5f4], R138 ;  /* 0x0005f48a01007387 */ /* 0x000fe20000100800 */
[----:B------:R-:W-:Y:S01]  /*12250*/  IADD3 R35, P2, PT, R48, R16, RZ ;  /* 0x0000001030237210 */ /* 0x000fe20007f5e0ff */
[----:B------:R-:W-:Y:S02]  /*12260*/  IMAD R46, R46, UR70, RZ ;  /* 0x000000462e2e7c24 */ /* 0x000fe4000f8e02ff */
[----:B------:R-:W-:Y:S01]  /*12270*/  STL [R1+0x5fc], R84 ;  /* 0x0005fc5401007387 */ /* 0x000fe20000100800 */
[----:B------:R-:W-:Y:S01]  /*12280*/  IMAD R28, R28, UR74, RZ ;  /* 0x0000004a1c1c7c24 */ /* 0x000fe2000f8e02ff */
[----:B------:R-:W-:Y:S02]  /*12290*/  ISETP.LT.AND P0, PT, R70, R74, P0 ;  /* 0x0000004a4600720c */ /* 0x000fe40000701270 */
[----:B------:R-:W-:Y:S01]  /*122a0*/  STL [R1+0x5f0], R136 ;  /* 0x0005f08801007387 */ /* 0x000fe20000100800 */
[----:B------:R-:W-:Y:S01]  /*122b0*/  IMAD R45, R45, UR71, RZ ;  /* 0x000000472d2d7c24 */ /* 0x000fe2000f8e02ff */
[----:B------:R-:W-:-:S02]  /*122c0*/  LEA.HI.X.SX32 R75, R49, R13, 0x1, P1 ;  /* 0x0000000d314b7211 */ /* 0x000fc400008f0eff */
[----:B------:R-:W-:Y:S01]  /*122d0*/  STL [R1+0x604], R125 ;  /* 0x0006047d01007387 */ /* 0x000fe20000100800 */
[----:B------:R-:W-:Y:S01]  /*122e0*/  IMAD R44, R44, UR72, RZ ;  /* 0x000000482c2c7c24 */ /* 0x000fe2000f8e02ff */
[----:B------:R-:W-:Y:S02]  /*122f0*/  LEA.HI.X.SX32 R36, R48, R13, 0x1, P2 ;  /* 0x0000000d30247211 */ /* 0x000fe400010f0eff */
[----:B------:R-:W-:Y:S01]  /*12300*/  STL [R1+0x5f8], R85 ;  /* 0x0005f85501007387 */ /* 0x000fe20000100800 */
[----:B------:R-:W-:-:S03]  /*12310*/  IADD3 R109, P1, PT, R46, R16, RZ ;  /* 0x000000102e6d7210 */ /* 0x000fc60007f3e0ff */
[----:B------:R-:W-:Y:S01]  /*12320*/  STL [R1+0x600], R124 ;  /* 0x0006007c01007387 */ /* 0x000fe20000100800 */
[----:B------:R-:W-:-:S03]  /*12330*/  IADD3 R17, P6, PT, R28, R16, RZ ;  /* 0x000000101c117210 */ /* 0x000fc60007fde0ff */
[----:B------:R-:W-:Y:S01]  /*12340*/  STL [R1+0x614], R72 ;  /* 0x0006144801007387 */ /* 0x000fe20000100800 */
[----:B------:R-:W-:-:S03]  /*12350*/  IMAD R30, R30, UR73, RZ ;  /* 0x000000491e1e7c24 */ /* 0x000fc6000f8e02ff */
[----:B------:R-:W-:Y:S01]  /*12360*/  STL [R1+0x60c], R162 ;  /* 0x00060ca201007387 */ /* 0x000fe20000100800 */
[----:B------:R-:W-:-:S03]  /*12370*/  IADD3 R83, P3, PT, R44, R16, RZ ;  /* 0x000000102c537210 */ /* 0x000fc60007f7e0ff */
[----:B------:R0:W-:Y:S04]  /*12380*/  STS.U8 [R12+UR9+0x2780], R134 ;  /* 0x002780860c007988 */ /* 0x0001e80008000009 */
[----:B------:R-:W-:Y:S01]  /*12390*/  STL [R1+0x61c], R35 ;  /* 0x00061c2301007387 */ /* 0x000fe20000100800 */
[----:B------:R-:W-:-:S03]  /*123a0*/  LEA.HI.X.SX32 R19, R28, R13, 0x1, P6 ;  /* 0x0000000d1c137211 */ /* 0x000fc600030f0eff */
[----:B------:R-:W-:Y:S01]  /*123b0*/  STL [R1+0x608], R163 ;  /* 0x000608a301007387 */ /* 0x000fe20000100800 */
[----:B0-----:R-:W-:-:S03]  /*123c0*/  IADD3 R134, P2, PT, R45, R16, RZ ;  /* 0x000000102d867210 */ /* 0x001fc60007f5e0ff */
[----:B------:R-:W-:Y:S01]  /*123d0*/  STL [R1+0x610], R75 ;  /* 0x0006104b01007387 */ /* 0x000fe20000100800 */
[----:B------:R-:W-:-:S03]  /*123e0*/  IADD3 R127, P4, PT, R30, R16, RZ ;  /* 0x000000101e7f7210 */ /* 0x000fc60007f9e0ff */
[----:B------:R-:W-:Y:S04]  /*123f0*/  STL [R1+0x618], R36 ;  /* 0x0006182401007387 */ /* 0x000fe80000100800 */
[----:B------:R-:W-:Y:S01]  /*12400*/  STL [R1+0x620], R23 ;  /* 0x0006201701007387 */ /* 0x000fe20000100800 */
[----:B------:R-:W-:-:S03]  /*12410*/  LEA.HI.X.SX32 R108, R46, R13, 0x1, P1 ;  /* 0x0000000d2e6c7211 */ /* 0x000fc600008f0eff */
[----:B------:R-:W-:Y:S01]  /*12420*/  STL [R1+0x624], R109 ;  /* 0x0006246d01007387 */ /* 0x000fe20000100800 */
[----:B------:R-:W-:Y:S01]  /*12430*/  PRMT R22, RZ, 0x7610, R22 ;  /* 0x00007610ff167816 */ /* 0x000fe20000000016 */
[----:B------:R-:W-:Y:S02]  /*12440*/  @P0 IMAD.MOV.U32 R16, RZ, RZ, R17 ;  /* 0x000000ffff100224 */ /* 0x000fe400078e0011 */
[----:B------:R-:W-:Y:S04]  /*12450*/  STL [R1+0x628], R134 ;  /* 0x0006288601007387 */ /* 0x000fe80000100800 */
[----:B------:R-:W-:Y:S04]  /*12460*/  STL [R1+0x62c], R83 ;  /* 0x00062c5301007387 */ /* 0x000fe80000100800 */
[----:B------:R0:W-:Y:S04]  /*12470*/  STS.U8 [R12+UR9+0x6780], R133 ;  /* 0x006780850c007988 */ /* 0x0001e80008000009 */
[----:B------:R1:W-:Y:S01]  /*12480*/  STL [R1+0x3bc], R17 ;  /* 0x0003bc1101007387 */ /* 0x0003e20000100800 */
[----:B------:R-:W-:-:S03]  /*12490*/  LEA.HI.X.SX32 R82, R44, R13, 0x1, P3 ;  /* 0x0000000d2c527211 */ /* 0x000fc600018f0eff */
[----:B------:R-:W-:Y:S01]  /*124a0*/  STL [R1+0x630], R127 ;  /* 0x0006307f01007387 */ /* 0x000fe20000100800 */
[-C--:B0-----:R-:W-:Y:S01]  /*124b0*/  LEA.HI.X.SX32 R133, R45, R13.reuse, 0x1, P2 ;  /* 0x0000000d2d857211 */ /* 0x081fe200010f0eff */
[----:B-1----:R-:W-:Y:S02]  /*124c0*/  @P0 IMAD.MOV.U32 R17, RZ, RZ, R19 ;  /* 0x000000ffff110224 */ /* 0x002fe400078e0013 */
[----:B------:R-:W-:Y:S01]  /*124d0*/  STL [R1+0x398], R24 ;  /* 0x0003981801007387 */ /* 0x000fe20000100800 */
[----:B------:R-:W-:-:S03]  /*124e0*/  LEA.HI.X.SX32 R126, R30, R13, 0x1, P4 ;  /* 0x0000000d1e7e7211 */ /* 0x000fc600020f0eff */
[----:B------:R-:W-:Y:S04]  /*124f0*/  STL [R1+0x3a0], R108 ;  /* 0x0003a06c01007387 */ /* 0x000fe80000100800 */
[----:B------:R-:W-:Y:S04]  /*12500*/  STL [R1+0x3b0], R133 ;  /* 0x0003b08501007387 */ /* 0x000fe80000100800 */
[----:B------:R0:W4:Y:S04]  /*12510*/  @P0 LDG.E.U8 R22, desc[UR20][R16.64] ;  /* 0x0000001410160981 */ /* 0x000128000c1e1100 */
[----:B------:R1:W-:Y:S01]  /*12520*/  STL [R1+0x39c], R19 ;  /* 0x00039c1301007387 */ /* 0x0003e20000100800 */
[----:B0-----:R-:W-:-:S03]  /*12530*/  PRMT R16, RZ, 0x7610, R16 ;  /* 0x00007610ff107816 */ /* 0x001fc60000000010 */
[----:B------:R-:W-:Y:S01]  /*12540*/  STL [R1+0x3b4], R82 ;  /* 0x0003b45201007387 */ /* 0x000fe20000100800 */
[----:B-1----:R-:W-:-:S03]  /*12550*/  @P0 IMAD.MOV.U32 R19, RZ, RZ, R89 ;  /* 0x000000ffff130224 */ /* 0x002fc600078e0059 */
[----:B------:R-:W-:Y:S01]  /*12560*/  STL [R1+0x3b8], R126 ;  /* 0x0003b87e01007387 */ /* 0x000fe20000100800 */
[----:B------:R-:W-:-:S03]  /*12570*/  PRMT R13, RZ, 0x7610, R13 ;  /* 0x00007610ff0d7816 */ /* 0x000fc6000000000d */
[----:B------:R-:W4:Y:S04]  /*12580*/  LDL.LU R89, [R1+0xba4] ;  /* 0x000ba40001597983 */ /* 0x000f280000300800 */
[----:B--2---:R3:W2:Y:S02]  /*12590*/  @P0 LDG.E.U8 R16, desc[UR20][R18.64] ;  /* 0x0000001412100981 */ /* 0x0046a4000c1e1100 */
[----:B---3--:R-:W-:Y:S02]  /*125a0*/  @P0 IMAD.MOV.U32 R18, RZ, RZ, R76 ;  /* 0x000000ffff120224 */ /* 0x008fe400078e004c */
[----:B------:R-:W-:Y:S01]  /*125b0*/  @P0 IMAD.MOV.U32 R19, RZ, RZ, R111 ;  /* 0x000000ffff130224 */ /* 0x000fe200078e006f */
[----:B------:R-:W-:Y:S01]  /*125c0*/  PRMT R17, RZ, 0x7610, R17 ;  /* 0x00007610ff117816 */ /* 0x000fe20000000011 */
[----:B------:R-:W-:Y:S04]  /*125d0*/  STS.U8 [R12+UR9+0x3780], R157 ;  /* 0x0037809d0c007988 */ /* 0x000fe80008000009 */
[----:B------:R0:W3:Y:S04]  /*125e0*/  @P0 LDG.E.U8 R13, desc[UR20][R18.64] ;  /* 0x00000014120d0981 */ /* 0x0000e8000c1e1100 */
[----:B------:R-:W-:Y:S04]  /*125f0*/  STS.U8 [R12+UR9+0x7780], R156 ;  /* 0x0077809c0c007988 */ /* 0x000fe80008000009 */
[----:B------:R-:W-:Y:S01]  /*12600*/  STS.U8 [R12+UR9+0x3b80], R159 ;  /* 0x003b809f0c007988 */ /* 0x000fe20008000009 */
[----:B0-----:R-:W-:-:S02]  /*12610*/  @P0 IMAD.MOV.U32 R18, RZ, RZ, R144 ;  /* 0x000000ffff120224 */ /* 0x001fc400078e0090 */
[----:B------:R-:W-:Y:S01]  /*12620*/  @P0 IMAD.MOV.U32 R19, RZ, RZ, R8 ;  /* 0x000000ffff130224 */ /* 0x000fe200078e0008 */
[----:B------:R-:W-:Y:S04]  /*12630*/  STS.U8 [R12+UR9+0x7b80], R158 ;  /* 0x007b809e0c007988 */ /* 0x000fe80008000009 */
[----:B------:R0:W3:Y:S04]  /*12640*/  @P0 LDG.E.U8 R17, desc[UR20][R18.64] ;  /* 0x0000001412110981 */ /* 0x0000e8000c1e1100 */
[----:B------:R-:W-:Y:S04]  /*12650*/  STS.U8 [R12+UR9+0x3f80], R90 ;  /* 0x003f805a0c007988 */ /* 0x000fe80008000009 */
[----:B------:R-:W3:Y:S01]  /*12660*/  LDL.LU R111, [R1+0xba0] ;  /* 0x000ba000016f7983 */ /* 0x000ee20000300800 */
[----:B0-----:R-:W-:-:S02]  /*12670*/  PRMT R19, RZ, 0x7610, R19 ;  /* 0x00007610ff137816 */ /* 0x001fc40000000013 */
[----:B------:R-:W-:Y:S01]  /*12680*/  PRMT R18, RZ, 0x7610, R18 ;  /* 0x00007610ff127816 */ /* 0x000fe20000000012 */
[----:B------:R-:W3:Y:S04]  /*12690*/  LDL.LU R8, [R1+0xb9c] ;  /* 0x000b9c0001087983 */ /* 0x000ee80000300800 */
[----:B------:R0:W3:Y:S04]  /*126a0*/  @P0 LDG.E.U8 R19, desc[UR20][R20.64] ;  /* 0x0000001414130981 */ /* 0x0000e8000c1e1100 */
[----:B------:R-:W3:Y:S01]  /*126b0*/  LDL.LU R144, [R1+0xb98] ;  /* 0x000b980001907983 */ /* 0x000ee20000300800 */
[----:B0-----:R-:W-:-:S02]  /*126c0*/  @P0 IMAD.MOV.U32 R20, RZ, RZ, R15 ;  /* 0x000000ffff140224 */ /* 0x001fc400078e000f */
[----:B------:R-:W-:Y:S02]  /*126d0*/  @P0 IMAD.MOV.U32 R21, RZ, RZ, R4 ;  /* 0x000000ffff150224 */ /* 0x000fe400078e0004 */
[----:B------:R-:W3:Y:S04]  /*126e0*/  LDL.LU R4, [R1+0xb94] ;  /* 0x000b940001047983 */ /* 0x000ee80000300800 */
[----:B------:R0:W3:Y:S04]  /*126f0*/  @P0 LDG.E.U8 R18, desc[UR20][R20.64] ;  /* 0x0000001414120981 */ /* 0x0000e8000c1e1100 */
[----:B------:R-:W5:Y:S01]  /*12700*/  LDL.LU R15, [R1+0xb90] ;  /* 0x000b9000010f7983 */ /* 0x000f620000300800 */
[----:B0-----:R-:W-:-:S02]  /*12710*/  @P0 IMAD.MOV.U32 R20, RZ, RZ, R91 ;  /* 0x000000ffff140224 */ /* 0x001fc400078e005b */
[----:B------:R-:W-:Y:S01]  /*12720*/  @P0 IMAD.MOV.U32 R21, RZ, RZ, R78 ;  /* 0x000000ffff150224 */ /* 0x000fe200078e004e */
[----:B----4-:R-:W-:Y:S04]  /*12730*/  STS.U8 [R12+UR9+0x7f80], R89 ;  /* 0x007f80590c007988 */ /* 0x010fe80008000009 */
[----:B--2---:R0:W-:Y:S02]  /*12740*/  STS.U8 [R70+UR9+0x10000], R16 ;  /* 0x0100001046007988 */ /* 0x0041e40008000009 */
[----:B0-----:R-:W-:-:S06]  /*12750*/  PRMT R16, RZ, 0x7610, R16 ;  /* 0x00007610ff107816 */ /* 0x001fcc0000000010 */
[----:B------:R0:W2:Y:S04]  /*12760*/  @P0 LDG.E.U8 R16, desc[UR20][R20.64] ;  /* 0x0000001414100981 */ /* 0x0000a8000c1e1100 */
[----:B---3--:R1:W-:Y:S01]  /*12770*/  STS.U8 [R70+UR9+0x10400], R13 ;  /* 0x0104000d46007988 */ /* 0x0083e20008000009 */
[----:B0-----:R-:W-:Y:S02]  /*12780*/  @P0 IMAD.MOV.U32 R20, RZ, RZ, R77 ;  /* 0x000000ffff140224 */ /* 0x001fe400078e004d */
[----:B------:R-:W-:Y:S01]  /*12790*/  @P0 IMAD.MOV.U32 R21, RZ, RZ, R79 ;  /* 0x000000ffff150224 */ /* 0x000fe200078e004f */
[----:B-1----:R-:W-:-:S06]  /*127a0*/  PRMT R13, RZ, 0x7610, R13 ;  /* 0x00007610ff0d7816 */ /* 0x002fcc000000000d */
[----:B------:R0:W3:Y:S04]  /*127b0*/  @P0 LDG.E.U8 R13, desc[UR20][R20.64] ;  /* 0x00000014140d0981 */ /* 0x0000e8000c1e1100 */
[----:B------:R1:W-:Y:S01]  /*127c0*/  STS.U8 [R70+UR9+0x10800], R17 ;  /* 0x0108001146007988 */ /* 0x0003e20008000009 */
[----:B0-----:R-:W-:Y:S02]  /*127d0*/  @P0 IMAD.MOV.U32 R20, RZ, RZ, R72 ;  /* 0x000000ffff140224 */ /* 0x001fe400078e0048 */
[----:B------:R-:W-:Y:S01]  /*127e0*/  @P0 IMAD.MOV.U32 R21, RZ, RZ, R75 ;  /* 0x000000ffff150224 */ /* 0x000fe200078e004b */
[----:B-1----:R-:W-:Y:S01]  /*127f0*/  PRMT R17, RZ, 0x7610, R17 ;  /* 0x00007610ff117816 */ /* 0x002fe20000000011 */
[----:B------:R0:W-:Y:S05]  /*12800*/  STS.U8 [R70+UR9+0x10c00], R19 ;  /* 0x010c001346007988 */ /* 0x0001ea0008000009 */
[----:B------:R1:W4:Y:S02]  /*12810*/  @P0 LDG.E.U8 R17, desc[UR20][R20.64] ;  /* 0x0000001414110981 */ /* 0x000324000c1e1100 */
[----:B-1----:R-:W-:-:S02]  /*12820*/  @P0 IMAD.MOV.U32 R20, RZ, RZ, R4 ;  /* 0x000000ffff140224 */ /* 0x002fc400078e0004 */
[----:B------:R-:W-:Y:S01]  /*12830*/  @P0 IMAD.MOV.U32 R21, RZ, RZ, R5 ;  /* 0x000000ffff150224 */ /* 0x000fe200078e0005 */
[----:B------:R1:W-:Y:S01]  /*12840*/  STS.U8 [R70+UR9+0x11000], R18 ;  /* 0x0110001246007988 */ /* 0x0003e20008000009 */
[----:B0-----:R-:W-:-:S03]  /*12850*/  PRMT R19, RZ, 0x7610, R19 ;  /* 0x00007610ff137816 */ /* 0x001fc60000000013 */
[----:B------:R-:W5:Y:S04]  /*12860*/  LDL.LU R5, [R1+0xb8c] ;  /* 0x000b8c0001057983 */ /* 0x000f680000300800 */
[----:B------:R-:W5:Y:S01]  /*12870*/  LDL.LU R4, [R1+0xb88] ;  /* 0x000b880001047983 */ /* 0x000f620000300800 */
[----:B-1----:R-:W-:-:S06]  /*12880*/  PRMT R18, RZ, 0x7610, R18 ;  /* 0x00007610ff127816 */ /* 0x002fcc0000000012 */
[----:B------:R0:W4:Y:S02]  /*12890*/  @P0 LDG.E.U8 R18, desc[UR20][R20.64] ;  /* 0x0000001414120981 */ /* 0x000124000c1e1100 */
[----:B0-----:R-:W-:Y:S02]  /*128a0*/  @P0 IMAD.MOV.U32 R20, RZ, RZ, R2 ;  /* 0x000000ffff140224 */ /* 0x001fe400078e0002 */
[----:B------:R-:W-:Y:S02]  /*128b0*/  @P0 IMAD.MOV.U32 R21, RZ, RZ, R3 ;  /* 0x000000ffff150224 */ /* 0x000fe400078e0003 */
[----:B------:R-:W5:Y:S04]  /*128c0*/  LDL.LU R3, [R1+0xb84] ;  /* 0x000b840001037983 */ /* 0x000f680000300800 */
[----:B------:R-:W5:Y:S04]  /*128d0*/  LDL.LU R2, [R1+0xb80] ;  /* 0x000b800001027983 */ /* 0x000f680000300800 */
[----:B--2---:R0:W-:Y:S02]  /*128e0*/  STS.U8 [R70+UR9+0x11400], R16 ;  /* 0x0114001046007988 */ /* 0x0041e40008000009 */
[----:B0-----:R-:W-:-:S06]  /*128f0*/  PRMT R16, RZ, 0x7610, R16 ;  /* 0x00007610ff107816 */ /* 0x001fcc0000000010 */
[----:B------:R0:W2:Y:S04]  /*12900*/  @P0 LDG.E.U8 R16, desc[UR20][R20.64] ;  /* 0x0000001414100981 */ /* 0x0000a8000c1e1100 */
[----:B---3--:R1:W-:Y:S01]  /*12910*/  STS.U8 [R70+UR9+0x11800], R13 ;  /* 0x0118000d46007988 */ /* 0x0083e20008000009 */
[----:B0-----:R-:W-:Y:S02]  /*12920*/  @P0 IMAD.MOV.U32 R20, RZ, RZ, R0 ;  /* 0x000000ffff140224 */ /* 0x001fe400078e0000 */
[----:B------:R-:W-:Y:S01]  /*12930*/  @P0 IMAD.MOV.U32 R21, RZ, RZ, R14 ;  /* 0x000000ffff150224 */ /* 0x000fe200078e000e */
[----:B-1----:R-:W-:Y:S01]  /*12940*/  PRMT R13, RZ, 0x7610, R13 ;  /* 0x00007610ff0d7816 */ /* 0x002fe2000000000d */
[----:B------:R-:W5:Y:S04]  /*12950*/  LDL.LU R14, [R1+0xb7c] ;  /* 0x000b7c00010e7983 */ /* 0x000f680000300800 */
[----:B------:R-:W5:Y:S04]  /*12960*/  LDL.LU R0, [R1+0xb78] ;  /* 0x000b780001007983 */ /* 0x000f680000300800 */
[----:B------:R0:W3:Y:S02]  /*12970*/  @P0 LDG.E.U8 R13, desc[UR20][R20.64] ;  /* 0x00000014140d0981 */ /* 0x0000e4000c1e1100 */
[----:B0-----:R-:W-:-:S02]  /*12980*/  @P0 IMAD.MOV.U32 R20, RZ, RZ, R6 ;  /* 0x000000ffff140224 */ /* 0x001fc400078e0006 */
[----:B------:R-:W0:Y:S01]  /*12990*/  S2R R6, SR_TID.X ;  /* 0x0000000000067919 */ /* 0x000e220000002100 */
[----:B------:R-:W-:Y:S01]  /*129a0*/  @P0 IMAD.MOV.U32 R21, RZ, RZ, R68 ;  /* 0x000000ffff150224 */ /* 0x000fe200078e0044 */
[----:B----4-:R1:W-:Y:S02]  /*129b0*/  STS.U8 [R70+UR9+0x11c00], R17 ;  /* 0x011c001146007988 */ /* 0x0103e40008000009 */
[----:B-1----:R-:W-:-:S06]  /*129c0*/  PRMT R17, RZ, 0x7610, R17 ;  /* 0x00007610ff117816 */ /* 0x002fcc0000000011 */
[----:B------:R1:W4:Y:S01]  /*129d0*/  @P0 LDG.E.U8 R17, desc[UR20][R20.64] ;  /* 0x0000001414110981 */ /* 0x000322000c1e1100 */
[----:B0-----:R-:W-:Y:S01]  /*129e0*/  LOP3.LUT R6, R6, 0x7f, RZ, 0xc0, !PT ;  /* 0x0000007f06067812 */ /* 0x001fe200078ec0ff */
[----:B-1----:R-:W-:Y:S02]  /*129f0*/  @P0 IMAD.MOV.U32 R20, RZ, RZ, R63 ;  /* 0x000000ffff140224 */ /* 0x002fe400078e003f */
[----:B------:R-:W-:Y:S01]  /*12a00*/  @P0 IMAD.MOV.U32 R21, RZ, RZ, R65 ;  /* 0x000000ffff150224 */ /* 0x000fe200078e0041 */
[----:B------:R-:W-:-:S04]  /*12a10*/  LOP3.LUT R6, R6, 0x10, RZ, 0x3c, !PT ;  /* 0x0000001006067812 */ /* 0x000fc800078e3cff */
[----:B------:R0:W4:Y:S04]  /*12a20*/  @P0 LDG.E.U8 R19, desc[UR20][R20.64] ;  /* 0x0000001414130981 */ /* 0x000128000c1e1100 */
[----:B------:R1:W-:Y:S01]  /*12a30*/  STS.U8 [R6+UR9+0x10080], R18 ;  /* 0x0100801206007988 */ /* 0x0003e20008000009 */
[----:B0-----:R-:W-:Y:S02]  /*12a40*/  @P0 IMAD.MOV.U32 R20, RZ, RZ, R40 ;  /* 0x000000ffff140224 */ /* 0x001fe400078e0028 */
[----:B------:R-:W-:Y:S01]  /*12a50*/  @P0 IMAD.MOV.U32 R21, RZ, RZ, R61 ;  /* 0x000000ffff150224 */ /* 0x000fe200078e003d */
[----:B-1----:R-:W-:-:S06]  /*12a60*/  PRMT R18, RZ, 0x7610, R18 ;  /* 0x00007610ff127816 */ /* 0x002fcc0000000012 */
[----:B------:R0:W4:Y:S02]  /*12a70*/  @P0 LDG.E.U8 R18, desc[UR20][R20.64] ;  /* 0x0000001414120981 */ /* 0x000124000c1e1100 */
[----:B0-----:R-:W-:Y:S02]  /*12a80*/  @P0 IMAD.MOV.U32 R20, RZ, RZ, R38 ;  /* 0x000000ffff140224 */ /* 0x001fe400078e0026 */
[----:B------:R-:W-:Y:S01]  /*12a90*/  @P0 IMAD.MOV.U32 R21, RZ, RZ, R39 ;  /* 0x000000ffff150224 */ /* 0x000fe200078e0027 */
[----:B--2---:R0:W-:Y:S02]  /*12aa0*/  STS.U8 [R6+UR9+0x10480], R16 ;  /* 0x0104801006007988 */ /* 0x0041e40008000009 */
[----:B0-----:R-:W-:-:S06]  /*12ab0*/  PRMT R16, RZ, 0x7610, R16 ;  /* 0x00007610ff107816 */ /* 0x001fcc0000000010 */
[----:B------:R0:W2:Y:S04]  /*12ac0*/  @P0 LDG.E.U8 R16, desc[UR20][R20.64] ;  /* 0x0000001414100981 */ /* 0x0000a8000c1e1100 */
[----:B---3--:R1:W-:Y:S01]  /*12ad0*/  STS.U8 [R6+UR9+0x10880], R13 ;  /* 0x0108800d06007988 */ /* 0x0083e20008000009 */
[----:B0-----:R-:W-:Y:S02]  /*12ae0*/  @P0 IMAD.MOV.U32 R20, RZ, RZ, R35 ;  /* 0x000000ffff140224 */ /* 0x001fe400078e0023 */
[----:B------:R-:W-:Y:S01]  /*12af0*/  @P0 IMAD.MOV.U32 R21, RZ, RZ, R36 ;  /* 0x000000ffff150224 */ /* 0x000fe200078e0024 */
[----:B-1----:R-:W-:-:S06]  /*12b00*/  PRMT R13, RZ, 0x7610, R13 ;  /* 0x00007610ff0d7816 */ /* 0x002fcc000000000d */
[----:B------:R0:W3:Y:S02]  /*12b10*/  @P0 LDG.E.U8 R13, desc[UR20][R20.64] ;  /* 0x00000014140d0981 */ /* 0x0000e4000c1e1100 */
[----:B0-----:R-:W-:Y:S02]  /*12b20*/  @P0 IMAD.MOV.U32 R20, RZ, RZ, R144 ;  /* 0x000000ffff140224 */ /* 0x001fe400078e0090 */
[----:B------:R-:W-:Y:S02]  /*12b30*/  @P0 IMAD.MOV.U32 R21, RZ, RZ, R160 ;  /* 0x000000ffff150224 */ /* 0x000fe400078e00a0 */
[----:B------:R-:W5:Y:S04]  /*12b40*/  LDL.LU R160, [R1+0xb74] ;  /* 0x000b740001a07983 */ /* 0x000f680000300800 */
[----:B----4-:R0:W-:Y:S04]  /*12b50*/  STS.U8 [R6+UR9+0x10c80], R17 ;  /* 0x010c801106007988 */ /* 0x0101e80008000009 */
[----:B------:R-:W5:Y:S01]  /*12b60*/  LDL.LU R144, [R1+0xb70] ;  /* 0x000b700001907983 */ /* 0x000f620000300800 */
[----:B0-----:R-:W-:-:S03]  /*12b70*/  PRMT R17, RZ, 0x7610, R17 ;  /* 0x00007610ff117816 */ /* 0x001fc60000000011 */
[----:B------:R0:W-:Y:S02]  /*12b80*/  STS.U8 [R6+UR9+0x11080], R19 ;  /* 0x0110801306007988 */ /* 0x0001e40008000009 */
[----:B0-----:R-:W-:-:S06]  /*12b90*/  PRMT R19, RZ, 0x7610, R19 ;  /* 0x00007610ff137816 */ /* 0x001fcc0000000013 */
[----:B------:R0:W4:Y:S02]  /*12ba0*/  @P0 LDG.E.U8 R19, desc[UR20][R20.64] ;  /* 0x0000001414130981 */ /* 0x000124000c1e1100 */
[----:B0-----:R-:W-:Y:S02]  /*12bb0*/  @P0 IMAD.MOV.U32 R20, RZ, RZ, R10 ;  /* 0x000000ffff140224 */ /* 0x001fe400078e000a */
[----:B------:R-:W-:-:S05]  /*12bc0*/  @P0 IMAD.MOV.U32 R21, RZ, RZ, R11 ;  /* 0x000000ffff150224 */ /* 0x000fca00078e000b */
[----:B------:R0:W4:Y:S02]  /*12bd0*/  @P0 LDG.E.U8 R17, desc[UR20][R20.64] ;  /* 0x0000001414110981 */ /* 0x000124000c1e1100 */
[----:B0-----:R-:W-:Y:S02]  /*12be0*/  @P0 IMAD.MOV.U32 R20, RZ, RZ, R7 ;  /* 0x000000ffff140224 */ /* 0x001fe400078e0007 */
[----:B------:R-:W-:Y:S01]  /*12bf0*/  @P0 IMAD.MOV.U32 R21, RZ, RZ, R37 ;  /* 0x000000ffff150224 */ /* 0x000fe200078e0025 */
[----:B------:R0:W-:Y:S02]  /*12c00*/  STS.U8 [R6+UR9+0x11480], R18 ;  /* 0x0114801206007988 */ /* 0x0001e40008000009 */
[----:B0-----:R-:W-:Y:S02]  /*12c10*/  PRMT R18, RZ, 0x7610, R18 ;  /* 0x00007610ff127816 */ /* 0x001fe40000000012 */
        /* <DEDUP_REMOVED lines=9> */
[----:B------:R-:W-:-:S05]  /*12cb0*/  @P0 IMAD.MOV.U32 R21, RZ, RZ, R32 ;  /* 0x000000ffff150224 */ /* 0x000fca00078e0020 */
[----:B------:R0:W3:Y:S01]  /*12cc0*/  @P0 LDG.E.U8 R18, desc[UR20][R20.64] ;  /* 0x0000001414120981 */ /* 0x0000e2000c1e1100 */
[----:B------:R-:W1:Y:S01]  /*12cd0*/  S2R R7, SR_TID.X ;  /* 0x0000000000077919 */ /* 0x000e620000002100 */
[----:B0-----:R-:W-:Y:S02]  /*12ce0*/  @P0 IMAD.MOV.U32 R20, RZ, RZ, R27 ;  /* 0x000000ffff140224 */ /* 0x001fe400078e001b */
[----:B------:R-:W-:Y:S01]  /*12cf0*/  @P0 IMAD.MOV.U32 R21, RZ, RZ, R29 ;  /* 0x000000ffff150224 */ /* 0x000fe200078e001d */
[----:B-1----:R-:W-:-:S04]  /*12d00*/  LOP3.LUT R7, R7, 0x7f, RZ, 0xc0, !PT ;  /* 0x0000007f07077812 */ /* 0x002fc800078ec0ff */
[----:B------:R-:W-:-:S05]  /*12d10*/  LOP3.LUT R7, R7, 0x20, RZ, 0x3c, !PT ;  /* 0x0000002007077812 */ /* 0x000fca00078e3cff */
[----:B----4-:R0:W-:Y:S02]  /*12d20*/  STS.U8 [R7+UR9+0x10500], R17 ;  /* 0x0105001107007988 */ /* 0x0101e40008000009 */
[----:B0-----:R-:W-:-:S06]  /*12d30*/  PRMT R17, RZ, 0x7610, R17 ;  /* 0x00007610ff117816 */ /* 0x001fcc0000000011 */
        /* <DEDUP_REMOVED lines=14> */
[----:B-1----:R-:W-:-:S06]  /*12e20*/  PRMT R18, RZ, 0x7610, R18 ;  /* 0x00007610ff127816 */ /* 0x002fcc0000000012 */
[----:B------:R0:W3:Y:S01]  /*12e30*/  @P0 LDG.E.U8 R18, desc[UR20][R20.64] ;  /* 0x0000001414120981 */ /* 0x0000e2000c1e1100 */
[----:B------:R-:W1:Y:S01]  /*12e40*/  S2R R8, SR_TID.X ;  /* 0x0000000000087919 */ /* 0x000e620000002100 */
[----:B0-----:R-:W-:Y:S02]  /*12e50*/  @P0 IMAD.MOV.U32 R20, RZ, RZ, R95 ;  /* 0x000000ffff140224 */ /* 0x001fe400078e005f */
[----:B------:R-:W-:Y:S01]  /*12e60*/  @P0 IMAD.MOV.U32 R21, RZ, RZ, R92 ;  /* 0x000000ffff150224 */ /* 0x000fe200078e005c */
[----:B------:R-:W-:Y:S04]  /*12e70*/  STS.U8 [R7+UR9+0x10100], R19 ;  /* 0x0101001307007988 */ /* 0x000fe80008000009 */
[----:B----4-:R0:W-:Y:S01]  /*12e80*/  STS.U8 [R7+UR9+0x11500], R17 ;  /* 0x0115001107007988 */ /* 0x0101e20008000009 */
[----:B-1----:R-:W-:-:S02]  /*12e90*/  LOP3.LUT R8, R8, 0x7f, RZ, 0xc0, !PT ;  /* 0x0000007f08087812 */ /* 0x002fc400078ec0ff */
[----:B0-----:R-:W-:-:S06]  /*12ea0*/  PRMT R17, RZ, 0x7610, R17 ;  /* 0x00007610ff117816 */ /* 0x001fcc0000000011 */
[----:B------:R0:W4:Y:S01]  /*12eb0*/  @P0 LDG.E.U8 R17, desc[UR20][R20.64] ;  /* 0x0000001414110981 */ /* 0x000122000c1e1100 */
[C---:B------:R-:W-:Y:S02]  /*12ec0*/  LOP3.LUT R9, R8.reuse, 0x40, RZ, 0x3c, !PT ;  /* 0x0000004008097812 */ /* 0x040fe400078e3cff */
[----:B------:R-:W-:Y:S01]  /*12ed0*/  LOP3.LUT R8, R8, 0x30, RZ, 0x3c, !PT ;  /* 0x0000003008087812 */ /* 0x000fe200078e3cff */
        /* <DEDUP_REMOVED lines=14> */
[----:B------:R0:W3:Y:S02]  /*12fc0*/  @P0 LDG.E.U8 R18, desc[UR20][R20.64] ;  /* 0x0000001414120981 */ /* 0x0000e4000c1e1100 */
[----:B0-----:R-:W-:Y:S02]  /*12fd0*/  @P0 IMAD.MOV.U32 R20, RZ, RZ, R105 ;  /* 0x000000ffff140224 */ /* 0x001fe400078e0069 */
[----:B------:R-:W-:Y:S01]  /*12fe0*/  @P0 IMAD.MOV.U32 R21, RZ, RZ, R104 ;  /* 0x000000ffff150224 */ /* 0x000fe200078e0068 */
        /* <DEDUP_REMOVED lines=61> */
[----:B----4-:R0:W-:Y:S01]  /*133c0*/  STS.U8 [R9+UR9+0x11600], R17 ;  /* 0x0116001109007988 */ /* 0x0101e20008000009 */
[----:B-1----:R-:W-:Y:S02]  /*133d0*/  LOP3.LUT R10, R10, 0x7f, RZ, 0xc0, !PT ;  /* 0x0000007f0a0a7812 */ /* 0x002fe400078ec0ff */
        /* <DEDUP_REMOVED lines=60> */
[----:B------:R-:W-:Y:S02]  /*137a0*/  @P0 IMAD.MOV.U32 R21, RZ, RZ, R137 ;  /* 0x000000ffff150224 */ /* 0x000fe400078e0089 */
        /* <DEDUP_REMOVED lines=15> */
[----:B0-----:R-:W-:Y:S01]  /*138a0*/  PRMT R21, RZ, 0x7610, R21 ;  /* 0x00007610ff157816 */ /* 0x001fe20000000015 */
[----:B-1----:R-:W-:Y:S01]  /*138b0*/  @P0 IMAD.MOV.U32 R18, RZ, RZ, R123 ;  /* 0x000000ffff120224 */ /* 0x002fe200078e007b */
[----:B------:R-:W-:-:S04]  /*138c0*/  PRMT R20, RZ, 0x7610, R20 ;  /* 0x00007610ff147816 */ /* 0x000fc80000000014 */
[----:B------:R0:W3:Y:S02]  /*138d0*/  @P0 LDG.E.U8 R21, desc[UR20][R18.64] ;  /* 0x0000001412150981 */ /* 0x0000e4000c1e1100 */
[----:B0-----:R-:W-:Y:S02]  /*138e0*/  @P0 IMAD.MOV.U32 R18, RZ, RZ, R120 ;  /* 0x000000ffff120224 */ /* 0x001fe400078e0078 */
[----:B------:R-:W-:-:S05]  /*138f0*/  @P0 IMAD.MOV.U32 R19, RZ, RZ, R119 ;  /* 0x000000ffff130224 */ /* 0x000fca00078e0077 */
[----:B------:R0:W3:Y:S02]  /*13900*/  @P0 LDG.E.U8 R20, desc[UR20][R18.64] ;  /* 0x0000001412140981 */ /* 0x0000e4000c1e1100 */
[----:B0-----:R-:W-:Y:S02]  /*13910*/  PRMT R19, RZ, 0x7610, R19 ;  /* 0x00007610ff137816 */ /* 0x001fe40000000013 */
[----:B------:R-:W-:Y:S01]  /*13920*/  PRMT R18, RZ, 0x7610, R18 ;  /* 0x00007610ff127816 */ /* 0x000fe20000000012 */
[----:B----4-:R0:W-:Y:S02]  /*13930*/  STS.U8 [R11+UR9+0x11700], R17 ;  /* 0x011700110b007988 */ /* 0x0101e40008000009 */
[----:B0-----:R-:W-:Y:S02]  /*13940*/  @P0 IMAD.MOV.U32 R17, RZ, RZ, R121 ;  /* 0x000000ffff110224 */ /* 0x001fe400078e0079 */
[----:B------:R-:W-:Y:S01]  /*13950*/  @P0 IMAD.MOV.U32 R23, RZ, RZ, R88 ;  /* 0x000000ffff170224 */ /* 0x000fe200078e0058 */
[----:B--2---:R0:W-:Y:S02]  /*13960*/  STS.U8 [R11+UR9+0x11b00], R16 ;  /* 0x011b00100b007988 */ /* 0x0041e40008000009 */
[----:B0-----:R-:W-:-:S05]  /*13970*/  @P0 IMAD.MOV.U32 R16, RZ, RZ, R122 ;  /* 0x000000ffff100224 */ /* 0x001fca00078e007a */
[----:B------:R0:W2:Y:S02]  /*13980*/  @P0 LDG.E.U8 R19, desc[UR20][R16.64] ;  /* 0x0000001410130981 */ /* 0x0000a4000c1e1100 */
[----:B0-----:R-:W-:Y:S02]  /*13990*/  @P0 IMAD.MOV.U32 R16, RZ, RZ, R98 ;  /* 0x000000ffff100224 */ /* 0x001fe400078e0062 */
[----:B------:R-:W-:Y:S01]  /*139a0*/  @P0 IMAD.MOV.U32 R17, RZ, RZ, R97 ;  /* 0x000000ffff110224 */ /* 0x000fe200078e0061 */
[----:B---3--:R-:W-:Y:S04]  /*139b0*/  STS.U8 [R11+UR9+0x11f00], R13 ;  /* 0x011f000d0b007988 */ /* 0x008fe80008000009 */
[----:B------:R0:W3:Y:S04]  /*139c0*/  @P0 LDG.E.U8 R18, desc[UR20][R16.64] ;  /* 0x0000001410120981 */ /* 0x0000e8000c1e1100 */
[----:B------:R1:W-:Y:S01]  /*139d0*/  STS.U8 [R12+UR9+0x11f80], R22 ;  /* 0x011f80160c007988 */ /* 0x0003e20008000009 */
[----:B0-----:R-:W-:Y:S01]  /*139e0*/  PRMT R17, RZ, 0x7610, R17 ;  /* 0x00007610ff117816 */ /* 0x001fe20000000011 */
[----:B-1----:R-:W-:-:S02]  /*139f0*/  @P0 IMAD.MOV.U32 R22, RZ, RZ, R155 ;  /* 0x000000ffff160224 */ /* 0x002fc400078e009b */
[----:B------:R0:W-:Y:S01]  /*13a00*/  STS.U8 [R12+UR9+0x10380], R21 ;  /* 0x010380150c007988 */ /* 0x0001e20008000009 */
[----:B------:R-:W-:Y:S02]  /*13a10*/  PRMT R16, RZ, 0x7610, R16 ;  /* 0x00007610ff107816 */ /* 0x000fe40000000010 */
[----:B------:R-:W-:Y:S01]  /*13a20*/  PRMT R13, RZ, 0x7610, R13 ;  /* 0x00007610ff0d7816 */ /* 0x000fe2000000000d */
[----:B------:R1:W4:Y:S01]  /*13a30*/  @P0 LDG.E.U8 R17, desc[UR20][R22.64] ;  /* 0x0000001416110981 */ /* 0x000322000c1e1100 */
[----:B0-----:R-:W-:-:S03]  /*13a40*/  @P0 IMAD.MOV.U32 R21, RZ, RZ, R163 ;  /* 0x000000ffff150224 */ /* 0x001fc600078e00a3 */
[----:B------:R0:W-:Y:S01]  /*13a50*/  STS.U8 [R12+UR9+0x10780], R20 ;  /* 0x010780140c007988 */ /* 0x0001e20008000009 */
[----:B-1----:R-:W-:Y:S02]  /*13a60*/  @P0 IMAD.MOV.U32 R22, RZ, RZ, R164 ;  /* 0x000000ffff160224 */ /* 0x002fe400078e00a4 */
[----:B------:R-:W-:-:S05]  /*13a70*/  @P0 IMAD.MOV.U32 R23, RZ, RZ, R165 ;  /* 0x000000ffff170224 */ /* 0x000fca00078e00a5 */
[----:B------:R-:W4:Y:S01]  /*13a80*/  @P0 LDG.E.U8 R16, desc[UR20][R22.64] ;  /* 0x0000001416100981 */ /* 0x000f22000c1e1100 */
[----:B0-----:R-:W-:-:S05]  /*13a90*/  @P0 IMAD.MOV.U32 R20, RZ, RZ, R162 ;  /* 0x000000ffff140224 */ /* 0x001fca00078e00a2 */
[----:B------:R-:W4:Y:S01]  /*13aa0*/  @P0 LDG.E.U8 R13, desc[UR20][R20.64] ;  /* 0x00000014140d0981 */ /* 0x000f22000c1e1100 */
[----:B------:R-:W-:-:S04]  /*13ab0*/  ISETP.NE.U32.AND P0, PT, RZ, UR7, PT ;  /* 0x00000007ff007c0c */ /* 0x000fc8000bf05070 */
[C---:B------:R-:W-:Y:S02]  /*13ac0*/  ISETP.LT.OR P1, PT, R161.reuse, 0x80, P0 ;  /* 0x00000080a100780c */ /* 0x040fe40000721670 */
[----:B------:R-:W-:Y:S01]  /*13ad0*/  ISETP.GE.AND P2, PT, R161, 0x100, PT ;  /* 0x00000100a100780c */ /* 0x000fe20003f46270 */
[----:B--2---:R0:W-:Y:S04]  /*13ae0*/  STS.U8 [R12+UR9+0x10b80], R19 ;  /* 0x010b80130c007988 */ /* 0x0041e80008000009 */
[----:B---3--:R0:W-:Y:S04]  /*13af0*/  STS.U8 [R12+UR9+0x10f80], R18 ;  /* 0x010f80120c007988 */ /* 0x0081e80008000009 */
[----:B----4-:R0:W-:Y:S04]  /*13b00*/  STS.U8 [R12+UR9+0x11380], R17 ;  /* 0x011380110c007988 */ /* 0x0101e80008000009 */
[----:B------:R0:W-:Y:S04]  /*13b10*/  STS.U8 [R12+UR9+0x11780], R16 ;  /* 0x011780100c007988 */ /* 0x0001e80008000009 */
[----:B------:R0:W-:Y:S01]  /*13b20*/  STS.U8 [R12+UR9+0x11b80], R13 ;  /* 0x011b800d0c007988 */ /* 0x0001e20008000009 */
[----:B------:R1:W-:Y:S06]  /*13b30*/  MEMBAR.ALL.CTA ;  /* 0x0000000000007992 */ /* 0x0003ec0000008000 */
[----:B-1----:R-:W1:Y:S02]  /*13b40*/  FENCE.VIEW.ASYNC.S ;  /* 0x00000000000073c6 */ /* 0x002e640000000000 */
[----:B-1----:R-:W-:Y:S06]  /*13b50*/  BAR.SYNC.DEFER_BLOCKING 0x0 ;  /* 0x0000000000007b1d */ /* 0x002fec0000010000 */
[----:B------:R-:W-:Y:S05]  /*13b60*/  @P1 BRA `(.L_x_6) ;  /* 0x0000000000d81947 */ /* 0x000fea0003800000 */
[----:B------:R-:W-:Y:S02]  /*13b70*/  USHF.R.U32.HI UR14, URZ, 0x4, UR9 ;  /* 0x00000004ff0e7899 */ /* 0x000fe40008011609 */
[----:B------:R-:W-:Y:S02]  /*13b80*/  UIADD3 UR5, UPT, UPT, UR9, 0x10000, URZ ;  /* 0x0001000009057890 */ /* 0x000fe4000fffe0ff */
[----:B------:R-:W-:Y:S02]  /*13b90*/  USGXT.U32 UR14, UR14, 0xe ;  /* 0x0000000e0e0e789a */ /* 0x000fe40008000000 */
[----:B------:R-:W-:Y:S02]  /*13ba0*/  USHF.R.U32.HI UR5, URZ, 0x4, UR5 ;  /* 0x00000004ff057899 */ /* 0x000fe40008011605 */
[----:B------:R-:W-:Y:S02]  /*13bb0*/  UIADD3 UR34, UP1, UPT, UR14, 0x100, URZ ;  /* 0x000001000e227890 */ /* 0x000fe4000ff3e0ff */
[----:B------:R-:W-:Y:S01]  /*13bc0*/  USGXT.U32 UR12, UR5, 0xe ;  /* 0x0000000e050c789a */ /* 0x000fe20008000000 */
[----:B------:R-:W-:Y:S01]  /*13bd0*/  UMOV UR4, URZ ;  /* 0x000000ff00047c82 */ /* 0x000fe20008000000 */
[----:B------:R-:W-:Y:S01]  /*13be0*/  UMOV UR6, URZ ;  /* 0x000000ff00067c82 */ /* 0x000fe20008000000 */
[----:B------:R-:W-:-:S02]  /*13bf0*/  UIADD3.X UR35, UPT, UPT, UR4, 0x40004040, URZ, UP1, !UPT ;  /* 0x4000404004237890 */ /* 0x000fc40008ffe4ff */
[----:B------:R-:W-:Y:S01]  /*13c00*/  UIADD3 UR32, UP1, UPT, UR12, 0x2, URZ ;  /* 0x000000020c207890 */ /* 0x000fe2000ff3e0ff */
[----:B------:R-:W-:Y:S01]  /*13c10*/  UMOV UR4, UR11 ;  /* 0x0000000b00047c82 */ /* 0x000fe20008000000 */
[----:B------:R-:W-:Y:S02]  /*13c20*/  UMOV UR5, URZ ;  /* 0x000000ff00057c82 */ /* 0x000fe40008000000 */
[----:B------:R-:W-:Y:S01]  /*13c30*/  UIADD3.X UR33, UPT, UPT, UR6, 0x40004040, URZ, UP1, !UPT ;  /* 0x4000404006217890 */ /* 0x000fe20008ffe4ff */
[----:B------:R-:W-:Y:S01]  /*13c40*/  UMOV UR25, UR4 ;  /* 0x0000000400197c82 */ /* 0x000fe20008000000 */
[----:B------:R-:W-:Y:S02]  /*13c50*/  UIADD3.64 UR4, UPT, UPT, UR34, 0x100, URZ ;  /* 0x0000010022047897 */ /* 0x000fe4000fffe0ff */
[----:B------:R-:W-:Y:S02]  /*13c60*/  UIADD3.64 UR6, UPT, UPT, UR32, 0x2, URZ ;  /* 0x0000000220067897 */ /* 0x000fe4000fffe0ff */
[----:B------:R-:W-:-:S02]  /*13c70*/  UIADD3.64 UR16, UPT, UPT, UR34, 0x200, URZ ;  /* 0x0000020022107897 */ /* 0x000fc4000fffe0ff */
[----:B------:R-:W-:Y:S02]  /*13c80*/  UIADD3.64 UR18, UPT, UPT, UR32, 0x4, URZ ;  /* 0x0000000420127897 */ /* 0x000fe4000fffe0ff */
[----:B------:R-:W-:Y:S02]  /*13c90*/  UIADD3 UR24, UPT, UPT, UR8, 0x40, URZ ;  /* 0x0000004008187890 */ /* 0x000fe4000fffe0ff */
[----:B------:R-:W-:Y:S02]  /*13ca0*/  UIADD3.64 UR22, UPT, UPT, UR34, 0x300, URZ ;  /* 0x0000030022167897 */ /* 0x000fe4000fffe0ff */
[----:B------:R-:W-:Y:S02]  /*13cb0*/  UIADD3 UR46, UPT, UPT, UR8, 0x40, URZ ;  /* 0x00000040082e7890 */ /* 0x000fe4000fffe0ff */
[----:B------:R-:W-:Y:S02]  /*13cc0*/  UIADD3.64 UR26, UPT, UPT, UR34, 0x400, URZ ;  /* 0x00000400221a7897 */ /* 0x000fe4000fffe0ff */
[----:B------:R-:W-:-:S02]  /*13cd0*/  UIADD3 UR47, UPT, UPT, UR8, 0x40, URZ ;  /* 0x00000040082f7890 */ /* 0x000fc4000fffe0ff */
[----:B------:R-:W-:Y:S01]  /*13ce0*/  UIADD3.64 UR28, UPT, UPT, UR34, 0x500, URZ ;  /* 0x00000500221c7897 */ /* 0x000fe2000fffe0ff */
[----:B------:R-:W-:Y:S01]  /*13cf0*/  UMOV UR36, 0x0 ;  /* 0x0000000000247882 */ /* 0x000fe20000000000 */
[----:B------:R-:W-:Y:S01]  /*13d00*/  UMOV UR37, 0x8108010 ;  /* 0x0810801000257882 */ /* 0x000fe20000000000 */
[----:B------:R-:W-:Y:S01]  /*13d10*/  UIADD3 UR52, UPT, UPT, UR8, 0x40, URZ ;  /* 0x0000004008347890 */ /* 0x000fe2000fffe0ff */
[----:B------:R-:W-:Y:S01]  /*13d20*/  UMOV UR15, 0x40004040 ;  /* 0x40004040000f7882 */ /* 0x000fe20000000000 */
[----:B------:R-:W-:Y:S01]  /*13d30*/  UIADD3.64 UR30, UPT, UPT, UR34, 0x600, URZ ;  /* 0x00000600221e7897 */ /* 0x000fe2000fffe0ff */
[----:B------:R-:W-:Y:S01]  /*13d40*/  UMOV UR13, 0x40004040 ;  /* 0x40004040000d7882 */ /* 0x000fe20000000000 */
[----:B------:R-:W-:Y:S01]  /*13d50*/  UMOV UR38, 0x0 ;  /* 0x0000000000267882 */ /* 0x000fe20000000000 */
[----:B------:R-:W-:Y:S01]  /*13d60*/  UMOV UR39, 0x8108010 ;  /* 0x0810801000277882 */ /* 0x000fe20000000000 */
[----:B------:R-:W-:Y:S01]  /*13d70*/  UMOV UR40, 0x0 ;  /* 0x0000000000287882 */ /* 0x000fe20000000000 */
[----:B------:R-:W-:Y:S01]  /*13d80*/  UMOV UR41, 0x8108010 ;  /* 0x0810801000297882 */ /* 0x000fe20000000000 */
[----:B------:R1:W-:Y:S01]  /*13d90*/  UTCQMMA gdesc[UR14], gdesc[UR12], tmem[UR8], tmem[UR36], idesc[UR37], !UPT ;  /* 0x00ff240c0e0075ea */ /* 0x0003e2000f800308 */
[----:B------:R-:W-:Y:S01]  /*13da0*/  UMOV UR42, 0x0 ;  /* 0x00000000002a7882 */ /* 0x000fe20000000000 */
[----:B------:R-:W-:Y:S01]  /*13db0*/  UMOV UR43, 0x8108010 ;  /* 0x08108010002b7882 */ /* 0x000fe20000000000 */
[----:B------:R1:W-:Y:S01]  /*13dc0*/  UTCQMMA gdesc[UR34], gdesc[UR32], tmem[UR8], tmem[UR38], idesc[UR39], UPT ;  /* 0x00ff2620220075ea */ /* 0x0003e2000b800308 */
        /* <DEDUP_REMOVED lines=8> */
[----:B------:R1:W-:Y:S01]  /*13e50*/  UTCQMMA gdesc[UR22], gdesc[UR12], tmem[UR24], tmem[UR44], idesc[UR45], !UPT ;  /* 0x00ff2c0c160075ea */ /* 0x0003e2000f800318 */
[----:B------:R-:W-:Y:S01]  /*13e60*/  UMOV UR54, 0x0 ;  /* 0x0000000000367882 */ /* 0x000fe20000000000 */
[----:B------:R-:W-:Y:S01]  /*13e70*/  UMOV UR55, 0x8108010 ;  /* 0x0810801000377882 */ /* 0x000fe20000000000 */
[----:B------:R1:W-:Y:S01]  /*13e80*/  UTCQMMA gdesc[UR26], gdesc[UR32], tmem[UR46], tmem[UR48], idesc[UR49], UPT ;  /* 0x00ff30201a0075ea */ /* 0x0003e2000b80032e */
[----:B------:R1:W-:Y:S01]  /*13e90*/  UTCQMMA gdesc[UR28], gdesc[UR6], tmem[UR47], tmem[UR50], idesc[UR51], UPT ;  /* 0x00ff32061c0075ea */ /* 0x0003e2000b80032f */
[----:B------:R1:W-:Y:S01]  /*13ea0*/  UTCQMMA gdesc[UR30], gdesc[UR18], tmem[UR52], tmem[UR54], idesc[UR55], UPT ;  /* 0x00ff36121e0075ea */ /* 0x0003e2000b800334 */
[----:B------:R1:W-:Y:S01]  /*13eb0*/  UTCBAR [UR25], URZ ;  /* 0x000000ff190073e9 */ /* 0x0003e200080000ff */
[----:B------:R-:W-:Y:S01]  /*13ec0*/  NOP ;  /* 0x0000000000007918 */ /* 0x000fe20000000000 */
.L_x_6:
[----:B-1----:R-:W-:Y:S01]  /*13ed0*/  UMOV UR4, URZ ;  /* 0x000000ff00047c82 */ /* 0x002fe20008000000 */
[----:B------:R-:W-:Y:S05]  /*13ee0*/  @!P2 BRA `(.L_x_7) ;  /* 0x000001200090a947 */ /* 0x000fea0003800000 */
[----:B0-----:R-:W-:Y:S01]  /*13ef0*/  SHF.R.S32.HI R13, RZ, 0x1f, R161 ;  /* 0x0000001fff0d7819 */ /* 0x001fe200000114a1 */
[----:B------:R-:W-:Y:S01]  /*13f00*/  UIADD3 UR4, UPT, UPT, UR9, 0x8000, URZ ;  /* 0x0000800009047890 */ /* 0x000fe2000fffe0ff */
[----:B------:R-:W-:Y:S01]  /*13f10*/  IMAD.MOV.U32 R17, RZ, RZ, RZ ;  /* 0x000000ffff117224 */ /* 0x000fe200078e00ff */
[----:B------:R-:W-:Y:S01]  /*13f20*/  UIADD3 UR5, UPT, UPT, UR9, 0x12000, URZ ;  /* 0x0001200009057890 */ /* 0x000fe2000fffe0ff */
[----:B------:R-:W-:Y:S01]  /*13f30*/  LEA.HI R13, R13, R161, RZ, 0x7 ;  /* 0x000000a10d0d7211 */ /* 0x000fe200078f38ff */
[----:B------:R-:W-:Y:S02]  /*13f40*/  USHF.R.U32.HI UR4, URZ, 0x4, UR4 ;  /* 0x00000004ff047899 */ /* 0x000fe40008011604 */
[----:B------:R-:W-:Y:S01]  /*13f50*/  USHF.R.U32.HI UR5, URZ, 0x4, UR5 ;  /* 0x00000004ff057899 */ /* 0x000fe20008011605 */
[----:B------:R-:W-:Y:S01]  /*13f60*/  SHF.R.S32.HI R16, RZ, 0x7, R13 ;  /* 0x00000007ff107819 */ /* 0x000fe2000001140d */
[----:B-----5:R-:W-:Y:S01]  /*13f70*/  IMAD.SHL.U32 R13, R14, 0x80, RZ ;  /* 0x000000800e0d7824 */ /* 0x020fe200078e00ff */
[----:B------:R-:W-:Y:S01]  /*13f80*/  USGXT.U32 UR14, UR4, 0xe ;  /* 0x0000000e040e789a */ /* 0x000fe20008000000 */
[----:B------:R-:W-:Y:S01]  /*13f90*/  IMAD.SHL.U32 R14, R15, 0x80, RZ ;  /* 0x000000800f0e7824 */ /* 0x000fe200078e00ff */
[----:B------:R-:W-:Y:S01]  /*13fa0*/  VIMNMX R16, PT, PT, R16, 0x2, !PT ;  /* 0x0000000210107848 */ /* 0x000fe20007fe0100 */
[----:B------:R-:W-:-:S02]  /*13fb0*/  USGXT.U32 UR12, UR5, 0xe ;  /* 0x0000000e050c789a */ /* 0x000fc40008000000 */
[----:B------:R-:W-:Y:S02]  /*13fc0*/  UIADD3 UR22, UP1, UPT, UR14, 0x100, URZ ;  /* 0x000001000e167890 */ /* 0x000fe4000ff3e0ff */
[----:B------:R-:W-:Y:S01]  /*13fd0*/  VIADD R15, R16, 0xfffffffe ;  /* 0xfffffffe100f7836 */ /* 0x000fe20000000000 */
[----:B------:R-:W-:Y:S01]  /*13fe0*/  UIADD3 UR24, UP2, UPT, UR12, 0x2, URZ ;  /* 0x000000020c187890 */ /* 0x000fe2000ff5e0ff */
[----:B------:R-:W-:Y:S01]  /*13ff0*/  SHF.R.S32.HI R16, RZ, 0x1f, R14 ;  /* 0x0000001fff107819 */ /* 0x000fe2000001140e */
[----:B------:R-:W-:Y:S01]  /*14000*/  UMOV UR4, URZ ;  /* 0x000000ff00047c82 */ /* 0x000fe20008000000 */
[----:B------:R-:W-:Y:S01]  /*14010*/  UMOV UR5, URZ ;  /* 0x000000ff00057c82 */ /* 0x000fe20008000000 */
[----:B------:R0:W-:Y:S01]  /*14020*/  STL [R1+0xb6c], R15 ;  /* 0x000b6c0f01007387 */ /* 0x0001e20000100800 */
[----:B------:R-:W-:Y:S02]  /*14030*/  UIADD3.X UR23, UPT, UPT, UR4, 0x40004040, URZ, UP1, !UPT ;  /* 0x4000404004177890 */ /* 0x000fe40008ffe4ff */
[----:B------:R-:W-:Y:S01]  /*14040*/  UIADD3.X UR25, UPT, UPT, UR5, 0x40004040, URZ, UP2, !UPT ;  /* 0x4000404005197890 */ /* 0x000fe200097fe4ff */
[----:B------:R1:W-:Y:S01]  /*14050*/  STL [R1+0xb54], RZ ;  /* 0x000b54ff01007387 */ /* 0x0003e20000100800 */
[----:B------:R-:W-:Y:S01]  /*14060*/  UMOV UR18, 0x1 ;  /* 0x0000000100127882 */ /* 0x000fe20000000000 */
[----:B------:R-:W-:-:S02]  /*14070*/  UIADD3.64 UR26, UPT, UPT, UR22, 0x100, URZ ;  /* 0x00000100161a7897 */ /* 0x000fc4000fffe0ff */
[----:B------:R-:W-:Y:S01]  /*14080*/  UIADD3.64 UR28, UPT, UPT, UR24, 0x2, URZ ;  /* 0x00000002181c7897 */ /* 0x000fe2000fffe0ff */
[----:B0-----:R-:W-:Y:S01]  /*14090*/  SHF.R.S32.HI R15, RZ, 0x1f, R13 ;  /* 0x0000001fff0f7819 */ /* 0x001fe2000001140d */
[----:B------:R-:W-:Y:S02]  /*140a0*/  UIADD3.64 UR30, UPT, UPT, UR22, 0x200, URZ ;  /* 0x00000200161e7897 */ /* 0x000fe4000fffe0ff */
[----:B------:R-:W-:Y:S02]  /*140b0*/  UIADD3.64 UR32, UPT, UPT, UR24, 0x4, URZ ;  /* 0x0000000418207897 */ /* 0x000fe4000fffe0ff */
[----:B------:R-:W-:Y:S02]  /*140c0*/  UIADD3.64 UR34, UPT, UPT, UR22, 0x300, URZ ;  /* 0x0000030016227897 */ /* 0x000fe4000fffe0ff */
[----:B------:R-:W-:Y:S02]  /*140d0*/  UIADD3.64 UR36, UPT, UPT, UR22, 0x400, URZ ;  /* 0x0000040016247897 */ /* 0x000fe4000fffe0ff */
[----:B------:R-:W-:-:S02]  /*140e0*/  UIADD3.64 UR38, UPT, UPT, UR22, 0x500, URZ ;  /* 0x0000050016267897 */ /* 0x000fc4000fffe0ff */
[----:B------:R-:W-:Y:S01]  /*140f0*/  UIADD3.64 UR40, UPT, UPT, UR22, 0x600, URZ ;  /* 0x0000060016287897 */ /* 0x000fe2000fffe0ff */
[----:B-1----:R-:W-:-:S11]  /*14100*/  UMOV UR13, 0x40004040 ;  /* 0x40004040000d7882 */ /* 0x002fd60000000000 */
.L_x_10:
[----:B------:R-:W2:Y:S04]  /*14110*/  LDL.LU R36, [R1+0x3bc] ;  /* 0x0003bc0001247983 */ /* 0x000ea80000300800 */
[----:B------:R-:W3:Y:S04]  /*14120*/  LDL.LU R30, [R1+0x630] ;  /* 0x00063000011e7983 */ /* 0x000ee80000300800 */
[----:B------:R-:W4:Y:S04]  /*14130*/  LDL.LU R35, [R1+0x62c] ;  /* 0x00062c0001237983 */ /* 0x000f280000300800 */
[----:B-----5:R-:W5:Y:S04]  /*14140*/  LDL.LU R34, [R1+0x628] ;  /* 0x0006280001227983 */ /* 0x020f680000300800 */
[----:B------:R-:W5:Y:S04]  /*14150*/  LDL.LU R33, [R1+0x624] ;  /* 0x0006240001217983 */ /* 0x000f680000300800 */
        /* <DEDUP_REMOVED lines=12> */
[----:B-1----:R-:W5:Y:S04]  /*14220*/  LDL.LU R16, [R1+0x618] ;  /* 0x0006180001107983 */ /* 0x002f680000300800 */
[----:B------:R-:W5:Y:S01]  /*14230*/  LDL.LU R22, [R1+0x5f4] ;  /* 0x0005f40001167983 */ /* 0x000f620000300800 */
[----:B------:R-:W-:Y:S01]  /*14240*/  IMAD.U32 R17, R17, -0x80000000, RZ ;  /* 0x8000000011117824 */ /* 0x000fe200078e00ff */
[----:B--2---:R-:W-:-:S02]  /*14250*/  IADD3 R36, P2, PT, R14, R36, RZ ;  /* 0x000000240e247210 */ /* 0x004fc40007f5e0ff */
[C---:B---3--:R-:W-:Y:S02]  /*14260*/  IADD3 R30, P3, PT, R14.reuse, R30, RZ ;  /* 0x0000001e0e1e7210 */ /* 0x048fe40007f7e0ff */
[----:B----4-:R-:W-:-:S03]  /*14270*/  IADD3 R35, P4, PT, R14, R35, RZ ;  /* 0x000000230e237210 */ /* 0x010fc60007f9e0ff */
[----:B------:R0:W-:Y:S01]  /*14280*/  STL [R1+0x630], R30 ;  /* 0x0006301e01007387 */ /* 0x0001e20000100800 */
[----:B-----5:R-:W-:-:S03]  /*14290*/  IADD3 R34, P6, PT, R14, R34, RZ ;  /* 0x000000220e227210 */ /* 0x020fc60007fde0ff */
[----:B------:R-:W-:Y:S01]  /*142a0*/  STL [R1+0x3bc], R36 ;  /* 0x0003bc2401007387 */ /* 0x000fe20000100800 */
[----:B------:R-:W-:-:S03]  /*142b0*/  IADD3 R33, P1, PT, R14, R33, RZ ;  /* 0x000000210e217210 */ /* 0x000fc60007f3e0ff */
[----:B------:R-:W-:Y:S01]  /*142c0*/  STL [R1+0x62c], R35 ;  /* 0x00062c2301007387 */ /* 0x000fe20000100800 */
[----:B0-----:R-:W-:-:S03]  /*142d0*/  SHF.R.S32.HI R30, RZ, 0x1f, R14 ;  /* 0x0000001fff1e7819 */ /* 0x001fc6000001140e */
[----:B------:R-:W-:Y:S02]  /*142e0*/  STL [R1+0x628], R34 ;  /* 0x0006282201007387 */ /* 0x000fe40000100800 */
[----:B------:R-:W-:Y:S01]  /*142f0*/  IMAD.X R32, R30, 0x1, R32, P2 ;  /* 0x000000011e207824 */ /* 0x000fe200010e0620 */
[----:B------:R-:W-:Y:S01]  /*14300*/  IADD3 R31, P2, PT, R14, R31, RZ ;  /* 0x0000001f0e1f7210 */ /* 0x000fe20007f5e0ff */
[----:B------:R-:W-:Y:S01]  /*14310*/  STL [R1+0x624], R33 ;  /* 0x0006242101007387 */ /* 0x000fe20000100800 */
[----:B------:R-:W-:-:S03]  /*14320*/  IMAD.X R29, R30, 0x1, R29, P3 ;  /* 0x000000011e1d7824 */ /* 0x000fc600018e061d */
[----:B------:R-:W-:Y:S01]  /*14330*/  STL [R1+0x39c], R32 ;  /* 0x00039c2001007387 */ /* 0x000fe20000100800 */
[----:B------:R-:W-:-:S03]  /*14340*/  IADD3 R28, P3, PT, R14, R28, RZ ;  /* 0x0000001c0e1c7210 */ /* 0x000fc60007f7e0ff */
[----:B------:R-:W-:Y:S01]  /*14350*/  STL [R1+0x620], R31 ;  /* 0x0006201f01007387 */ /* 0x000fe20000100800 */
[----:B------:R-:W-:-:S03]  /*14360*/  IMAD.X R27, R30, 0x1, R27, P4 ;  /* 0x000000011e1b7824 */ /* 0x000fc600020e061b */
[----:B------:R-:W-:Y:S01]  /*14370*/  STL [R1+0x3b8], R29 ;  /* 0x0003b81d01007387 */ /* 0x000fe20000100800 */
[----:B------:R-:W-:-:S03]  /*14380*/  IADD3 R26, P4, PT, R14, R26, RZ ;  /* 0x0000001a0e1a7210 */ /* 0x000fc60007f9e0ff */
[----:B------:R-:W-:Y:S01]  /*14390*/  STL [R1+0x61c], R28 ;  /* 0x00061c1c01007387 */ /* 0x000fe20000100800 */
[----:B------:R-:W-:-:S05]  /*143a0*/  IMAD.X R21, R30, 0x1, R21, P6 ;  /* 0x000000011e157824 */ /* 0x000fca00030e0615 */
[----:B------:R0:W-:Y:S01]  /*143b0*/  STL [R1+0x3b0], R21 ;  /* 0x0003b01501007387 */ /* 0x0001e20000100800 */
[----:B------:R-:W-:-:S03]  /*143c0*/  IMAD.X R20, R30, 0x1, R20, P1 ;  /* 0x000000011e147824 */ /* 0x000fc600008e0614 */
[----:B------:R-:W-:Y:S01]  /*143d0*/  STL [R1+0x3b4], R27 ;  /* 0x0003b41b01007387 */ /* 0x000fe20000100800 */
[----:B------:R-:W-:-:S03]  /*143e0*/  IADD3 R25, P6, PT, R14, R25, RZ ;  /* 0x000000190e197210 */ /* 0x000fc60007fde0ff */
[----:B0-----:R-:W2:Y:S01]  /*143f0*/  LDL.LU R21, [R1+0x610] ;  /* 0x0006100001157983 */ /* 0x001ea20000300800 */
[----:B------:R-:W-:-:S03]  /*14400*/  IMAD.X R19, R30, 0x1, R19, P2 ;  /* 0x000000011e137824 */ /* 0x000fc600010e0613 */
[----:B------:R-:W-:Y:S04]  /*14410*/  STL [R1+0x614], R26 ;  /* 0x0006141a01007387 */ /* 0x000fe80000100800 */
[----:B------:R0:W-:Y:S04]  /*14420*/  STL [R1+0x3a0], R20 ;  /* 0x0003a01401007387 */ /* 0x0001e80000100800 */
[----:B0-----:R-:W3:Y:S01]  /*14430*/  LDL.LU R20, [R1+0x5ec] ;  /* 0x0005ec0001147983 */ /* 0x001ee20000300800 */
[----:B------:R-:W-:-:S03]  /*14440*/  IADD3 R24, P1, PT, R14, R24, RZ ;  /* 0x000000180e187210 */ /* 0x000fc60007f3e0ff */
[----:B------:R-:W-:Y:S04]  /*14450*/  STL [R1+0x60c], R25 ;  /* 0x00060c1901007387 */ /* 0x000fe80000100800 */
[----:B------:R0:W-:Y:S04]  /*14460*/  STL [R1+0x398], R19 ;  /* 0x0003981301007387 */ /* 0x0001e80000100800 */
[----:B0-----:R-:W4:Y:S01]  /*14470*/  LDL.LU R19, [R1+0x608] ;  /* 0x0006080001137983 */ /* 0x001f220000300800 */
[----:B------:R-:W-:Y:S01]  /*14480*/  IMAD.X R16, R30, 0x1, R16, P3 ;  /* 0x000000011e107824 */ /* 0x000fe200018e0610 */
[----:B------:R-:W-:-:S02]  /*14490*/  IADD3 R23, P2, PT, R14, R23, RZ ;  /* 0x000000170e177210 */ /* 0x000fc40007f5e0ff */
[----:B------:R-:W-:Y:S01]  /*144a0*/  STL [R1+0x604], R24 ;  /* 0x0006041801007387 */ /* 0x000fe20000100800 */
[----:B------:R-:W-:-:S03]  /*144b0*/  IADD3 R22, P3, PT, R14, R22, RZ ;  /* 0x000000160e167210 */ /* 0x000fc60007f7e0ff */
[----:B------:R0:W-:Y:S04]  /*144c0*/  STL [R1+0x618], R16 ;  /* 0x0006181001007387 */ /* 0x0001e80000100800 */
[----:B0-----:R-:W5:Y:S04]  /*144d0*/  LDL.LU R16, [R1+0x5e4] ;  /* 0x0005e40001107983 */ /* 0x001f680000300800 */
[----:B------:R-:W-:Y:S04]  /*144e0*/  STL [R1+0x5fc], R23 ;  /* 0x0005fc1701007387 */ /* 0x000fe80000100800 */
[----:B------:R-:W5:Y:S04]  /*144f0*/  LDL.LU R45, [R1+0x600] ;  /* 0x00060000012d7983 */ /* 0x000f680000300800 */
[----:B------:R-:W5:Y:S04]  /*14500*/  LDL.LU R44, [R1+0x5dc] ;  /* 0x0005dc00012c7983 */ /* 0x000f680000300800 */
[----:B------:R-:W5:Y:S04]  /*14510*/  LDL.LU R43, [R1+0x5f8] ;  /* 0x0005f800012b7983 */ /* 0x000f680000300800 */
[----:B------:R0:W-:Y:S04]  /*14520*/  STL [R1+0x5f4], R22 ;  /* 0x0005f41601007387 */ /* 0x0001e80000100800 */
        /* <DEDUP_REMOVED lines=16> */
[----:B0-----:R-:W5:Y:S04]  /*14630*/  LDL.LU R22, [R1+0x594] ;  /* 0x0005940001167983 */ /* 0x001f680000300800 */
[----:B------:R-:W5:Y:S01]  /*14640*/  LDL.LU R25, [R1+0x5b0] ;  /* 0x0005b00001197983 */ /* 0x000f620000300800 */
[----:B--2---:R-:W-:-:S05]  /*14650*/  IMAD.X R21, R30, 0x1, R21, P4 ;  /* 0x000000011e157824 */ /* 0x004fca00020e0615 */
[----:B------:R0:W-:Y:S04]  /*14660*/  STL [R1+0x610], R21 ;  /* 0x0006101501007387 */ /* 0x0001e80000100800 */
[----:B0-----:R-:W2:Y:S01]  /*14670*/  LDL.LU R21, [R1+0x58c] ;  /* 0x00058c0001157983 */ /* 0x001ea20000300800 */
[----:B---3--:R-:W-:-:S03]  /*14680*/  IADD3 R20, P4, PT, R14, R20, RZ ;  /* 0x000000140e147210 */ /* 0x008fc60007f9e0ff */
[----:B------:R-:W3:Y:S04]  /*14690*/  LDL.LU R24, [R1+0x5a8] ;  /* 0x0005a80001187983 */ /* 0x000ee80000300800 */
[----:B------:R0:W-:Y:S04]  /*146a0*/  STL [R1+0x5ec], R20 ;  /* 0x0005ec1401007387 */ /* 0x0001e80000100800 */
[----:B0-----:R-:W3:Y:S01]  /*146b0*/  LDL.LU R20, [R1+0x584] ;  /* 0x0005840001147983 */ /* 0x001ee20000300800 */
[----:B----4-:R-:W-:-:S03]  /*146c0*/  IMAD.X R19, R30, 0x1, R19, P6 ;  /* 0x000000011e137824 */ /* 0x010fc600030e0613 */
[----:B------:R-:W4:Y:S04]  /*146d0*/  LDL.LU R23, [R1+0x5a0] ;  /* 0x0005a00001177983 */ /* 0x000f280000300800 */
[----:B------:R0:W-:Y:S04]  /*146e0*/  STL [R1+0x608], R19 ;  /* 0x0006081301007387 */ /* 0x0001e80000100800 */
[----:B0-----:R-:W4:Y:S01]  /*146f0*/  LDL.LU R19, [R1+0x57c] ;  /* 0x00057c0001137983 */ /* 0x001f220000300800 */
[----:B-----5:R-:W-:-:S05]  /*14700*/  IADD3 R16, P6, PT, R14, R16, RZ ;  /* 0x000000100e107210 */ /* 0x020fca0007fde0ff */
[----:B------:R0:W-:Y:S01]  /*14710*/  STL [R1+0x5e4], R16 ;  /* 0x0005e41001007387 */ /* 0x0001e20000100800 */
[----:B------:R-:W-:Y:S01]  /*14720*/  IMAD.X R45, R30, 0x1, R45, P1 ;  /* 0x000000011e2d7824 */ /* 0x000fe200008e062d */
[----:B------:R-:W-:Y:S02]  /*14730*/  IADD3 R44, P1, PT, R14, R44, RZ ;  /* 0x0000002c0e2c7210 */ /* 0x000fe40007f3e0ff */
[----:B0-----:R-:W5:Y:S01]  /*14740*/  LDL.LU R16, [R1+0x598] ;  /* 0x0005980001107983 */ /* 0x001f620000300800 */
        /* <DEDUP_REMOVED lines=30> */
[----:B------:R-:W-:Y:S01]  /*14930*/  IADD3 R27, P4, PT, R14, R27, RZ ;  /* 0x0000001b0e1b7210 */ /* 0x000fe20007f9e0ff */
[----:B------:R-:W-:Y:S02]  /*14940*/  IMAD.X R26, R30, 0x1, R26, P6 ;  /* 0x000000011e1a7824 */ /* 0x000fe400030e061a */
[----:B------:R-:W-:Y:S01]  /*14950*/  STL [R1+0x5a4], R29 ;  /* 0x0005a41d01007387 */ /* 0x000fe20000100800 */
[----:B------:R-:W-:-:S03]  /*14960*/  IADD3 R22, P6, PT, R14, R22, RZ ;  /* 0x000000160e167210 */ /* 0x000fc60007fde0ff */
[----:B------:R-:W-:Y:S01]  /*14970*/  STL [R1+0x5c0], R28 ;  /* 0x0005c01c01007387 */ /* 0x000fe20000100800 */
[----:B------:R-:W-:-:S03]  /*14980*/  IMAD.X R25, R30, 0x1, R25, P1 ;  /* 0x000000011e197824 */ /* 0x000fc600008e0619 */
[----:B------:R0:W-:Y:S04]  /*14990*/  STL [R1+0x594], R22 ;  /* 0x0005941601007387 */ /* 0x0001e80000100800 */
[----:B------:R-:W-:Y:S04]  /*149a0*/  STL [R1+0x59c], R27 ;  /* 0x00059c1b01007387 */ /* 0x000fe80000100800 */
[----:B0-----:R-:W5:Y:S04]  /*149b0*/  LDL.LU R22, [R1+0x574] ;  /* 0x0005740001167983 */ /* 0x001f680000300800 */
[----:B------:R-:W-:Y:S01]  /*149c0*/  STL [R1+0x5b8], R26 ;  /* 0x0005b81a01007387 */ /* 0x000fe20000100800 */
[----:B--2---:R-:W-:Y:S01]  /*149d0*/  IADD3 R21, P1, PT, R14, R21, RZ ;  /* 0x000000150e157210 */ /* 0x004fe20007f3e0ff */
[----:B---3--:R-:W-:-:S04]  /*149e0*/  IMAD.X R24, R30, 0x1, R24, P2 ;  /* 0x000000011e187824 */ /* 0x008fc800010e0618 */
[----:B------:R0:W-:Y:S04]  /*149f0*/  STL [R1+0x58c], R21 ;  /* 0x00058c1501007387 */ /* 0x0001e80000100800 */
[----:B0-----:R-:W2:Y:S01]  /*14a00*/  LDL.LU R21, [R1+0x590] ;  /* 0x0005900001157983 */ /* 0x001ea20000300800 */
[----:B------:R-:W-:-:S03]  /*14a10*/  IADD3 R20, P2, PT, R14, R20, RZ ;  /* 0x000000140e147210 */ /* 0x000fc60007f5e0ff */
[----:B------:R-:W-:Y:S01]  /*14a20*/  STL [R1+0x5b0], R25 ;  /* 0x0005b01901007387 */ /* 0x000fe20000100800 */
[----:B----4-:R-:W-:-:S03]  /*14a30*/  IMAD.X R23, R30, 0x1, R23, P3 ;  /* 0x000000011e177824 */ /* 0x010fc600018e0617 */
[----:B------:R0:W-:Y:S04]  /*14a40*/  STL [R1+0x584], R20 ;  /* 0x0005841401007387 */ /* 0x0001e80000100800 */
[----:B0-----:R-:W3:Y:S01]  /*14a50*/  LDL.LU R20, [R1+0x56c] ;  /* 0x00056c0001147983 */ /* 0x001ee20000300800 */
[----:B------:R-:W-:-:S03]  /*14a60*/  IADD3 R19, P3, PT, R14, R19, RZ ;  /* 0x000000130e137210 */ /* 0x000fc60007f7e0ff */
[----:B------:R-:W-:Y:S04]  /*14a70*/  STL [R1+0x5a8], R24 ;  /* 0x0005a81801007387 */ /* 0x000fe80000100800 */
[----:B------:R0:W-:Y:S04]  /*14a80*/  STL [R1+0x57c], R19 ;  /* 0x00057c1301007387 */ /* 0x0001e80000100800 */
[----:B0-----:R-:W4:Y:S01]  /*14a90*/  LDL.LU R19, [R1+0x588] ;  /* 0x0005880001137983 */ /* 0x001f220000300800 */
[----:B-----5:R-:W-:-:S03]  /*14aa0*/  IMAD.X R16, R30, 0x1, R16, P4 ;  /* 0x000000011e107824 */ /* 0x020fc600020e0610 */
        /* <DEDUP_REMOVED lines=21> */
[----:B0-----:R-:W5:Y:S01]  /*14c00*/  LDL.LU R16, [R1+0x538] ;  /* 0x0005380001107983 */ /* 0x001f620000300800 */
[----:B------:R-:W-:-:S03]  /*14c10*/  IADD3 R22, P4, PT, R14, R22, RZ ;  /* 0x000000160e167210 */ /* 0x000fc60007f9e0ff */
[----:B------:R-:W5:Y:S04]  /*14c20*/  LDL.LU R25, [R1+0x514] ;  /* 0x0005140001197983 */ /* 0x000f680000300800 */
[----:B------:R0:W-:Y:S04]  /*14c30*/  STL [R1+0x574], R22 ;  /* 0x0005741601007387 */ /* 0x0001e80000100800 */
        /* <DEDUP_REMOVED lines=9> */
[----:B----4-:R-:W-:-:S05]  /*14cd0*/  IMAD.X R19, R30, 0x1, R19, P1 ;  /* 0x000000011e137824 */ /* 0x010fca00008e0613 */
[----:B------:R0:W-:Y:S04]  /*14ce0*/  STL [R1+0x588], R19 ;  /* 0x0005881301007387 */ /* 0x0001e80000100800 */
[----:B0-----:R-:W4:Y:S01]  /*14cf0*/  LDL.LU R19, [R1+0x4fc] ;  /* 0x0004fc0001137983 */ /* 0x001f220000300800 */
[----:B-----5:R-:W-:Y:S01]  /*14d00*/  IADD3 R45, P1, PT, R14, R45, RZ ;  /* 0x0000002d0e2d7210 */ /* 0x020fe20007f3e0ff */
[----:B------:R-:W-:Y:S01]  /*14d10*/  IMAD.X R44, R30, 0x1, R44, P2 ;  /* 0x000000011e2c7824 */ /* 0x000fe200010e062c */
        /* <DEDUP_REMOVED lines=32> */
[----:B------:R-:W-:-:S03]  /*14f20*/  IMAD.X R16, R30, 0x1, R16, P1 ;  /* 0x000000011e107824 */ /* 0x000fc600008e0610 */
[----:B------:R-:W-:Y:S01]  /*14f30*/  STL [R1+0x524], R28 ;  /* 0x0005241c01007387 */ /* 0x000fe20000100800 */
[----:B------:R-:W-:-:S03]  /*14f40*/  IADD3 R26, P6, PT, R14, R26, RZ ;  /* 0x0000001a0e1a7210 */ /* 0x000fc60007fde0ff */
[----:B------:R0:W-:Y:S04]  /*14f50*/  STL [R1+0x538], R16 ;  /* 0x0005381001007387 */ /* 0x0001e80000100800 */
[----:B------:R-:W-:Y:S01]  /*14f60*/  STL [R1+0x540], R27 ;  /* 0x0005401b01007387 */ /* 0x000fe20000100800 */
[----:B------:R-:W-:-:S03]  /*14f70*/  IADD3 R25, P1, PT, R14, R25, RZ ;  /* 0x000000190e197210 */ /* 0x000fc60007f3e0ff */
[----:B0-----:R-:W5:Y:S01]  /*14f80*/  LDL.LU R16, [R1+0x518] ;  /* 0x0005180001107983 */ /* 0x001f620000300800 */
[----:B------:R-:W-:-:S03]  /*14f90*/  IMAD.X R22, R30, 0x1, R22, P2 ;  /* 0x000000011e167824 */ /* 0x000fc600010e0616 */
[----:B------:R-:W-:Y:S04]  /*14fa0*/  STL [R1+0x51c], R26 ;  /* 0x00051c1a01007387 */ /* 0x000fe80000100800 */
[----:B------:R0:W-:Y:S01]  /*14fb0*/  STL [R1+0x530], R22 ;  /* 0x0005301601007387 */ /* 0x0001e20000100800 */
[----:B------:R-:W-:-:S03]  /*14fc0*/  IADD3 R24, P2, PT, R14, R24, RZ ;  /* 0x000000180e187210 */ /* 0x000fc60007f5e0ff */
[----:B0-----:R-:W5:Y:S04]  /*14fd0*/  LDL.LU R22, [R1+0x4f4] ;  /* 0x0004f40001167983 */ /* 0x001f680000300800 */
[----:B------:R-:W-:Y:S01]  /*14fe0*/  STL [R1+0x514], R25 ;  /* 0x0005141901007387 */ /* 0x000fe20000100800 */
[----:B--2---:R-:W-:-:S05]  /*14ff0*/  IMAD.X R21, R30, 0x1, R21, P3 ;  /* 0x000000011e157824 */ /* 0x004fca00018e0615 */
[----:B------:R0:W-:Y:S01]  /*15000*/  STL [R1+0x528], R21 ;  /* 0x0005281501007387 */ /* 0x0001e20000100800 */
[----:B---3--:R-:W-:-:S03]  /*15010*/  IADD3 R23, P3, PT, R14, R23, RZ ;  /* 0x000000170e177210 */ /* 0x008fc60007f7e0ff */
[----:B0-----:R-:W2:Y:S01]  /*15020*/  LDL.LU R21, [R1+0x510] ;  /* 0x0005100001157983 */ /* 0x001ea20000300800 */
[----:B------:R-:W-:-:S03]  /*15030*/  IMAD.X R20, R30, 0x1, R20, P4 ;  /* 0x000000011e147824 */ /* 0x000fc600020e0614 */
[----:B------:R-:W-:Y:S04]  /*15040*/  STL [R1+0x50c], R24 ;  /* 0x00050c1801007387 */ /* 0x000fe80000100800 */
[----:B------:R0:W-:Y:S04]  /*15050*/  STL [R1+0x520], R20 ;  /* 0x0005201401007387 */ /* 0x0001e80000100800 */
[----:B0-----:R-:W3:Y:S01]  /*15060*/  LDL.LU R20, [R1+0x4ec] ;  /* 0x0004ec0001147983 */ /* 0x001ee20000300800 */
[----:B----4-:R-:W-:-:S03]  /*15070*/  IADD3 R19, P4, PT, R14, R19, RZ ;  /* 0x000000130e137210 */ /* 0x010fc60007f9e0ff */
[----:B------:R-:W-:Y:S04]  /*15080*/  STL [R1+0x504], R23 ;  /* 0x0005041701007387 */ /* 0x000fe80000100800 */
[----:B------:R-:W4:Y:S04]  /*15090*/  LDL.LU R45, [R1+0x508] ;  /* 0x00050800012d7983 */ /* 0x000f280000300800 */
[----:B------:R-:W4:Y:S04]  /*150a0*/  LDL.LU R44, [R1+0x4e4] ;  /* 0x0004e400012c7983 */ /* 0x000f280000300800 */
[----:B------:R-:W4:Y:S04]  /*150b0*/  LDL.LU R43, [R1+0x500] ;  /* 0x00050000012b7983 */ /* 0x000f280000300800 */
[----:B------:R0:W-:Y:S04]  /*150c0*/  STL [R1+0x4fc], R19 ;  /* 0x0004fc1301007387 */ /* 0x0001e80000100800 */
        /* <DEDUP_REMOVED lines=16> */
[----:B0-----:R-:W4:Y:S01]  /*151d0*/  LDL.LU R19, [R1+0x49c] ;  /* 0x00049c0001137983 */ /* 0x001f220000300800 */
[----:B-----5:R-:W-:-:S03]  /*151e0*/  IMAD.X R16, R30, 0x1, R16, P6 ;  /* 0x000000011e107824 */ /* 0x020fc600030e0610 */
[----:B------:R-:W5:Y:S04]  /*151f0*/  LDL.LU R25, [R1+0x4b8] ;  /* 0x0004b80001197983 */ /* 0x000f680000300800 */
[----:B------:R0:W-:Y:S04]  /*15200*/  STL [R1+0x518], R16 ;  /* 0x0005181001007387 */ /* 0x0001e80000100800 */
        /* <DEDUP_REMOVED lines=9> */
[----:B---3--:R-:W-:-:S05]  /*152a0*/  IADD3 R20, P1, PT, R14, R20, RZ ;  /* 0x000000140e147210 */ /* 0x008fca0007f3e0ff */
[----:B------:R0:W-:Y:S01]  /*152b0*/  STL [R1+0x4ec], R20 ;  /* 0x0004ec1401007387 */ /* 0x0001e20000100800 */
[----:B----4-:R-:W-:Y:S01]  /*152c0*/  IMAD.X R45, R30, 0x1, R45, P2 ;  /* 0x000000011e2d7824 */ /* 0x010fe200010e062d */
[----:B------:R-:W-:Y:S02]  /*152d0*/  IADD3 R44, P2, PT, R14, R44, RZ ;  /* 0x0000002c0e2c7210 */ /* 0x000fe40007f5e0ff */
[----:B0-----:R-:W3:Y:S01]  /*152e0*/  LDL.LU R20, [R1+0x4a0] ;  /* 0x0004a00001147983 */ /* 0x001ee20000300800 */
        /* <DEDUP_REMOVED lines=34> */
[----:B------:R-:W-:Y:S04]  /*15510*/  STL [R1+0x4c8], R28 ;  /* 0x0004c81c01007387 */ /* 0x000fe80000100800 */
[----:B------:R0:W-:Y:S04]  /*15520*/  STL [R1+0x49c], R19 ;  /* 0x00049c1301007387 */ /* 0x0001e80000100800 */
[----:B------:R-:W-:Y:S04]  /*15530*/  STL [R1+0x4a4], R27 ;  /* 0x0004a41b01007387 */ /* 0x000fe80000100800 */
[----:B0-----:R-:W4:Y:S01]  /*15540*/  LDL.LU R19, [R1+0x47c] ;  /* 0x00047c0001137983 */ /* 0x001f220000300800 */
[----:B-----5:R-:W-:Y:S01]  /*15550*/  IMAD.X R25, R30, 0x1, R25, P2 ;  /* 0x000000011e197824 */ /* 0x020fe200010e0619 */
[----:B------:R-:W-:-:S02]  /*15560*/  IADD3 R16, P2, PT, R14, R16, RZ ;  /* 0x000000100e107210 */ /* 0x000fc40007f5e0ff */
[----:B------:R-:W-:Y:S01]  /*15570*/  STL [R1+0x4c0], R26 ;  /* 0x0004c01a01007387 */ /* 0x000fe20000100800 */
[----:B------:R-:W-:-:S03]  /*15580*/  IMAD.X R24, R30, 0x1, R24, P3 ;  /* 0x000000011e187824 */ /* 0x000fc600018e0618 */
[----:B------:R0:W-:Y:S04]  /*15590*/  STL [R1+0x494], R16 ;  /* 0x0004941001007387 */ /* 0x0001e80000100800 */
[----:B0-----:R-:W5:Y:S01]  /*155a0*/  LDL.LU R16, [R1+0x498] ;  /* 0x0004980001107983 */ /* 0x001f620000300800 */
[----:B------:R-:W-:-:S03]  /*155b0*/  IADD3 R22, P3, PT, R14, R22, RZ ;  /* 0x000000160e167210 */ /* 0x000fc60007f7e0ff */
[----:B------:R-:W-:Y:S01]  /*155c0*/  STL [R1+0x4b8], R25 ;  /* 0x0004b81901007387 */ /* 0x000fe20000100800 */
[----:B------:R-:W-:-:S03]  /*155d0*/  IMAD.X R23, R30, 0x1, R23, P4 ;  /* 0x000000011e177824 */ /* 0x000fc600020e0617 */
[----:B------:R0:W-:Y:S04]  /*155e0*/  STL [R1+0x48c], R22 ;  /* 0x00048c1601007387 */ /* 0x0001e80000100800 */
[----:B0-----:R-:W5:Y:S04]  /*155f0*/  LDL.LU R22, [R1+0x474] ;  /* 0x0004740001167983 */ /* 0x001f680000300800 */
[----:B------:R-:W-:Y:S01]  /*15600*/  STL [R1+0x4b0], R24 ;  /* 0x0004b01801007387 */ /* 0x000fe20000100800 */
[----:B--2---:R-:W-:-:S05]  /*15610*/  IADD3 R21, P4, PT, R14, R21, RZ ;  /* 0x000000150e157210 */ /* 0x004fca0007f9e0ff */
[----:B------:R0:W-:Y:S04]  /*15620*/  STL [R1+0x484], R21 ;  /* 0x0004841501007387 */ /* 0x0001e80000100800 */
[----:B0-----:R-:W2:Y:S01]  /*15630*/  LDL.LU R21, [R1+0x490] ;  /* 0x0004900001157983 */ /* 0x001ea20000300800 */
[----:B---3--:R-:W-:-:S03]  /*15640*/  IMAD.X R20, R30, 0x1, R20, P6 ;  /* 0x000000011e147824 */ /* 0x008fc600030e0614 */
[----:B------:R-:W-:Y:S04]  /*15650*/  STL [R1+0x4a8], R23 ;  /* 0x0004a81701007387 */ /* 0x000fe80000100800 */
[----:B------:R-:W3:Y:S04]  /*15660*/  LDL.LU R45, [R1+0x46c] ;  /* 0x00046c00012d7983 */ /* 0x000ee80000300800 */
[----:B------:R-:W3:Y:S04]  /*15670*/  LDL.LU R44, [R1+0x488] ;  /* 0x00048800012c7983 */ /* 0x000ee80000300800 */
[----:B------:R-:W3:Y:S04]  /*15680*/  LDL.LU R43, [R1+0x464] ;  /* 0x00046400012b7983 */ /* 0x000ee80000300800 */
[----:B------:R0:W-:Y:S04]  /*15690*/  STL [R1+0x4a0], R20 ;  /* 0x0004a01401007387 */ /* 0x0001e80000100800 */
[----:B------:R-:W3:Y:S04]  /*156a0*/  LDL.LU R42, [R1+0x480] ;  /* 0x00048000012a7983 */ /* 0x000ee80000300800 */
        /* <DEDUP_REMOVED lines=15> */
[----:B0-----:R-:W3:Y:S01]  /*157a0*/  LDL.LU R20, [R1+0x440] ;  /* 0x0004400001147983 */ /* 0x001ee20000300800 */
[----:B----4-:R-:W-:-:S03]  /*157b0*/  IADD3 R19, P6, PT, R14, R19, RZ ;  /* 0x000000130e137210 */ /* 0x010fc60007fde0ff */
[----:B------:R-:W4:Y:S04]  /*157c0*/  LDL.LU R25, [R1+0xb24] ;  /* 0x000b240001197983 */ /* 0x000f280000300800 */
[----:B------:R0:W-:Y:S04]  /*157d0*/  STL [R1+0x47c], R19 ;  /* 0x00047c1301007387 */ /* 0x0001e80000100800 */
        /* <DEDUP_REMOVED lines=8> */
[----:B0-----:R-:W5:Y:S01]  /*15860*/  LDL.LU R22, [R1+0xb30] ;  /* 0x000b300001167983 */ /* 0x001f620000300800 */
[----:B--2---:R-:W-:-:S05]  /*15870*/  IMAD.X R21, R30, 0x1, R21, P2 ;  /* 0x000000011e157824 */ /* 0x004fca00010e0615 */
[----:B------:R0:W-:Y:S01]  /*15880*/  STL [R1+0x490], R21 ;  /* 0x0004901501007387 */ /* 0x0001e20000100800 */
[----:B---3--:R-:W-:Y:S01]  /*15890*/  IADD3 R45, P2, PT, R14, R45, RZ ;  /* 0x0000002d0e2d7210 */ /* 0x008fe20007f5e0ff */
[----:B------:R-:W-:Y:S02]  /*158a0*/  IMAD.X R44, R30, 0x1, R44, P3 ;  /* 0x000000011e2c7824 */ /* 0x000fe400018e062c */
[----:B0-----:R-:W2:Y:S01]  /*158b0*/  LDL.LU R21, [R1+0xb0c] ;  /* 0x000b0c0001157983 */ /* 0x001ea20000300800 */
        /* <DEDUP_REMOVED lines=36> */
[----:B------:R-:W-:Y:S04]  /*15b00*/  STL [R1+0x448], R27 ;  /* 0x0004481b01007387 */ /* 0x000fe80000100800 */
[----:B0-----:R-:W3:Y:S01]  /*15b10*/  LDL.LU R20, [R1+0xb28] ;  /* 0x000b280001147983 */ /* 0x001ee20000300800 */
[----:B----4-:R-:W-:-:S03]  /*15b20*/  IMAD.X R19, R15, 0x1, R19, P3 ;  /* 0x000000010f137824 */ /* 0x010fc600018e0613 */
[----:B------:R-:W-:Y:S04]  /*15b30*/  STL [R1+0xb2c], R26 ;  /* 0x000b2c1a01007387 */ /* 0x000fe80000100800 */
[----:B------:R0:W-:Y:S04]  /*15b40*/  STL [R1+0xb40], R19 ;  /* 0x000b401301007387 */ /* 0x0001e80000100800 */
[----:B0-----:R-:W4:Y:S01]  /*15b50*/  LDL.LU R19, [R1+0xb04] ;  /* 0x000b040001137983 */ /* 0x001f220000300800 */
[----:B------:R-:W-:Y:S01]  /*15b60*/  IADD3 R25, P2, PT, R13, R25, RZ ;  /* 0x000000190d197210 */ /* 0x000fe20007f5e0ff */
[----:B-----5:R-:W-:Y:S01]  /*15b70*/  IMAD.X R16, R15, 0x1, R16, P4 ;  /* 0x000000010f107824 */ /* 0x020fe200020e0610 */
[----:B------:R-:W-:-:S03]  /*15b80*/  IADD3 R24, P3, PT, R13, R24, RZ ;  /* 0x000000180d187210 */ /* 0x000fc60007f7e0ff */
[----:B------:R-:W-:Y:S01]  /*15b90*/  STL [R1+0xb24], R25 ;  /* 0x000b241901007387 */ /* 0x000fe20000100800 */
[----:B------:R-:W-:-:S03]  /*15ba0*/  IADD3 R23, P4, PT, R13, R23, RZ ;  /* 0x000000170d177210 */ /* 0x000fc60007f9e0ff */
[----:B------:R0:W-:Y:S04]  /*15bb0*/  STL [R1+0xb38], R16 ;  /* 0x000b381001007387 */ /* 0x0001e80000100800 */
[----:B0-----:R-:W5:Y:S01]  /*15bc0*/  LDL.LU R16, [R1+0xb20] ;  /* 0x000b200001107983 */ /* 0x001f620000300800 */
[----:B------:R-:W-:-:S03]  /*15bd0*/  IMAD.X R22, R15, 0x1, R22, P6 ;  /* 0x000000010f167824 */ /* 0x000fc600030e0616 */
[----:B------:R-:W-:Y:S04]  /*15be0*/  STL [R1+0xb1c], R24 ;  /* 0x000b1c1801007387 */ /* 0x000fe80000100800 */
[----:B------:R0:W-:Y:S04]  /*15bf0*/  STL [R1+0xb30], R22 ;  /* 0x000b301601007387 */ /* 0x0001e80000100800 */
[----:B0-----:R-:W5:Y:S04]  /*15c00*/  LDL.LU R22, [R1+0xafc] ;  /* 0x000afc0001167983 */ /* 0x001f680000300800 */
[----:B------:R-:W-:Y:S04]  /*15c10*/  STL [R1+0xb14], R23 ;  /* 0x000b141701007387 */ /* 0x000fe80000100800 */
[----:B------:R-:W5:Y:S04]  /*15c20*/  LDL.LU R44, [R1+0xb18] ;  /* 0x000b1800012c7983 */ /* 0x000f680000300800 */
[----:B------:R-:W5:Y:S04]  /*15c30*/  LDL.LU R43, [R1+0xaf4] ;  /* 0x000af400012b7983 */ /* 0x000f680000300800 */
[----:B------:R-:W5:Y:S01]  /*15c40*/  LDL.LU R42, [R1+0xb10] ;  /* 0x000b1000012a7983 */ /* 0x000f620000300800 */
[----:B--2---:R-:W-:-:S05]  /*15c50*/  IADD3 R21, P6, PT, R13, R21, RZ ;  /* 0x000000150d157210 */ /* 0x004fca0007fde0ff */
[----:B------:R0:W-:Y:S04]  /*15c60*/  STL [R1+0xb0c], R21 ;  /* 0x000b0c1501007387 */ /* 0x0001e80000100800 */
        /* <DEDUP_REMOVED lines=16> */
[----:B0-----:R-:W2:Y:S04]  /*15d70*/  LDL.LU R21, [R1+0xaac] ;  /* 0x000aac0001157983 */ /* 0x001ea80000300800 */
[----:B------:R-:W2:Y:S01]  /*15d80*/  LDL.LU R25, [R1+0xac8] ;  /* 0x000ac80001197983 */ /* 0x000ea20000300800 */
[----:B---3--:R-:W-:-:S05]  /*15d90*/  IMAD.X R20, R15, 0x1, R20, P1 ;  /* 0x000000010f147824 */ /* 0x008fca00008e0614 */
[----:B------:R0:W-:Y:S04]  /*15da0*/  STL [R1+0xb28], R20 ;  /* 0x000b281401007387 */ /* 0x0001e80000100800 */
[----:B0-----:R-:W3:Y:S01]  /*15db0*/  LDL.LU R20, [R1+0xaa4] ;  /* 0x000aa40001147983 */ /* 0x001ee20000300800 */
[----:B----4-:R-:W-:-:S03]  /*15dc0*/  IADD3 R19, P1, PT, R13, R19, RZ ;  /* 0x000000130d137210 */ /* 0x010fc60007f3e0ff */
[----:B------:R-:W4:Y:S04]  /*15dd0*/  LDL.LU R24, [R1+0xac0] ;  /* 0x000ac00001187983 */ /* 0x000f280000300800 */
[----:B------:R0:W-:Y:S04]  /*15de0*/  STL [R1+0xb04], R19 ;  /* 0x000b041301007387 */ /* 0x0001e80000100800 */
[----:B0-----:R-:W4:Y:S04]  /*15df0*/  LDL.LU R19, [R1+0xa9c] ;  /* 0x000a9c0001137983 */ /* 0x001f280000300800 */
[----:B------:R-:W4:Y:S01]  /*15e00*/  LDL.LU R23, [R1+0xab8] ;  /* 0x000ab80001177983 */ /* 0x000f220000300800 */
[----:B-----5:R-:W-:-:S05]  /*15e10*/  IMAD.X R16, R15, 0x1, R16, P2 ;  /* 0x000000010f107824 */ /* 0x020fca00010e0610 */
[----:B------:R0:W-:Y:S04]  /*15e20*/  STL [R1+0xb20], R16 ;  /* 0x000b201001007387 */ /* 0x0001e80000100800 */
[----:B0-----:R-:W5:Y:S01]  /*15e30*/  LDL.LU R16, [R1+0xa94] ;  /* 0x000a940001107983 */ /* 0x001f620000300800 */
[----:B------:R-:W-:-:S05]  /*15e40*/  IADD3 R22, P2, PT, R13, R22, RZ ;  /* 0x000000160d167210 */ /* 0x000fca0007f5e0ff */
[----:B------:R0:W-:Y:S01]  /*15e50*/  STL [R1+0xafc], R22 ;  /* 0x000afc1601007387 */ /* 0x0001e20000100800 */
[----:B------:R-:W-:Y:S01]  /*15e60*/  IMAD.X R44, R15, 0x1, R44, P3 ;  /* 0x000000010f2c7824 */ /* 0x000fe200018e062c */
[----:B------:R-:W-:Y:S02]  /*15e70*/  IADD3 R43, P3, PT, R13, R43, RZ ;  /* 0x0000002b0d2b7210 */ /* 0x000fe40007f7e0ff */
[----:B0-----:R-:W5:Y:S01]  /*15e80*/  LDL.LU R22, [R1+0xab0] ;  /* 0x000ab00001167983 */ /* 0x001f620000300800 */
[----:B------:R-:W-:-:S03]  /*15e90*/  IMAD.X R42, R15, 0x1, R42, P4 ;  /* 0x000000010f2a7824 */ /* 0x000fc600020e062a */
[----:B------:R-:W-:Y:S04]  /*15ea0*/  STL [R1+0xb18], R44 ;  /* 0x000b182c01007387 */ /* 0x000fe80000100800 */
[----:B------:R-:W-:Y:S04]  /*15eb0*/  STL [R1+0xaf4], R43 ;  /* 0x000af42b01007387 */ /* 0x000fe80000100800 */
[----:B------:R-:W-:Y:S01]  /*15ec0*/  STL [R1+0xb10], R42 ;  /* 0x000b102a01007387 */ /* 0x000fe20000100800 */
[----:B--2---:R-:W-:Y:S01]  /*15ed0*/  IADD3 R41, P4, PT, R13, R41, RZ ;  /* 0x000000290d297210 */ /* 0x004fe20007f9e0ff */
[----:B------:R-:W-:-:S04]  /*15ee0*/  IMAD.X R40, R15, 0x1, R40, P6 ;  /* 0x000000010f287824 */ /* 0x000fc800030e0628 */
        /* <DEDUP_REMOVED lines=26> */
[----:B------:R-:W-:Y:S01]  /*16090*/  IMAD.X R26, R15, 0x1, R26, P2 ;  /* 0x000000010f1a7824 */ /* 0x000fe200010e061a */
[----:B------:R-:W-:Y:S01]  /*160a0*/  IADD3 R21, P2, PT, R13, R21, RZ ;  /* 0x000000150d157210 */ /* 0x000fe20007f5e0ff */
[----:B------:R-:W-:Y:S01]  /*160b0*/  STL [R1+0xad8], R28 ;  /* 0x000ad81c01007387 */ /* 0x000fe20000100800 */
[----:B------:R-:W-:-:S03]  /*160c0*/  IMAD.X R25, R15, 0x1, R25, P3 ;  /* 0x000000010f197824 */ /* 0x000fc600018e0619 */
[----:B------:R0:W-:Y:S04]  /*160d0*/  STL [R1+0xaac], R21 ;  /* 0x000aac1501007387 */ /* 0x0001e80000100800 */
[----:B------:R-:W-:Y:S04]  /*160e0*/  STL [R1+0xab4], R27 ;  /* 0x000ab41b01007387 */ /* 0x000fe80000100800 */
[----:B0-----:R-:W2:Y:S04]  /*160f0*/  LDL.LU R21, [R1+0xa8c] ;  /* 0x000a8c0001157983 */ /* 0x001ea80000300800 */
[----:B------:R-:W-:Y:S01]  /*16100*/  STL [R1+0xad0], R26 ;  /* 0x000ad01a01007387 */ /* 0x000fe20000100800 */
[----:B---3--:R-:W-:Y:S01]  /*16110*/  IADD3 R20, P3, PT, R13, R20, RZ ;  /* 0x000000140d147210 */ /* 0x008fe20007f7e0ff */
[----:B----4-:R-:W-:-:S04]  /*16120*/  IMAD.X R24, R15, 0x1, R24, P4 ;  /* 0x000000010f187824 */ /* 0x010fc800020e0618 */
[----:B------:R0:W-:Y:S04]  /*16130*/  STL [R1+0xaa4], R20 ;  /* 0x000aa41401007387 */ /* 0x0001e80000100800 */
[----:B0-----:R-:W3:Y:S01]  /*16140*/  LDL.LU R20, [R1+0xaa8] ;  /* 0x000aa80001147983 */ /* 0x001ee20000300800 */
[----:B------:R-:W-:-:S03]  /*16150*/  IADD3 R19, P4, PT, R13, R19, RZ ;  /* 0x000000130d137210 */ /* 0x000fc60007f9e0ff */
[----:B------:R-:W-:Y:S04]  /*16160*/  STL [R1+0xac8], R25 ;  /* 0x000ac81901007387 */ /* 0x000fe80000100800 */
[----:B------:R0:W-:Y:S04]  /*16170*/  STL [R1+0xa9c], R19 ;  /* 0x000a9c1301007387 */ /* 0x0001e80000100800 */
[----:B0-----:R-:W4:Y:S01]  /*16180*/  LDL.LU R19, [R1+0xa84] ;  /* 0x000a840001137983 */ /* 0x001f220000300800 */
[----:B------:R-:W-:Y:S01]  /*16190*/  IMAD.X R23, R15, 0x1, R23, P6 ;  /* 0x000000010f177824 */ /* 0x000fe200030e0617 */
[----:B-----5:R-:W-:-:S02]  /*161a0*/  IADD3 R16, P6, PT, R13, R16, RZ ;  /* 0x000000100d107210 */ /* 0x020fc40007fde0ff */
[----:B------:R-:W-:Y:S04]  /*161b0*/  STL [R1+0xac0], R24 ;  /* 0x000ac01801007387 */ /* 0x000fe80000100800 */
[----:B------:R0:W-:Y:S04]  /*161c0*/  STL [R1+0xa94], R16 ;  /* 0x000a941001007387 */ /* 0x0001e80000100800 */
[----:B0-----:R-:W5:Y:S01]  /*161d0*/  LDL.LU R16, [R1+0xaa0] ;  /* 0x000aa00001107983 */ /* 0x001f620000300800 */
[----:B------:R-:W-:-:S03]  /*161e0*/  IMAD.X R22, R15, 0x1, R22, P1 ;  /* 0x000000010f167824 */ /* 0x000fc600008e0616 */
        /* <DEDUP_REMOVED lines=23> */
[----:B--2---:R-:W-:-:S05]  /*16360*/  IADD3 R21, P1, PT, R13, R21, RZ ;  /* 0x000000150d157210 */ /* 0x004fca0007f3e0ff */
[----:B------:R0:W-:Y:S04]  /*16370*/  STL [R1+0xa8c], R21 ;  /* 0x000a8c1501007387 */ /* 0x0001e80000100800 */
        /* <DEDUP_REMOVED lines=8> */
[----:B0-----:R-:W4:Y:S01]  /*16400*/  LDL.LU R19, [R1+0xa38] ;  /* 0x000a380001137983 */ /* 0x001f220000300800 */
[----:B-----5:R-:W-:-:S05]  /*16410*/  IMAD.X R16, R15, 0x1, R16, P3 ;  /* 0x000000010f107824 */ /* 0x020fca00018e0610 */
[----:B------:R0:W-:Y:S01]  /*16420*/  STL [R1+0xaa0], R16 ;  /* 0x000aa01001007387 */ /* 0x0001e20000100800 */
[----:B------:R-:W-:Y:S01]  /*16430*/  IADD3 R44, P3, PT, R13, R44, RZ ;  /* 0x0000002c0d2c7210 */ /* 0x000fe20007f7e0ff */
[----:B------:R-:W-:Y:S02]  /*16440*/  IMAD.X R43, R15, 0x1, R43, P4 ;  /* 0x000000010f2b7824 */ /* 0x000fe400020e062b */
[----:B0-----:R-:W5:Y:S01]  /*16450*/  LDL.LU R16, [R1+0xa14] ;  /* 0x000a140001107983 */ /* 0x001f620000300800 */
        /* <DEDUP_REMOVED lines=38> */
[----:B0-----:R-:W5:Y:S04]  /*166c0*/  LDL.LU R22, [R1+0xa30] ;  /* 0x000a300001167983 */ /* 0x001f680000300800 */
[----:B------:R-:W-:Y:S01]  /*166d0*/  STL [R1+0xa34], R26 ;  /* 0x000a341a01007387 */ /* 0x000fe20000100800 */
[----:B--2---:R-:W-:-:S05]  /*166e0*/  IMAD.X R21, R15, 0x1, R21, P4 ;  /* 0x000000010f157824 */ /* 0x004fca00020e0615 */
[----:B------:R0:W-:Y:S01]  /*166f0*/  STL [R1+0xa48], R21 ;  /* 0x000a481501007387 */ /* 0x0001e20000100800 */
[----:B------:R-:W-:-:S03]  /*16700*/  IADD3 R24, P4, PT, R13, R24, RZ ;  /* 0x000000180d187210 */ /* 0x000fc60007f9e0ff */
[----:B0-----:R-:W2:Y:S04]  /*16710*/  LDL.LU R21, [R1+0xa0c] ;  /* 0x000a0c0001157983 */ /* 0x001ea80000300800 */
[----:B------:R-:W-:Y:S01]  /*16720*/  STL [R1+0xa2c], R25 ;  /* 0x000a2c1901007387 */ /* 0x000fe20000100800 */
[----:B---3--:R-:W-:-:S05]  /*16730*/  IMAD.X R20, R15, 0x1, R20, P6 ;  /* 0x000000010f147824 */ /* 0x008fca00030e0614 */
[----:B------:R0:W-:Y:S04]  /*16740*/  STL [R1+0xa40], R20 ;  /* 0x000a401401007387 */ /* 0x0001e80000100800 */
[----:B0-----:R-:W3:Y:S01]  /*16750*/  LDL.LU R20, [R1+0xa28] ;  /* 0x000a280001147983 */ /* 0x001ee20000300800 */
[----:B----4-:R-:W-:-:S03]  /*16760*/  IMAD.X R19, R15, 0x1, R19, P1 ;  /* 0x000000010f137824 */ /* 0x010fc600008e0613 */
[----:B------:R-:W-:Y:S04]  /*16770*/  STL [R1+0xa24], R24 ;  /* 0x000a241801007387 */ /* 0x000fe80000100800 */
[----:B------:R0:W-:Y:S04]  /*16780*/  STL [R1+0xa38], R19 ;  /* 0x000a381301007387 */ /* 0x0001e80000100800 */
[----:B0-----:R-:W4:Y:S01]  /*16790*/  LDL.LU R19, [R1+0xa04] ;  /* 0x000a040001137983 */ /* 0x001f220000300800 */
[C---:B------:R-:W-:Y:S02]  /*167a0*/  IADD3 R23, P6, PT, R13.reuse, R23, RZ ;  /* 0x000000170d177210 */ /* 0x040fe40007fde0ff */
[----:B-----5:R-:W-:-:S03]  /*167b0*/  IADD3 R16, P1, PT, R13, R16, RZ ;  /* 0x000000100d107210 */ /* 0x020fc60007f3e0ff */
        /* <DEDUP_REMOVED lines=22> */
[----:B------:R-:W-:-:S03]  /*16920*/  IMAD.X R22, R15, 0x1, R22, P2 ;  /* 0x000000010f167824 */ /* 0x000fc600010e0616 */
[----:B------:R-:W5:Y:S04]  /*16930*/  LDL.LU R25, [R1+0x9d0] ;  /* 0x0009d00001197983 */ /* 0x000f680000300800 */
[----:B------:R0:W-:Y:S04]  /*16940*/  STL [R1+0xa30], R22 ;  /* 0x000a301601007387 */ /* 0x0001e80000100800 */
        /* <DEDUP_REMOVED lines=9> */
[----:B----4-:R-:W-:-:S05]  /*169e0*/  IADD3 R19, P3, PT, R13, R19, RZ ;  /* 0x000000130d137210 */ /* 0x010fca0007f7e0ff */
[----:B------:R0:W-:Y:S04]  /*169f0*/  STL [R1+0xa04], R19 ;  /* 0x000a041301007387 */ /* 0x0001e80000100800 */
[----:B0-----:R-:W4:Y:S01]  /*16a00*/  LDL.LU R19, [R1+0x9b8] ;  /* 0x0009b80001137983 */ /* 0x001f220000300800 */
[----:B-----5:R-:W-:Y:S01]  /*16a10*/  IMAD.X R44, R15, 0x1, R44, P4 ;  /* 0x000000010f2c7824 */ /* 0x020fe200020e062c */
[----:B------:R-:W-:Y:S01]  /*16a20*/  IADD3 R43, P4, PT, R13, R43, RZ ;  /* 0x0000002b0d2b7210 */ /* 0x000fe20007f9e0ff */
        /* <DEDUP_REMOVED lines=38> */
[----:B0-----:R-:W5:Y:S01]  /*16c90*/  LDL.LU R16, [R1+0x994] ;  /* 0x0009940001107983 */ /* 0x001f620000300800 */
[----:B------:R-:W-:-:S03]  /*16ca0*/  IADD3 R22, P4, PT, R13, R22, RZ ;  /* 0x000000160d167210 */ /* 0x000fc60007f9e0ff */
[----:B------:R-:W-:Y:S01]  /*16cb0*/  STL [R1+0x9d8], R26 ;  /* 0x0009d81a01007387 */ /* 0x000fe20000100800 */
[----:B------:R-:W-:-:S03]  /*16cc0*/  IMAD.X R24, R15, 0x1, R24, P6 ;  /* 0x000000010f187824 */ /* 0x000fc600030e0618 */
[----:B------:R0:W-:Y:S04]  /*16cd0*/  STL [R1+0x9ac], R22 ;  /* 0x0009ac1601007387 */ /* 0x0001e80000100800 */
[----:B0-----:R-:W5:Y:S04]  /*16ce0*/  LDL.LU R22, [R1+0x9b0] ;  /* 0x0009b00001167983 */ /* 0x001f680000300800 */
[----:B------:R-:W-:Y:S01]  /*16cf0*/  STL [R1+0x9d0], R25 ;  /* 0x0009d01901007387 */ /* 0x000fe20000100800 */
[----:B--2---:R-:W-:Y:S01]  /*16d00*/  IADD3 R21, P6, PT, R13, R21, RZ ;  /* 0x000000150d157210 */ /* 0x004fe20007fde0ff */
[----:B------:R-:W-:-:S04]  /*16d10*/  IMAD.X R23, R15, 0x1, R23, P1 ;  /* 0x000000010f177824 */ /* 0x000fc800008e0617 */
[----:B------:R0:W-:Y:S04]  /*16d20*/  STL [R1+0x9a4], R21 ;  /* 0x0009a41501007387 */ /* 0x0001e80000100800 */
[----:B0-----:R-:W2:Y:S04]  /*16d30*/  LDL.LU R21, [R1+0x98c] ;  /* 0x00098c0001157983 */ /* 0x001ea80000300800 */
[----:B------:R-:W-:Y:S01]  /*16d40*/  STL [R1+0x9c8], R24 ;  /* 0x0009c81801007387 */ /* 0x000fe20000100800 */
[----:B---3--:R-:W-:-:S05]  /*16d50*/  IADD3 R20, P1, PT, R13, R20, RZ ;  /* 0x000000140d147210 */ /* 0x008fca0007f3e0ff */
[----:B------:R0:W-:Y:S04]  /*16d60*/  STL [R1+0x99c], R20 ;  /* 0x00099c1401007387 */ /* 0x0001e80000100800 */
[----:B0-----:R-:W3:Y:S01]  /*16d70*/  LDL.LU R20, [R1+0x9a8] ;  /* 0x0009a80001147983 */ /* 0x001ee20000300800 */
[----:B----4-:R-:W-:-:S03]  /*16d80*/  IMAD.X R19, R15, 0x1, R19, P2 ;  /* 0x000000010f137824 */ /* 0x010fc600010e0613 */
        /* <DEDUP_REMOVED lines=21> */
[----:B0-----:R-:W4:Y:S04]  /*16ee0*/  LDL.LU R19, [R1+0x958] ;  /* 0x0009580001137983 */ /* 0x001f280000300800 */
[----:B------:R-:W4:Y:S01]  /*16ef0*/  LDL.LU R25, [R1+0x934] ;  /* 0x0009340001197983 */ /* 0x000f220000300800 */
[----:B-----5:R-:W-:-:S05]  /*16f00*/  IADD3 R16, P2, PT, R13, R16, RZ ;  /* 0x000000100d107210 */ /* 0x020fca0007f5e0ff */
[----:B------:R0:W-:Y:S04]  /*16f10*/  STL [R1+0x994], R16 ;  /* 0x0009941001007387 */ /* 0x0001e80000100800 */
        /* <DEDUP_REMOVED lines=8> */
[----:B0-----:R-:W2:Y:S01]  /*16fa0*/  LDL.LU R21, [R1+0x940] ;  /* 0x0009400001157983 */ /* 0x001ea20000300800 */
[----:B---3--:R-:W-:-:S05]  /*16fb0*/  IMAD.X R20, R15, 0x1, R20, P4 ;  /* 0x000000010f147824 */ /* 0x008fca00020e0614 */
[----:B------:R0:W-:Y:S01]  /*16fc0*/  STL [R1+0x9a8], R20 ;  /* 0x0009a81401007387 */ /* 0x0001e20000100800 */
[----:B----4-:R-:W-:Y:S01]  /*16fd0*/  IADD3 R44, P4, PT, R13, R44, RZ ;  /* 0x0000002c0d2c7210 */ /* 0x010fe20007f9e0ff */
[----:B------:R-:W-:Y:S02]  /*16fe0*/  IMAD.X R43, R15, 0x1, R43, P6 ;  /* 0x000000010f2b7824 */ /* 0x000fe400030e062b */
[----:B0-----:R-:W3:Y:S01]  /*16ff0*/  LDL.LU R20, [R1+0x91c] ;  /* 0x00091c0001147983 */ /* 0x001ee20000300800 */
        /* <DEDUP_REMOVED lines=33> */
[----:B------:R-:W-:Y:S04]  /*17210*/  STL [R1+0x944], R28 ;  /* 0x0009441c01007387 */ /* 0x000fe80000100800 */
[----:B------:R0:W-:Y:S04]  /*17220*/  STL [R1+0x958], R19 ;  /* 0x0009581301007387 */ /* 0x0001e80000100800 */
[----:B------:R-:W-:Y:S04]  /*17230*/  STL [R1+0x960], R27 ;  /* 0x0009601b01007387 */ /* 0x000fe80000100800 */
[----:B0-----:R-:W4:Y:S01]  /*17240*/  LDL.LU R19, [R1+0x938] ;  /* 0x0009380001137983 */ /* 0x001f220000300800 */
[----:B------:R-:W-:-:S02]  /*17250*/  IADD3 R26, P3, PT, R13, R26, RZ ;  /* 0x0000001a0d1a7210 */ /* 0x000fc40007f7e0ff */
[----:B------:R-:W-:Y:S01]  /*17260*/  IADD3 R25, P4, PT, R13, R25, RZ ;  /* 0x000000190d197210 */ /* 0x000fe20007f9e0ff */
[----:B-----5:R-:W-:Y:S02]  /*17270*/  IMAD.X R16, R15, 0x1, R16, P6 ;  /* 0x000000010f107824 */ /* 0x020fe400030e0610 */
[----:B------:R-:W-:Y:S04]  /*17280*/  STL [R1+0x93c], R26 ;  /* 0x00093c1a01007387 */ /* 0x000fe80000100800 */
[----:B------:R0:W-:Y:S01]  /*17290*/  STL [R1+0x950], R16 ;  /* 0x0009501001007387 */ /* 0x0001e20000100800 */
        /* <DEDUP_REMOVED lines=9> */
[----:B------:R0:W-:Y:S04]  /*17330*/  STL [R1+0x940], R21 ;  /* 0x0009401501007387 */ /* 0x0001e80000100800 */
[----:B0-----:R-:W2:Y:S04]  /*17340*/  LDL.LU R21, [R1+0x90c] ;  /* 0x00090c0001157983 */ /* 0x001ea80000300800 */
[----:B------:R-:W-:Y:S04]  /*17350*/  STL [R1+0x924], R23 ;  /* 0x0009241701007387 */ /* 0x000fe80000100800 */
[----:B------:R-:W2:Y:S04]  /*17360*/  LDL.LU R44, [R1+0x928] ;  /* 0x00092800012c7983 */ /* 0x000ea80000300800 */
[----:B------:R-:W2:Y:S01]  /*17370*/  LDL.LU R43, [R1+0x904] ;  /* 0x00090400012b7983 */ /* 0x000ea20000300800 */
[----:B---3--:R-:W-:-:S03]  /*17380*/  IADD3 R20, P2, PT, R13, R20, RZ ;  /* 0x000000140d147210 */ /* 0x008fc60007f5e0ff */
        /* <DEDUP_REMOVED lines=18> */
[----:B0-----:R-:W3:Y:S04]  /*174b0*/  LDL.LU R20, [R1+0x8bc] ;  /* 0x0008bc0001147983 */ /* 0x001ee80000300800 */
[----:B------:R-:W3:Y:S01]  /*174c0*/  LDL.LU R25, [R1+0x8d8] ;  /* 0x0008d80001197983 */ /* 0x000ee20000300800 */
[----:B----4-:R-:W-:-:S05]  /*174d0*/  IMAD.X R19, R15, 0x1, R19, P3 ;  /* 0x000000010f137824 */ /* 0x010fca00018e0613 */
[----:B------:R0:W-:Y:S04]  /*174e0*/  STL [R1+0x938], R19 ;  /* 0x0009381301007387 */ /* 0x0001e80000100800 */
        /* <DEDUP_REMOVED lines=8> */
[----:B0-----:R-:W5:Y:S01]  /*17570*/  LDL.LU R22, [R1+0x8a4] ;  /* 0x0008a40001167983 */ /* 0x001f620000300800 */
[----:B--2---:R-:W-:-:S05]  /*17580*/  IADD3 R21, P4, PT, R13, R21, RZ ;  /* 0x000000150d157210 */ /* 0x004fca0007f9e0ff */
[----:B------:R0:W-:Y:S01]  /*17590*/  STL [R1+0x90c], R21 ;  /* 0x00090c1501007387 */ /* 0x0001e20000100800 */
[----:B------:R-:W-:Y:S01]  /*175a0*/  IMAD.X R44, R15, 0x1, R44, P6 ;  /* 0x000000010f2c7824 */ /* 0x000fe200030e062c */
[----:B------:R-:W-:Y:S02]  /*175b0*/  IADD3 R43, P6, PT, R13, R43, RZ ;  /* 0x0000002b0d2b7210 */ /* 0x000fe40007fde0ff */
[----:B0-----:R-:W2:Y:S01]  /*175c0*/  LDL.LU R21, [R1+0x8c0] ;  /* 0x0008c00001157983 */ /* 0x001ea20000300800 */
[----:B---3--:R-:W-:-:S03]  /*175d0*/  IMAD.X R42, R15, 0x1, R42, P1 ;  /* 0x000000010f2a7824 */ /* 0x008fc600008e062a */
        /* <DEDUP_REMOVED lines=37> */
[----:B0-----:R-:W3:Y:S04]  /*17830*/  LDL.LU R20, [R1+0x89c] ;  /* 0x00089c0001147983 */ /* 0x001ee80000300800 */
[----:B------:R-:W-:Y:S01]  /*17840*/  STL [R1+0x8e0], R26 ;  /* 0x0008e01a01007387 */ /* 0x000fe20000100800 */
[----:B----4-:R-:W-:-:S05]  /*17850*/  IADD3 R19, P6, PT, R13, R19, RZ ;  /* 0x000000130d137210 */ /* 0x010fca0007fde0ff */
[----:B------:R0:W-:Y:S04]  /*17860*/  STL [R1+0x8b4], R19 ;  /* 0x0008b41301007387 */ /* 0x0001e80000100800 */
[----:B0-----:R-:W4:Y:S01]  /*17870*/  LDL.LU R19, [R1+0x8b8] ;  /* 0x0008b80001137983 */ /* 0x001f220000300800 */
[----:B------:R-:W-:Y:S01]  /*17880*/  IMAD.X R24, R15, 0x1, R24, P1 ;  /* 0x000000010f187824 */ /* 0x000fe200008e0618 */
[----:B-----5:R-:W-:Y:S02]  /*17890*/  IADD3 R16, P1, PT, R13, R16, RZ ;  /* 0x000000100d107210 */ /* 0x020fe40007f3e0ff */
[----:B------:R-:W-:Y:S01]  /*178a0*/  STL [R1+0x8d8], R25 ;  /* 0x0008d81901007387 */ /* 0x000fe20000100800 */
[----:B------:R-:W-:-:S03]  /*178b0*/  IMAD.X R23, R15, 0x1, R23, P2 ;  /* 0x000000010f177824 */ /* 0x000fc600010e0617 */
[----:B------:R0:W-:Y:S04]  /*178c0*/  STL [R1+0x8ac], R16 ;  /* 0x0008ac1001007387 */ /* 0x0001e80000100800 */
[----:B0-----:R-:W5:Y:S01]  /*178d0*/  LDL.LU R16, [R1+0x894] ;  /* 0x0008940001107983 */ /* 0x001f620000300800 */
[----:B------:R-:W-:-:S03]  /*178e0*/  IADD3 R22, P2, PT, R13, R22, RZ ;  /* 0x000000160d167210 */ /* 0x000fc60007f5e0ff */
[----:B------:R-:W-:Y:S04]  /*178f0*/  STL [R1+0x8d0], R24 ;  /* 0x0008d01801007387 */ /* 0x000fe80000100800 */
[----:B------:R0:W-:Y:S04]  /*17900*/  STL [R1+0x8a4], R22 ;  /* 0x0008a41601007387 */ /* 0x0001e80000100800 */
[----:B0-----:R-:W5:Y:S04]  /*17910*/  LDL.LU R22, [R1+0x8b0] ;  /* 0x0008b00001167983 */ /* 0x001f680000300800 */
[----:B------:R-:W-:Y:S04]  /*17920*/  STL [R1+0x8c8], R23 ;  /* 0x0008c81701007387 */ /* 0x000fe80000100800 */
[----:B------:R-:W5:Y:S04]  /*17930*/  LDL.LU R44, [R1+0x88c] ;  /* 0x00088c00012c7983 */ /* 0x000f680000300800 */
[----:B------:R-:W5:Y:S04]  /*17940*/  LDL.LU R43, [R1+0x8a8] ;  /* 0x0008a800012b7983 */ /* 0x000f680000300800 */
[----:B------:R-:W5:Y:S01]  /*17950*/  LDL.LU R42, [R1+0x884] ;  /* 0x00088400012a7983 */ /* 0x000f620000300800 */
[----:B--2---:R-:W-:-:S05]  /*17960*/  IMAD.X R21, R15, 0x1, R21, P3 ;  /* 0x000000010f157824 */ /* 0x004fca00018e0615 */
        /* <DEDUP_REMOVED lines=19> */
[----:B---3--:R-:W-:-:S05]  /*17aa0*/  IADD3 R20, P3, PT, R13, R20, RZ ;  /* 0x000000140d147210 */ /* 0x008fca0007f7e0ff */
[----:B------:R0:W-:Y:S04]  /*17ab0*/  STL [R1+0x89c], R20 ;  /* 0x00089c1401007387 */ /* 0x0001e80000100800 */
        /* <DEDUP_REMOVED lines=9> */
[----:B------:R-:W-:-:S05]  /*17b50*/  IMAD.X R22, R15, 0x1, R22, P6 ;  /* 0x000000010f167824 */ /* 0x000fca00030e0616 */
[----:B------:R0:W-:Y:S01]  /*17b60*/  STL [R1+0x8b0], R22 ;  /* 0x0008b01601007387 */ /* 0x0001e20000100800 */
[----:B------:R-:W-:Y:S01]  /*17b70*/  IADD3 R44, P6, PT, R13, R44, RZ ;  /* 0x0000002c0d2c7210 */ /* 0x000fe20007fde0ff */
[----:B------:R-:W-:Y:S02]  /*17b80*/  IMAD.X R43, R15, 0x1, R43, P1 ;  /* 0x000000010f2b7824 */ /* 0x000fe400008e062b */
[----:B0-----:R-:W5:Y:S01]  /*17b90*/  LDL.LU R22, [R1+0x824] ;  /* 0x0008240001167983 */ /* 0x001f620000300800 */
[----:B------:R-:W-:-:S03]  /*17ba0*/  IADD3 R42, P1, PT, R13, R42, RZ ;  /* 0x0000002a0d2a7210 */ /* 0x000fc60007f3e0ff */
[----:B------:R-:W-:Y:S04]  /*17bb0*/  STL [R1+0x88c], R44 ;  /* 0x00088c2c01007387 */ /* 0x000fe80000100800 */
[----:B------:R-:W-:Y:S04]  /*17bc0*/  STL [R1+0x8a8], R43 ;  /* 0x0008a82b01007387 */ /* 0x000fe80000100800 */
[----:B------:R-:W-:Y:S01]  /*17bd0*/  STL [R1+0x884], R42 ;  /* 0x0008842a01007387 */ /* 0x000fe20000100800 */
[----:B--2---:R-:W-:Y:S01]  /*17be0*/  IMAD.X R41, R15, 0x1, R41, P2 ;  /* 0x000000010f297824 */ /* 0x004fe200010e0629 */
[----:B------:R-:W-:-:S04]  /*17bf0*/  IADD3 R40, P2, PT, R13, R40, RZ ;  /* 0x000000280d287210 */ /* 0x000fc80007f5e0ff */
        /* <DEDUP_REMOVED lines=27> */
[----:B------:R-:W-:Y:S01]  /*17db0*/  IMAD.X R21, R15, 0x1, R21, P6 ;  /* 0x000000010f157824 */ /* 0x000fe200030e0615 */
[----:B------:R-:W-:-:S04]  /*17dc0*/  IADD3 R26, P4, PT, R13, R26, RZ ;  /* 0x0000001a0d1a7210 */ /* 0x000fc80007f9e0ff */
[----:B------:R0:W-:Y:S04]  /*17dd0*/  STL [R1+0x860], R21 ;  /* 0x0008601501007387 */ /* 0x0001e80000100800 */
[----:B------:R-:W-:Y:S01]  /*17de0*/  STL [R1+0x868], R27 ;  /* 0x0008681b01007387 */ /* 0x000fe20000100800 */
[----:B------:R-:W-:-:S03]  /*17df0*/  IADD3 R25, P6, PT, R13, R25, RZ ;  /* 0x000000190d197210 */ /* 0x000fc60007fde0ff */
[----:B0-----:R-:W2:Y:S04]  /*17e00*/  LDL.LU R21, [R1+0x840] ;  /* 0x0008400001157983 */ /* 0x001ea80000300800 */
[----:B------:R-:W-:Y:S01]  /*17e10*/  STL [R1+0x844], R26 ;  /* 0x0008441a01007387 */ /* 0x000fe20000100800 */
[----:B---3--:R-:W-:-:S05]  /*17e20*/  IMAD.X R20, R15, 0x1, R20, P1 ;  /* 0x000000010f147824 */ /* 0x008fca00008e0614 */
[----:B------:R0:W-:Y:S04]  /*17e30*/  STL [R1+0x858], R20 ;  /* 0x0008581401007387 */ /* 0x0001e80000100800 */
[----:B0-----:R-:W3:Y:S04]  /*17e40*/  LDL.LU R20, [R1+0x81c] ;  /* 0x00081c0001147983 */ /* 0x001ee80000300800 */
[----:B------:R-:W-:Y:S01]  /*17e50*/  STL [R1+0x83c], R25 ;  /* 0x00083c1901007387 */ /* 0x000fe20000100800 */
[----:B----4-:R-:W-:-:S05]  /*17e60*/  IMAD.X R19, R15, 0x1, R19, P2 ;  /* 0x000000010f137824 */ /* 0x010fca00010e0613 */
[----:B------:R0:W-:Y:S04]  /*17e70*/  STL [R1+0x850], R19 ;  /* 0x0008501301007387 */ /* 0x0001e80000100800 */
[----:B0-----:R-:W4:Y:S01]  /*17e80*/  LDL.LU R19, [R1+0x838] ;  /* 0x0008380001137983 */ /* 0x001f220000300800 */
[C---:B------:R-:W-:Y:S02]  /*17e90*/  IADD3 R24, P1, PT, R13.reuse, R24, RZ ;  /* 0x000000180d187210 */ /* 0x040fe40007f3e0ff */
[----:B------:R-:W-:Y:S01]  /*17ea0*/  IADD3 R23, P2, PT, R13, R23, RZ ;  /* 0x000000170d177210 */ /* 0x000fe20007f5e0ff */
[----:B-----5:R-:W-:Y:S02]  /*17eb0*/  IMAD.X R16, R15, 0x1, R16, P3 ;  /* 0x000000010f107824 */ /* 0x020fe400018e0610 */
[----:B------:R-:W-:Y:S04]  /*17ec0*/  STL [R1+0x834], R24 ;  /* 0x0008341801007387 */ /* 0x000fe80000100800 */
[----:B------:R0:W-:Y:S04]  /*17ed0*/  STL [R1+0x848], R16 ;  /* 0x0008481001007387 */ /* 0x0001e80000100800 */
[----:B0-----:R-:W5:Y:S01]  /*17ee0*/  LDL.LU R16, [R1+0x814] ;  /* 0x0008140001107983 */ /* 0x001f620000300800 */
[----:B------:R-:W-:-:S03]  /*17ef0*/  IADD3 R22, P3, PT, R13, R22, RZ ;  /* 0x000000160d167210 */ /* 0x000fc60007f7e0ff */
        /* <DEDUP_REMOVED lines=80> */
[----:B------:R-:W-:-:S04]  /*18400*/  IMAD.X R24, R15, 0x1, R24, P2 ;  /* 0x000000010f187824 */ /* 0x000fc800010e0618 */
[----:B------:R0:W-:Y:S04]  /*18410*/  STL [R1+0x7bc], R21 ;  /* 0x0007bc1501007387 */ /* 0x0001e80000100800 */
[----:B0-----:R-:W2:Y:S04]  /*18420*/  LDL.LU R21, [R1+0x7c0] ;  /* 0x0007c00001157983 */ /* 0x001ea80000300800 */
[----:B------:R-:W-:Y:S01]  /*18430*/  STL [R1+0x7e0], R25 ;  /* 0x0007e01901007387 */ /* 0x000fe20000100800 */
[----:B---3--:R-:W-:Y:S01]  /*18440*/  IADD3 R20, P2, PT, R13, R20, RZ ;  /* 0x000000140d147210 */ /* 0x008fe20007f5e0ff */
[----:B------:R-:W-:-:S04]  /*18450*/  IMAD.X R23, R15, 0x1, R23, P3 ;  /* 0x000000010f177824 */ /* 0x000fc800018e0617 */
[----:B------:R0:W-:Y:S04]  /*18460*/  STL [R1+0x7b4], R20 ;  /* 0x0007b41401007387 */ /* 0x0001e80000100800 */
[----:B0-----:R-:W3:Y:S04]  /*18470*/  LDL.LU R20, [R1+0x79c] ;  /* 0x00079c0001147983 */ /* 0x001ee80000300800 */
[----:B------:R-:W-:Y:S01]  /*18480*/  STL [R1+0x7d8], R24 ;  /* 0x0007d81801007387 */ /* 0x000fe20000100800 */
[----:B----4-:R-:W-:-:S05]  /*18490*/  IADD3 R19, P3, PT, R13, R19, RZ ;  /* 0x000000130d137210 */ /* 0x010fca0007f7e0ff */
[----:B------:R0:W-:Y:S04]  /*184a0*/  STL [R1+0x7ac], R19 ;  /* 0x0007ac1301007387 */ /* 0x0001e80000100800 */
[----:B0-----:R-:W4:Y:S04]  /*184b0*/  LDL.LU R19, [R1+0x7b8] ;  /* 0x0007b80001137983 */ /* 0x001f280000300800 */
[----:B------:R-:W-:Y:S01]  /*184c0*/  STL [R1+0x7d0], R23 ;  /* 0x0007d01701007387 */ /* 0x000fe20000100800 */
[----:B-----5:R-:W-:-:S03]  /*184d0*/  IMAD.X R16, R15, 0x1, R16, P4 ;  /* 0x000000010f107824 */ /* 0x020fc600020e0610 */
        /* <DEDUP_REMOVED lines=22> */
[----:B------:R-:W-:-:S05]  /*18640*/  IADD3 R22, P4, PT, R13, R22, RZ ;  /* 0x000000160d167210 */ /* 0x000fca0007f9e0ff */
[----:B------:R0:W-:Y:S04]  /*18650*/  STL [R1+0x7a4], R22 ;  /* 0x0007a41601007387 */ /* 0x0001e80000100800 */
        /* <DEDUP_REMOVED lines=50> */
[----:B------:R0:W-:Y:S04]  /*18980*/  STL [R1+0x768], R16 ;  /* 0x0007681001007387 */ /* 0x0001e80000100800 */
[----:B------:R-:W-:Y:S04]  /*18990*/  STL [R1+0x770], R27 ;  /* 0x0007701b01007387 */ /* 0x000fe80000100800 */
        /* <DEDUP_REMOVED lines=14> */
[----:B0-----:R-:W3:Y:S04]  /*18a80*/  LDL.LU R20, [R1+0x71c] ;  /* 0x00071c0001147983 */ /* 0x001ee80000300800 */
[----:B------:R-:W-:Y:S04]  /*18a90*/  STL [R1+0x734], R23 ;  /* 0x0007341701007387 */ /* 0x000fe80000100800 */
[----:B------:R-:W3:Y:S04]  /*18aa0*/  LDL.LU R44, [R1+0x738] ;  /* 0x00073800012c7983 */ /* 0x000ee80000300800 */
[----:B------:R-:W3:Y:S01]  /*18ab0*/  LDL.LU R43, [R1+0x714] ;  /* 0x00071400012b7983 */ /* 0x000ee20000300800 */
[----:B----4-:R-:W-:-:S03]  /*18ac0*/  IADD3 R19, P4, PT, R13, R19, RZ ;  /* 0x000000130d137210 */ /* 0x010fc60007f9e0ff */
        /* <DEDUP_REMOVED lines=20> */
[----:B-----5:R-:W-:-:S05]  /*18c10*/  IMAD.X R16, R15, 0x1, R16, P6 ;  /* 0x000000010f107824 */ /* 0x020fca00030e0610 */
[----:B------:R0:W-:Y:S04]  /*18c20*/  STL [R1+0x748], R16 ;  /* 0x0007481001007387 */ /* 0x0001e80000100800 */
        /* <DEDUP_REMOVED lines=11> */
[----:B------:R-:W-:Y:S01]  /*18ce0*/  IMAD.X R44, R15, 0x1, R44, P2 ;  /* 0x000000010f2c7824 */ /* 0x000fe200010e062c */
[----:B------:R-:W-:Y:S02]  /*18cf0*/  IADD3 R43, P2, PT, R13, R43, RZ ;  /* 0x0000002b0d2b7210 */ /* 0x000fe40007f5e0ff */
[----:B0-----:R-:W3:Y:S01]  /*18d00*/  LDL.LU R20, [R1+0x6d0] ;  /* 0x0006d00001147983 */ /* 0x001ee20000300800 */
[----:B----4-:R-:W-:-:S03]  /*18d10*/  IMAD.X R42, R15, 0x1, R42, P3 ;  /* 0x000000010f2a7824 */ /* 0x010fc600018e062a */
        /* <DEDUP_REMOVED lines=37> */
[----:B------:R-:W-:-:S03]  /*18f70*/  IMAD.X R25, R15, 0x1, R25, P2 ;  /* 0x000000010f197824 */ /* 0x000fc600010e0619 */
[----:B------:R-:W-:Y:S01]  /*18f80*/  STL [R1+0x6f0], R26 ;  /* 0x0006f01a01007387 */ /* 0x000fe20000100800 */
[----:B-----5:R-:W-:Y:S01]  /*18f90*/  IADD3 R16, P2, PT, R13, R16, RZ ;  /* 0x000000100d107210 */ /* 0x020fe20007f5e0ff */
[----:B------:R-:W-:-:S04]  /*18fa0*/  IMAD.X R24, R15, 0x1, R24, P3 ;  /* 0x000000010f187824 */ /* 0x000fc800018e0618 */
        /* <DEDUP_REMOVED lines=10> */
[----:B0-----:R-:W2:Y:S04]  /*19050*/  LDL.LU R21, [R1+0x6c0] ;  /* 0x0006c00001157983 */ /* 0x001ea80000300800 */
[----:B------:R-:W-:Y:S04]  /*19060*/  STL [R1+0x6d8], R23 ;  /* 0x0006d81701007387 */ /* 0x000fe80000100800 */
[----:B------:R-:W2:Y:S04]  /*19070*/  LDL.LU R44, [R1+0x69c] ;  /* 0x00069c00012c7983 */ /* 0x000ea80000300800 */
[----:B------:R-:W2:Y:S01]  /*19080*/  LDL.LU R43, [R1+0x6b8] ;  /* 0x0006b800012b7983 */ /* 0x000ea20000300800 */
[----:B---3--:R-:W-:-:S03]  /*19090*/  IMAD.X R20, R15, 0x1, R20, P6 ;  /* 0x000000010f147824 */ /* 0x008fc600030e0614 */
        /* <DEDUP_REMOVED lines=20> */
[----:B----4-:R-:W-:-:S05]  /*191e0*/  IADD3 R19, P6, PT, R13, R19, RZ ;  /* 0x000000130d137210 */ /* 0x010fca0007fde0ff */
[----:B------:R0:W-:Y:S04]  /*191f0*/  STL [R1+0x6ac], R19 ;  /* 0x0006ac1301007387 */ /* 0x0001e80000100800 */
        /* <DEDUP_REMOVED lines=8> */
[----:B0-----:R-:W5:Y:S01]  /*19280*/  LDL.LU R22, [R1+0x658] ;  /* 0x0006580001167983 */ /* 0x001f620000300800 */
[----:B--2---:R-:W-:-:S05]  /*19290*/  IMAD.X R21, R15, 0x1, R21, P2 ;  /* 0x000000010f157824 */ /* 0x004fca00010e0615 */
[----:B------:R0:W-:Y:S01]  /*192a0*/  STL [R1+0x6c0], R21 ;  /* 0x0006c01501007387 */ /* 0x0001e20000100800 */
[----:B------:R-:W-:Y:S01]  /*192b0*/  IADD3 R44, P2, PT, R13, R44, RZ ;  /* 0x0000002c0d2c7210 */ /* 0x000fe20007f5e0ff */
[----:B------:R-:W-:Y:S02]  /*192c0*/  IMAD.X R43, R15, 0x1, R43, P3 ;  /* 0x000000010f2b7824 */ /* 0x000fe400018e062b */
[----:B0-----:R-:W2:Y:S01]  /*192d0*/  LDL.LU R21, [R1+0x654] ;  /* 0x0006540001157983 */ /* 0x001ea20000300800 */
[----:B---3--:R-:W-:-:S03]  /*192e0*/  IADD3 R42, P3, PT, R13, R42, RZ ;  /* 0x0000002a0d2a7210 */ /* 0x008fc60007f7e0ff */
        /* <DEDUP_REMOVED lines=36> */
[----:B0-----:R-:W3:Y:S04]  /*19530*/  LDL.LU R20, [R1+0x438] ;  /* 0x0004380001147983 */ /* 0x001ee80000300800 */
[----:B------:R-:W-:Y:S01]  /*19540*/  STL [R1+0x43c], R26 ;  /* 0x00043c1a01007387 */ /* 0x000fe20000100800 */
[----:B----4-:R-:W-:-:S05]  /*19550*/  IMAD.X R19, R15, 0x1, R19, P3 ;  /* 0x000000010f137824 */ /* 0x010fca00018e0613 */
[----:B------:R0:W-:Y:S04]  /*19560*/  STL [R1+0x668], R19 ;  /* 0x0006681301007387 */ /* 0x0001e80000100800 */
[----:B0-----:R-:W4:Y:S01]  /*19570*/  LDL.LU R19, [R1+0x64c] ;  /* 0x00064c0001137983 */ /* 0x001f220000300800 */
[C---:B------:R-:W-:Y:S02]  /*19580*/  IADD3 R25, P2, PT, R13.reuse, R25, RZ ;  /* 0x000000190d197210 */ /* 0x040fe40007f5e0ff */
[----:B------:R-:W-:-:S03]  /*19590*/  IADD3 R24, P3, PT, R13, R24, RZ ;  /* 0x000000180d187210 */ /* 0x000fc60007f7e0ff */
[----:B------:R-:W-:Y:S01]  /*195a0*/  STL [R1+0x634], R25 ;  /* 0x0006341901007387 */ /* 0x000fe20000100800 */
[----:B-----5:R-:W-:Y:S01]  /*195b0*/  IMAD.X R16, R15, 0x1, R16, P4 ;  /* 0x000000010f107824 */ /* 0x020fe200020e0610 */
[----:B------:R-:W-:-:S04]  /*195c0*/  IADD3 R23, P4, PT, R13, R23, RZ ;  /* 0x000000170d177210 */ /* 0x000fc80007f9e0ff */
        /* <DEDUP_REMOVED lines=93> */
[----:B0-----:R-:W4:Y:S01]  /*19ba0*/  LDL.LU R19, [R1+0x390] ;  /* 0x0003900001137983 */ /* 0x001f220000300800 */
[----:B------:R-:W-:-:S03]  /*19bb0*/  IMAD.X R23, R15, 0x1, R23, P6 ;  /* 0x000000010f177824 */ /* 0x000fc600030e0617 */
[----:B------:R-:W-:Y:S01]  /*19bc0*/  STL [R1+0x3f4], R24 ;  /* 0x0003f41801007387 */ /* 0x000fe20000100800 */
[----:B-----5:R-:W-:-:S05]  /*19bd0*/  IADD3 R16, P6, PT, R13, R16, RZ ;  /* 0x000000100d107210 */ /* 0x020fca0007fde0ff */
[----:B------:R0:W-:Y:S04]  /*19be0*/  STL [R1+0x3c8], R16 ;  /* 0x0003c81001007387 */ /* 0x0001e80000100800 */
[----:B0-----:R-:W5:Y:S04]  /*19bf0*/  LDL.LU R16, [R1+0x3d4] ;  /* 0x0003d40001107983 */ /* 0x001f680000300800 */
[----:B------:R-:W-:Y:S01]  /*19c00*/  STL [R1+0x3ec], R23 ;  /* 0x0003ec1701007387 */ /* 0x000fe20000100800 */
[----:B------:R-:W-:-:S03]  /*19c10*/  IMAD.X R22, R15, 0x1, R22, P1 ;  /* 0x000000010f167824 */ /* 0x000fc600008e0616 */
        /* <DEDUP_REMOVED lines=90> */
[----:B------:R-:W-:-:S05]  /*1a1c0*/  IADD3 R23, P6, PT, R13, R23, RZ ;  /* 0x000000170d177210 */ /* 0x000fca0007fde0ff */
[----:B------:R-:W-:Y:S04]  /*1a1d0*/  STL [R1+0x328], R23 ;  /* 0x0003281701007387 */ /* 0x000fe80000100800 */
[----:B------:R-:W4:Y:S04]  /*1a1e0*/  LDL.LU R44, [R1+0x32c] ;  /* 0x00032c00012c7983 */ /* 0x000f280000300800 */
[----:B------:R-:W4:Y:S01]  /*1a1f0*/  LDL.LU R43, [R1+0x308] ;  /* 0x00030800012b7983 */ /* 0x000f220000300800 */
[----:B-----5:R-:W-:-:S03]  /*1a200*/  IADD3 R16, P1, PT, R13, R16, RZ ;  /* 0x000000100d107210 */ /* 0x020fc60007f3e0ff */
        /* <DEDUP_REMOVED lines=20> */
[----:B------:R-:W-:-:S05]  /*1a350*/  IMAD.X R22, R15, 0x1, R22, P2 ;  /* 0x000000010f167824 */ /* 0x000fca00010e0616 */
        /* <DEDUP_REMOVED lines=13> */
[----:B------:R-:W-:Y:S01]  /*1a430*/  IMAD.X R44, R15, 0x1, R44, P4 ;  /* 0x000000010f2c7824 */ /* 0x000fe200020e062c */
[----:B------:R-:W-:Y:S01]  /*1a440*/  IADD3 R43, P4, PT, R13, R43, RZ ;  /* 0x0000002b0d2b7210 */ /* 0x000fe20007f9e0ff */
[----:B-----5:R-:W-:-:S03]  /*1a450*/  IMAD.X R42, R15, 0x1, R42, P6 ;  /* 0x000000010f2a7824 */ /* 0x020fc600030e062a */
        /* <DEDUP_REMOVED lines=39> */
[----:B------:R-:W-:Y:S01]  /*1a6d0*/  IADD3 R22, P4, PT, R13, R22, RZ ;  /* 0x000000160d167210 */ /* 0x000fe20007f9e0ff */
[----:B------:R-:W-:-:S04]  /*1a6e0*/  IMAD.X R24, R15, 0x1, R24, P6 ;  /* 0x000000010f187824 */ /* 0x000fc800030e0618 */
        /* <DEDUP_REMOVED lines=10> */
[----:B0-----:R-:W3:Y:S04]  /*1a790*/  LDL.LU R20, [R1+0x2b4] ;  /* 0x0002b40001147983 */ /* 0x001ee80000300800 */
[----:B------:R-:W-:Y:S04]  /*1a7a0*/  STL [R1+0x2cc], R23 ;  /* 0x0002cc1701007387 */ /* 0x000fe80000100800 */
[----:B------:R-:W3:Y:S04]  /*1a7b0*/  LDL.LU R44, [R1+0x290] ;  /* 0x00029000012c7983 */ /* 0x000ee80000300800 */
[----:B------:R-:W3:Y:S01]  /*1a7c0*/  LDL.LU R43, [R1+0x2ac] ;  /* 0x0002ac00012b7983 */ /* 0x000ee20000300800 */
[----:B----4-:R-:W-:-:S03]  /*1a7d0*/  IMAD.X R19, R15, 0x1, R19, P2 ;  /* 0x000000010f137824 */ /* 0x010fc600010e0613 */
        /* <DEDUP_REMOVED lines=33> */
[----:B------:R-:W-:Y:S01]  /*1a9f0*/  IADD3 R44, P4, PT, R13, R44, RZ ;  /* 0x0000002c0d2c7210 */ /* 0x000fe20007f9e0ff */
[----:B------:R-:W-:Y:S02]  /*1aa00*/  IMAD.X R43, R15, 0x1, R43, P6 ;  /* 0x000000010f2b7824 */ /* 0x000fe400030e062b */
[----:B0-----:R-:W3:Y:S01]  /*1aa10*/  LDL.LU R20, [R1+0x228] ;  /* 0x0002280001147983 */ /* 0x001ee20000300800 */
[----:B----4-:R-:W-:-:S03]  /*1aa20*/  IADD3 R42, P6, PT, R13, R42, RZ ;  /* 0x0000002a0d2a7210 */ /* 0x010fc60007fde0ff */
        /* <DEDUP_REMOVED lines=37> */
[----:B------:R-:W-:-:S03]  /*1ac80*/  IADD3 R25, P4, PT, R13, R25, RZ ;  /* 0x000000190d197210 */ /* 0x000fc60007f9e0ff */
[----:B------:R-:W-:Y:S01]  /*1ac90*/  STL [R1+0x248], R26 ;  /* 0x0002481a01007387 */ /* 0x000fe20000100800 */
[----:B-----5:R-:W-:Y:S01]  /*1aca0*/  IMAD.X R16, R15, 0x1, R16, P6 ;  /* 0x000000010f107824 */ /* 0x020fe200030e0610 */
[----:B------:R-:W-:-:S04]  /*1acb0*/  IADD3 R24, P6, PT, R13, R24, RZ ;  /* 0x000000180d187210 */ /* 0x000fc80007fde0ff */
[----:B------:R0:W-:Y:S04]  /*1acc0*/  STL [R1+0x25c], R16 ;  /* 0x00025c1001007387 */ /* 0x0001e80000100800 */
[----:B0-----:R-:W5:Y:S04]  /*1acd0*/  LDL.LU R16, [R1+0x220] ;  /* 0x0002200001107983 */ /* 0x001f680000300800 */
[----:B------:R-:W-:Y:S01]  /*1ace0*/  STL [R1+0x240], R25 ;  /* 0x0002401901007387 */ /* 0x000fe20000100800 */
[----:B------:R-:W-:Y:S01]  /*1acf0*/  IMAD.X R22, R15, 0x1, R22, P1 ;  /* 0x000000010f167824 */ /* 0x000fe200008e0616 */
[----:B------:R-:W-:-:S04]  /*1ad00*/  IADD3 R23, P1, PT, R13, R23, RZ ;  /* 0x000000170d177210 */ /* 0x000fc80007f3e0ff */
[----:B------:R0:W-:Y:S04]  /*1ad10*/  STL [R1+0x254], R22 ;  /* 0x0002541601007387 */ /* 0x0001e80000100800 */
        /* <DEDUP_REMOVED lines=88> */
[----:B------:R-:W-:-:S03]  /*1b2a0*/  IMAD.X R24, R15, 0x1, R24, P1 ;  /* 0x000000010f187824 */ /* 0x000fc600008e0618 */
[----:B------:R-:W-:Y:S01]  /*1b2b0*/  STL [R1+0x1e0], R25 ;  /* 0x0001e01901007387 */ /* 0x000fe20000100800 */
[----:B-----5:R-:W-:Y:S01]  /*1b2c0*/  IADD3 R16, P1, PT, R13, R16, RZ ;  /* 0x000000100d107210 */ /* 0x020fe20007f3e0ff */
[----:B------:R-:W-:-:S04]  /*1b2d0*/  IMAD.X R23, R15, 0x1, R23, P2 ;  /* 0x000000010f177824 */ /* 0x000fc800010e0617 */
[----:B------:R0:W-:Y:S04]  /*1b2e0*/  STL [R1+0x1ac], R16 ;  /* 0x0001ac1001007387 */ /* 0x0001e80000100800 */
[----:B0-----:R-:W5:Y:S04]  /*1b2f0*/  LDL.LU R16, [R1+0x194] ;  /* 0x0001940001107983 */ /* 0x001f680000300800 */
[----:B------:R-:W-:Y:S04]  /*1b300*/  STL [R1+0x1d8], R24 ;  /* 0x0001d81801007387 */ /* 0x000fe80000100800 */
[----:B------:R-:W5:Y:S01]  /*1b310*/  LDL.LU R44, [R1+0x1b0] ;  /* 0x0001b000012c7983 */ /* 0x000f620000300800 */
[----:B------:R-:W-:-:S03]  /*1b320*/  IADD3 R22, P2, PT, R13, R22, RZ ;  /* 0x000000160d167210 */ /* 0x000fc60007f5e0ff */
[----:B------:R0:W-:Y:S04]  /*1b330*/  STL [R1+0x1d0], R23 ;  /* 0x0001d01701007387 */ /* 0x0001e80000100800 */
[----:B------:R-:W5:Y:S04]  /*1b340*/  LDL.LU R43, [R1+0x1a8] ;  /* 0x0001a800012b7983 */ /* 0x000f680000300800 */
[----:B------:R1:W-:Y:S04]  /*1b350*/  STL [R1+0x1a4], R22 ;  /* 0x0001a41601007387 */ /* 0x0003e80000100800 */
[----:B------:R-:W5:Y:S04]  /*1b360*/  LDL.LU R42, [R1+0x18c] ;  /* 0x00018c00012a7983 */ /* 0x000f680000300800 */
[----:B------:R-:W5:Y:S01]  /*1b370*/  LDL.LU R41, [R1+0x1a0] ;  /* 0x0001a00001297983 */ /* 0x000f620000300800 */
[----:B--2---:R-:W-:-:S05]  /*1b380*/  IMAD.X R21, R15, 0x1, R21, P3 ;  /* 0x000000010f157824 */ /* 0x004fca00018e0615 */
        /* <DEDUP_REMOVED lines=14> */
[----:B0-----:R-:W5:Y:S04]  /*1b470*/  LDL R23, [R1+0xb54] ;  /* 0x000b540001177983 */ /* 0x001f680000100800 */
[----:B------:R-:W5:Y:S04]  /*1b480*/  LDL.LU R27, [R1+0x164] ;  /* 0x00016400011b7983 */ /* 0x000f680000300800 */
[----:B------:R-:W5:Y:S04]  /*1b490*/  LDL.LU R26, [R1+0x148] ;  /* 0x00014800011a7983 */ /* 0x000f680000300800 */
[----:B------:R-:W5:Y:S04]  /*1b4a0*/  LDL.LU R25, [R1+0x15c] ;  /* 0x00015c0001197983 */ /* 0x000f680000300800 */
[----:B------:R-:W5:Y:S04]  /*1b4b0*/  LDL.LU R24, [R1+0x140] ;  /* 0x0001400001187983 */ /* 0x000f680000300800 */
[----:B-1----:R-:W5:Y:S01]  /*1b4c0*/  LDL.LU R22, [R1+0x154] ;  /* 0x0001540001167983 */ /* 0x002f620000300800 */
[----:B---3--:R-:W-:-:S05]  /*1b4d0*/  IADD3 R20, P3, PT, R13, R20, RZ ;  /* 0x000000140d147210 */ /* 0x008fca0007f7e0ff */
[----:B------:R0:W-:Y:S04]  /*1b4e0*/  STL [R1+0x19c], R20 ;  /* 0x00019c1401007387 */ /* 0x0001e80000100800 */
[----:B--2---:R-:W2:Y:S04]  /*1b4f0*/  LDL.LU R21, [R1+0x14c] ;  /* 0x00014c0001157983 */ /* 0x004ea80000300800 */
[----:B0-----:R-:W3:Y:S01]  /*1b500*/  LDL.LU R20, [R1+0x144] ;  /* 0x0001440001147983 */ /* 0x001ee20000300800 */
[----:B----4-:R-:W-:-:S05]  /*1b510*/  IMAD.X R19, R15, 0x1, R19, P4 ;  /* 0x000000010f137824 */ /* 0x010fca00020e0613 */
[----:B------:R0:W-:Y:S04]  /*1b520*/  STL [R1+0x1b8], R19 ;  /* 0x0001b81301007387 */ /* 0x0001e80000100800 */
[----:B0-----:R-:W4:Y:S01]  /*1b530*/  LDL.LU R19, [R1+0x138] ;  /* 0x0001380001137983 */ /* 0x001f220000300800 */
[----:B-----5:R-:W-:Y:S01]  /*1b540*/  IADD3 R16, P4, PT, R13, R16, RZ ;  /* 0x000000100d107210 */ /* 0x020fe20007f9e0ff */
[----:B------:R-:W-:-:S04]  /*1b550*/  IMAD.X R44, R15, 0x1, R44, P6 ;  /* 0x000000010f2c7824 */ /* 0x000fc800030e062c */
[----:B------:R0:W-:Y:S01]  /*1b560*/  STL [R1+0x194], R16 ;  /* 0x0001941001007387 */ /* 0x0001e20000100800 */
[----:B------:R-:W1:Y:S03]  /*1b570*/  SYNCS.PHASECHK.TRANS64.TRYWAIT P6, [UR11], R17 ;  /* 0x00000011ff0075a7 */ /* 0x000e6600080c110b */
[----:B------:R0:W-:Y:S01]  /*1b580*/  STL [R1+0x1b0], R44 ;  /* 0x0001b02c01007387 */ /* 0x0001e20000100800 */
[----:B------:R-:W-:Y:S01]  /*1b590*/  IMAD.X R43, R15, 0x1, R43, P1 ;  /* 0x000000010f2b7824 */ /* 0x000fe200008e062b */
[----:B------:R-:W-:-:S04]  /*1b5a0*/  IADD3 R42, P1, PT, R13, R42, RZ ;  /* 0x0000002a0d2a7210 */ /* 0x000fc80007f3e0ff */
[----:B------:R1:W-:Y:S01]  /*1b5b0*/  STL [R1+0x1a8], R43 ;  /* 0x0001a82b01007387 */ /* 0x0003e20000100800 */
[----:B0-----:R-:W0:Y:S01]  /*1b5c0*/  LDC R16, c[0x0][0x3a0] ;  /* 0x0000e800ff107b82 */ /* 0x001e220000000800 */
[----:B------:R-:W-:Y:S02]  /*1b5d0*/  IMAD.X R41, R15, 0x1, R41, P2 ;  /* 0x000000010f297824 */ /* 0x000fe400010e0629 */
[----:B------:R0:W-:Y:S04]  /*1b5e0*/  STL [R1+0x18c], R42 ;  /* 0x00018c2a01007387 */ /* 0x0001e80000100800 */
[----:B------:R0:W-:Y:S01]  /*1b5f0*/  STL [R1+0x1a0], R41 ;  /* 0x0001a02901007387 */ /* 0x0001e20000100800 */
[----:B------:R-:W-:Y:S02]  /*1b600*/  PRMT R18, RZ, 0x7610, R18 ;  /* 0x00007610ff127816 */ /* 0x000fe40000000012 */
[----:B------:R-:W-:Y:S01]  /*1b610*/  IADD3 R40, P2, PT, R13, R40, RZ ;  /* 0x000000280d287210 */ /* 0x000fe20007f5e0ff */
[----:B------:R-:W-:-:S04]  /*1b620*/  IMAD.X R39, R15, 0x1, R39, P3 ;  /* 0x000000010f277824 */ /* 0x000fc800018e0627 */
[----:B------:R0:W-:Y:S01]  /*1b630*/  STL [R1+0x184], R40 ;  /* 0x0001842801007387 */ /* 0x0001e20000100800 */
[----:B------:R-:W-:-:S03]  /*1b640*/  IADD3 R38, P3, PT, R13, R38, RZ ;  /* 0x000000260d267210 */ /* 0x000fc60007f7e0ff */
[----:B------:R0:W-:Y:S01]  /*1b650*/  STL [R1+0x198], R39 ;  /* 0x0001982701007387 */ /* 0x0001e20000100800 */
[----:B------:R-:W-:-:S03]  /*1b660*/  IMAD.X R37, R15, 0x1, R37, P4 ;  /* 0x000000010f257824 */ /* 0x000fc600020e0625 */
        /* <DEDUP_REMOVED lines=19> */
[----:B------:R-:W-:-:S03]  /*1b7a0*/  VIADD R23, R23, 0x1 ;  /* 0x0000000117177836 */ /* 0x000fc60000000000 */
[----:B------:R0:W-:Y:S01]  /*1b7b0*/  STL [R1+0x150], R28 ;  /* 0x0001501c01007387 */ /* 0x0001e20000100800 */
[----:B------:R-:W-:-:S03]  /*1b7c0*/  IMAD.X R27, R15, 0x1, R27, P1 ;  /* 0x000000010f1b7824 */ /* 0x000fc600008e061b */
[----:B------:R0:W-:Y:S01]  /*1b7d0*/  STL [R1+0xb60], R23 ;  /* 0x000b601701007387 */ /* 0x0001e20000100800 */
[----:B------:R-:W-:Y:S01]  /*1b7e0*/  IADD3 R26, P1, PT, R13, R26, RZ ;  /* 0x0000001a0d1a7210 */ /* 0x000fe20007f3e0ff */
[----:B------:R-:W-:Y:S02]  /*1b7f0*/  IMAD.X R25, R15, 0x1, R25, P2 ;  /* 0x000000010f197824 */ /* 0x000fe400010e0619 */
[----:B------:R0:W-:Y:S01]  /*1b800*/  STL [R1+0x164], R27 ;  /* 0x0001641b01007387 */ /* 0x0001e20000100800 */
[----:B------:R-:W-:-:S03]  /*1b810*/  IADD3 R24, P2, PT, R13, R24, RZ ;  /* 0x000000180d187210 */ /* 0x000fc60007f5e0ff */
[----:B------:R0:W-:Y:S01]  /*1b820*/  STL [R1+0x148], R26 ;  /* 0x0001481a01007387 */ /* 0x0001e20000100800 */
[----:B------:R-:W-:-:S03]  /*1b830*/  IMAD.X R22, R15, 0x1, R22, P3 ;  /* 0x000000010f167824 */ /* 0x000fc600018e0616 */
[----:B------:R0:W-:Y:S04]  /*1b840*/  STL [R1+0x15c], R25 ;  /* 0x00015c1901007387 */ /* 0x0001e80000100800 */
[----:B------:R0:W-:Y:S04]  /*1b850*/  STL [R1+0x140], R24 ;  /* 0x0001401801007387 */ /* 0x0001e80000100800 */
[----:B------:R0:W-:Y:S01]  /*1b860*/  STL [R1+0x154], R22 ;  /* 0x0001541601007387 */ /* 0x0001e20000100800 */
[C---:B--2---:R-:W-:Y:S02]  /*1b870*/  IMAD.X R21, R15.reuse, 0x1, R21, P4 ;  /* 0x000000010f157824 */ /* 0x044fe400020e0615 */
[----:B---3--:R-:W-:-:S03]  /*1b880*/  IMAD.X R20, R15, 0x1, R20, P1 ;  /* 0x000000010f147824 */ /* 0x008fc600008e0614 */
[----:B------:R2:W-:Y:S04]  /*1b890*/  STL [R1+0x14c], R21 ;  /* 0x00014c1501007387 */ /* 0x0005e80000100800 */
[----:B------:R2:W-:Y:S01]  /*1b8a0*/  STL [R1+0x144], R20 ;  /* 0x0001441401007387 */ /* 0x0005e20000100800 */
[----:B0-----:R-:W-:Y:S01]  /*1b8b0*/  IMAD R16, R23, -0x80, R16 ;  /* 0xffffff8017107824 */ /* 0x001fe200078e0210 */
[----:B------:R-:W-:Y:S01]  /*1b8c0*/  IADD3 R4, P3, PT, R13, R4, RZ ;  /* 0x000000040d047210 */ /* 0x000fe20007f7e0ff */
[----:B----4-:R-:W-:-:S05]  /*1b8d0*/  IMAD.X R19, R15, 0x1, R19, P2 ;  /* 0x000000010f137824 */ /* 0x010fca00010e0613 */
[----:B------:R2:W-:Y:S04]  /*1b8e0*/  STL [R1+0x138], R19 ;  /* 0x0001381301007387 */ /* 0x0005e80000100800 */
[----:B------:R2:W-:Y:S01]  /*1b8f0*/  STL.S16 [R1+0x134], R18 ;  /* 0x0001341201007387 */ /* 0x0005e20000100600 */
[----:B------:R-:W-:Y:S01]  /*1b900*/  IADD3 R2, P2, PT, R13, R2, RZ ;  /* 0x000000020d027210 */ /* 0x000fe20007f5e0ff */
[C---:B------:R-:W-:Y:S01]  /*1b910*/  IMAD.X R5, R15.reuse, 0x1, R5, P3 ;  /* 0x000000010f057824 */ /* 0x040fe200018e0605 */
[C---:B------:R-:W-:Y:S02]  /*1b920*/  ISETP.GT.AND P1, PT, R16.reuse, RZ, PT ;  /* 0x000000ff1000720c */ /* 0x040fe40003f24270 */
[----:B------:R-:W-:Y:S01]  /*1b930*/  ISETP.GT.AND P4, PT, R16, 0x1, PT ;  /* 0x000000011000780c */ /* 0x000fe20003f84270 */
[----:B------:R-:W-:Y:S01]  /*1b940*/  IMAD.X R3, R15, 0x1, R3, P2 ;  /* 0x000000010f037824 */ /* 0x000fe200010e0603 */
[----:B-1----:R-:W-:Y:S11]  /*1b950*/  @!P6 BRA `(.L_x_8) ;  /* 0x000000f000e8e947 */ /* 0x002ff60003800000 */
.L_x_16:
[----:B------:R0:W-:Y:S04]  /*1b960*/  STL [R1+0xc38], R137 ;  /* 0x000c388901007387 */ /* 0x0001e80000100800 */
[----:B0-----:R-:W3:Y:S04]  /*1b970*/  LDL R137, [R1+0x134] ;  /* 0x0001340001897983 */ /* 0x001ee80000100800 */
[----:B------:R0:W-:Y:S04]  /*1b980*/  STL [R1+0xc34], R139 ;  /* 0x000c348b01007387 */ /* 0x0001e80000100800 */
[----:B--2---:R-:W2:Y:S04]  /*1b990*/  LDL R19, [R1+0x138] ;  /* 0x0001380001137983 */ /* 0x004ea80000100800 */
[----:B------:R-:W2:Y:S01]  /*1b9a0*/  LDL R18, [R1+0x140] ;  /* 0x0001400001127983 */ /* 0x000ea20000100800 */
[----:B0-----:R-:W-:-:S03]  /*1b9b0*/  PRMT R139, RZ, 0x7610, R139 ;  /* 0x00007610ff8b7816 */ /* 0x001fc6000000008b */
[----:B------:R0:W-:Y:S04]  /*1b9c0*/  STL [R1+0xc30], R141 ;  /* 0x000c308d01007387 */ /* 0x0001e80000100800 */
[----:B------:R-:W4:Y:S04]  /*1b9d0*/  @P1 LDG.E.U8 R139, desc[UR20][R4.64] ;  /* 0x00000014048b1981 */ /* 0x000f28000c1e1100 */
[----:B------:R-:W-:Y:S01]  /*1b9e0*/  STL [R1+0xc2c], R143 ;  /* 0x000c2c8f01007387 */ /* 0x000fe20000100800 */
[----:B0-----:R-:W-:-:S03]  /*1b9f0*/  PRMT R141, RZ, 0x7610, R141 ;  /* 0x00007610ff8d7816 */ /* 0x001fc6000000008d */
[----:B------:R-:W-:Y:S04]  /*1ba00*/  STL [R1+0xc28], R145 ;  /* 0x000c289101007387 */ /* 0x000fe80000100800 */
        /* <DEDUP_REMOVED lines=16> */
[----:B---3--:R-:W3:Y:S04]  /*1bb10*/  @P1 LDG.E.U8 R137, desc[UR20][R2.64] ;  /* 0x0000001402891981 */ /* 0x008ee8000c1e1100 */
[----:B--2---:R-:W2:Y:S04]  /*1bb20*/  @P4 LDG.E.U8 R141, desc[UR20][R18.64] ;  /* 0x00000014128d4981 */ /* 0x004ea8000c1e1100 */
[----:B---3--:R0:W-:Y:S04]  /*1bb30*/  @P1 STL [R1+0x134], R137 ;  /* 0x0001348901001387 */ /* 0x0081e80000100800 */
[----:B0-----:R-:W3:Y:S01]  /*1bb40*/  LDL.LU R137, [R1+0xc38] ;  /* 0x000c380001897983 */ /* 0x001ee20000300800 */
[----:B------:R-:W-:-:S03]  /*1bb50*/  ISETP.GT.AND P2, PT, R16, 0x2, PT ;  /* 0x000000021000780c */ /* 0x000fc60003f44270 */
[----:B------:R-:W-:Y:S04]  /*1bb60*/  STL [R1+0xb8c], R2 ;  /* 0x000b8c0201007387 */ /* 0x000fe80000100800 */
[----:B------:R-:W-:Y:S04]  /*1bb70*/  STL [R1+0xb88], R3 ;  /* 0x000b880301007387 */ /* 0x000fe80000100800 */
[----:B----4-:R0:W-:Y:S04]  /*1bb80*/  STL [R1+0x130], R139 ;  /* 0x0001308b01007387 */ /* 0x0101e80000100800 */
[----:B0-----:R-:W4:Y:S04]  /*1bb90*/  LDL.LU R139, [R1+0xc34] ;  /* 0x000c3400018b7983 */ /* 0x001f280000300800 */
[----:B------:R-:W-:Y:S04]  /*1bba0*/  STL [R1+0xb94], R4 ;  /* 0x000b940401007387 */ /* 0x000fe80000100800 */
[----:B------:R-:W-:Y:S04]  /*1bbb0*/  STL [R1+0xb90], R5 ;  /* 0x000b900501007387 */ /* 0x000fe80000100800 */
[----:B--2---:R0:W-:Y:S04]  /*1bbc0*/  STL [R1+0x12c], R141 ;  /* 0x00012c8d01007387 */ /* 0x0041e80000100800 */
[----:B0-----:R-:W2:Y:S04]  /*1bbd0*/  LDL.LU R141, [R1+0xc30] ;  /* 0x000c3000018d7983 */ /* 0x001ea80000300800 */
[----:B------:R-:W2:Y:S04]  /*1bbe0*/  LDL R18, [R1+0x144] ;  /* 0x0001440001127983 */ /* 0x000ea80000100800 */
[----:B------:R-:W2:Y:S01]  /*1bbf0*/  LDL R19, [R1+0x148] ;  /* 0x0001480001137983 */ /* 0x000ea20000100800 */
[----:B------:R-:W-:-:S02]  /*1bc00*/  PRMT R143, RZ, 0x7610, R143 ;  /* 0x00007610ff8f7816 */ /* 0x000fc4000000008f */
[----:B--2---:R-:W-:-:S04]  /*1bc10*/  @P4 LOP3.LUT R19, R19, R18, RZ, 0x3c, !PT ;  /* 0x0000001213134212 */ /* 0x004fc800078e3cff */
[----:B------:R-:W-:-:S04]  /*1bc20*/  @P4 LOP3.LUT R18, R19, R18, RZ, 0x3c, !PT ;  /* 0x0000001213124212 */ /* 0x000fc800078e3cff */
[----:B------:R-:W-:-:S05]  /*1bc30*/  @P4 LOP3.LUT R19, R19, R18, RZ, 0x3c, !PT ;  /* 0x0000001213134212 */ /* 0x000fca00078e3cff */
[----:B------:R-:W2:Y:S04]  /*1bc40*/  @P4 LDG.E.U8 R143, desc[UR20][R18.64] ;  /* 0x00000014128f4981 */ /* 0x000ea8000c1e1100 */
        /* <DEDUP_REMOVED lines=17> */
[----:B------:R-:W2:Y:S01]  /*1bd60*/  @P2 LDG.E.U8 R147, desc[UR20][R18.64] ;  /* 0x0000001412932981 */ /* 0x000ea2000c1e1100 */
[----:B------:R-:W-:-:S03]  /*1bd70*/  ISETP.GT.AND P1, PT, R16, 0x3, PT ;  /* 0x000000031000780c */ /* 0x000fc60003f24270 */
        /* <DEDUP_REMOVED lines=36> */
[----:B------:R0:W2:Y:S04]  /*1bfc0*/  @P3 LDG.E.U8 R83, desc[UR20][R18.64] ;  /* 0x0000001412533981 */ /* 0x0000a8000c1e1100 */
[----:B------:R-:W0:Y:S04]  /*1bfd0*/  LDL R18, [R1+0x180] ;  /* 0x0001800001127983 */ /* 0x000e280000100800 */
[----:B------:R-:W0:Y:S01]  /*1bfe0*/  LDL R19, [R1+0x184] ;  /* 0x0001840001137983 */ /* 0x000e220000100800 */
[----:B------:R-:W-:Y:S02]  /*1bff0*/  ISETP.GT.AND P2, PT, R16, 0x5, PT ;  /* 0x000000051000780c */ /* 0x000fe40003f44270 */
[----:B------:R-:W-:-:S11]  /*1c000*/  PRMT R155, RZ, 0x7610, R155 ;  /* 0x00007610ff9b7816 */ /* 0x000fd6000000009b */
[----:B0-----:R-:W-:-:S04]  /*1c010*/  @P2 LOP3.LUT R19, R19, R18, RZ, 0x3c, !PT ;  /* 0x0000001213132212 */ /* 0x001fc800078e3cff */
[----:B------:R-:W-:-:S04]  /*1c020*/  @P2 LOP3.LUT R18, R19, R18, RZ, 0x3c, !PT ;  /* 0x0000001213122212 */ /* 0x000fc800078e3cff */
[----:B------:R-:W-:-:S05]  /*1c030*/  @P2 LOP3.LUT R19, R19, R18, RZ, 0x3c, !PT ;  /* 0x0000001213132212 */ /* 0x000fca00078e3cff */
[----:B------:R-:W3:Y:S04]  /*1c040*/  @P2 LDG.E.U8 R155, desc[UR20][R18.64] ;  /* 0x00000014129b2981 */ /* 0x000ee8000c1e1100 */
[----:B--2---:R0:W-:Y:S04]  /*1c050*/  STL [R1+0x110], R83 ;  /* 0x0001105301007387 */ /* 0x0041e80000100800 */
[----:B0-----:R-:W2:Y:S04]  /*1c060*/  LDL R83, [R1+0x1a4] ;  /* 0x0001a40001537983 */ /* 0x001ea80000100800 */
[----:B---3--:R0:W-:Y:S04]  /*1c070*/  STL [R1+0x10c], R155 ;  /* 0x00010c9b01007387 */ /* 0x0081e80000100800 */
[----:B0-----:R-:W3:Y:S04]  /*1c080*/  LDL.LU R155, [R1+0xc14] ;  /* 0x000c1400019b7983 */ /* 0x001ee80000300800 */
        /* <DEDUP_REMOVED lines=26> */
[----:B------:R-:W-:Y:S02]  /*1c230*/  ISETP.GT.AND P3, PT, R16, 0x7, PT ;  /* 0x000000071000780c */ /* 0x000fe40003f64270 */
[----:B------:R-:W-:Y:S01]  /*1c240*/  PRMT R80, RZ, 0x7610, R80 ;  /* 0x00007610ff507816 */ /* 0x000fe20000000050 */
[----:B--2---:R0:W-:Y:S04]  /*1c250*/  STL [R1+0x100], R161 ;  /* 0x000100a101007387 */ /* 0x0041e80000100800 */
[----:B0-----:R-:W2:Y:S04]  /*1c260*/  LDL.LU R161, [R1+0xc08] ;  /* 0x000c080001a17983 */ /* 0x001ea80000300800 */
[----:B------:R-:W2:Y:S02]  /*1c270*/  LDL R19, [R1+0x1a0] ;  /* 0x0001a00001137983 */ /* 0x000ea40000100800 */
[----:B------:R-:W-:Y:S01]  /*1c280*/  @P3 IMAD.MOV.U32 R18, RZ, RZ, R83 ;  /* 0x000000ffff123224 */ /* 0x000fe200078e0053 */
[----:B------:R-:W-:Y:S01]  /*1c290*/  PRMT R163, RZ, 0x7610, R163 ;  /* 0x00007610ffa37816 */ /* 0x000fe200000000a3 */
[----:B------:R-:W3:Y:S04]  /*1c2a0*/  LDL R83, [R1+0x1d0] ;  /* 0x0001d00001537983 */ /* 0x000ee80000100800 */
[----:B--2---:R0:W2:Y:S04]  /*1c2b0*/  @P3 LDG.E.U8 R80, desc[UR20][R18.64] ;  /* 0x0000001412503981 */ /* 0x0040a8000c1e1100 */
[----:B------:R-:W0:Y:S04]  /*1c2c0*/  LDL R18, [R1+0x1a8] ;  /* 0x0001a80001127983 */ /* 0x000e280000100800 */
[----:B------:R-:W0:Y:S02]  /*1c2d0*/  LDL R19, [R1+0x1ac] ;  /* 0x0001ac0001137983 */ /* 0x000e240000100800 */
        /* <DEDUP_REMOVED lines=10> */
[----:B------:R-:W-:-:S02]  /*1c380*/  ISETP.GT.AND P2, PT, R16, 0x8, PT ;  /* 0x000000081000780c */ /* 0x000fc40003f44270 */
[----:B------:R-:W-:-:S11]  /*1c390*/  PRMT R82, RZ, 0x7610, R82 ;  /* 0x00007610ff527816 */ /* 0x000fd60000000052 */
[----:B--2---:R-:W-:-:S04]  /*1c3a0*/  @P2 LOP3.LUT R19, R19, R18, RZ, 0x3c, !PT ;  /* 0x0000001213132212 */ /* 0x004fc800078e3cff */
[----:B------:R-:W-:-:S04]  /*1c3b0*/  @P2 LOP3.LUT R18, R19, R18, RZ, 0x3c, !PT ;  /* 0x0000001213122212 */ /* 0x000fc800078e3cff */
[----:B------:R-:W-:-:S05]  /*1c3c0*/  @P2 LOP3.LUT R19, R19, R18, RZ, 0x3c, !PT ;  /* 0x0000001213132212 */ /* 0x000fca00078e3cff */
[----:B------:R-:W2:Y:S04]  /*1c3d0*/  @P2 LDG.E.U8 R82, desc[UR20][R18.64] ;  /* 0x0000001412522981 */ /* 0x000ea8000c1e1100 */
[----:B------:R-:W3:Y:S04]  /*1c3e0*/  LDL R18, [R1+0x1b8] ;  /* 0x0001b80001127983 */ /* 0x000ee80000100800 */
[----:B------:R-:W3:Y:S01]  /*1c3f0*/  LDL R19, [R1+0x1bc] ;  /* 0x0001bc0001137983 */ /* 0x000ee20000100800 */
[----:B------:R-:W-:-:S03]  /*1c400*/  PRMT R75, RZ, 0x7610, R75 ;  /* 0x00007610ff4b7816 */ /* 0x000fc6000000004b */
[----:B--2---:R0:W-:Y:S01]  /*1c410*/  STL [R1+0xfc], R82 ;  /* 0x0000fc5201007387 */ /* 0x0041e20000100800 */
[----:B------:R-:W-:Y:S02]  /*1c420*/  ISETP.GT.AND P1, PT, R16, 0x9, PT ;  /* 0x000000091000780c */ /* 0x000fe40003f24270 */
[----:B------:R-:W-:Y:S02]  /*1c430*/  PRMT R165, RZ, 0x7610, R165 ;  /* 0x00007610ffa57816 */ /* 0x000fe400000000a5 */
[----:B------:R-:W-:Y:S01]  /*1c440*/  PRMT R48, RZ, 0x7610, R48 ;  /* 0x00007610ff307816 */ /* 0x000fe20000000030 */
[----:B0-----:R-:W2:Y:S01]  /*1c450*/  LDL R82, [R1+0x1dc] ;  /* 0x0001dc0001527983 */ /* 0x001ea20000100800 */
[----:B---3--:R-:W-:-:S04]  /*1c460*/  @P2 LOP3.LUT R19, R19, R18, RZ, 0x3c, !PT ;  /* 0x0000001213132212 */ /* 0x008fc800078e3cff */
[----:B------:R-:W-:-:S04]  /*1c470*/  @P2 LOP3.LUT R18, R19, R18, RZ, 0x3c, !PT ;  /* 0x0000001213122212 */ /* 0x000fc800078e3cff */
[----:B------:R-:W-:-:S05]  /*1c480*/  @P2 LOP3.LUT R19, R19, R18, RZ, 0x3c, !PT ;  /* 0x0000001213132212 */ /* 0x000fca00078e3cff */
[----:B------:R0:W3:Y:S04]  /*1c490*/  @P2 LDG.E.U8 R75, desc[UR20][R18.64] ;  /* 0x00000014124b2981 */ /* 0x0000e8000c1e1100 */
[----:B------:R-:W0:Y:S04]  /*1c4a0*/  LDL R18, [R1+0x1c4] ;  /* 0x0001c40001127983 */ /* 0x000e280000100800 */
[----:B------:R-:W0:Y:S02]  /*1c4b0*/  LDL R19, [R1+0x1cc] ;  /* 0x0001cc0001137983 */ /* 0x000e240000100800 */
[----:B0-----:R-:W-:-:S04]  /*1c4c0*/  @P1 LOP3.LUT R19, R19, R18, RZ, 0x3c, !PT ;  /* 0x0000001213131212 */ /* 0x001fc800078e3cff */
[----:B------:R-:W-:-:S04]  /*1c4d0*/  @P1 LOP3.LUT R18, R19, R18, RZ, 0x3c, !PT ;  /* 0x0000001213121212 */ /* 0x000fc800078e3cff */
[----:B------:R-:W-:-:S05]  /*1c4e0*/  @P1 LOP3.LUT R19, R19, R18, RZ, 0x3c, !PT ;  /* 0x0000001213131212 */ /* 0x000fca00078e3cff */
[----:B------:R0:W2:Y:S04]  /*1c4f0*/  @P1 LDG.E.U8 R165, desc[UR20][R18.64] ;  /* 0x0000001412a51981 */ /* 0x0000a8000c1e1100 */
[----:B---3--:R1:W-:Y:S01]  /*1c500*/  STL [R1+0xf8], R75 ;  /* 0x0000f84b01007387 */ /* 0x0083e20000100800 */
[----:B0-----:R-:W-:Y:S02]  /*1c510*/  @P1 IMAD.MOV.U32 R18, RZ, RZ, R80 ;  /* 0x000000ffff121224 */ /* 0x001fe400078e0050 */
[----:B------:R-:W-:Y:S01]  /*1c520*/  @P1 IMAD.MOV.U32 R19, RZ, RZ, R83 ;  /* 0x000000ffff131224 */ /* 0x000fe200078e0053 */
[----:B-1----:R-:W3:Y:S04]  /*1c530*/  LDL R75, [R1+0x1e4] ;  /* 0x0001e400014b7983 */ /* 0x002ee80000100800 */
[----:B------:R0:W3:Y:S04]  /*1c540*/  @P1 LDG.E.U8 R48, desc[UR20][R18.64] ;  /* 0x0000001412301981 */ /* 0x0000e8000c1e1100 */
[----:B--2---:R1:W-:Y:S04]  /*1c550*/  STL [R1+0xf4], R165 ;  /* 0x0000f4a501007387 */ /* 0x0043e80000100800 */
[----:B-1----:R-:W2:Y:S04]  /*1c560*/  LDL.LU R165, [R1+0xc00] ;  /* 0x000c000001a57983 */ /* 0x002ea80000300800 */
[----:B------:R-:W2:Y:S01]  /*1c570*/  LDL R19, [R1+0x1d8] ;  /* 0x0001d80001137983 */ /* 0x000ea20000100800 */
[----:B------:R-:W-:-:S02]  /*1c580*/  ISETP.GT.AND P3, PT, R16, 0xa, PT ;  /* 0x0000000a1000780c */ /* 0x000fc40003f64270 */
[----:B------:R-:W-:Y:S01]  /*1c590*/  PRMT R81, RZ, 0x7610, R81 ;  /* 0x00007610ff517816 */ /* 0x000fe20000000051 */
[----:B------:R-:W4:Y:S04]  /*1c5a0*/  LDL R80, [R1+0x1ec] ;  /* 0x0001ec0001507983 */ /* 0x000f280000100800 */
[----:B------:R-:W4:Y:S06]  /*1c5b0*/  LDL R83, [R1+0x1f0] ;  /* 0x0001f00001537983 */ /* 0x000f2c0000100800 */
[----:B0-----:R-:W-:Y:S01]  /*1c5c0*/  @P3 IMAD.MOV.U32 R18, RZ, RZ, R82 ;  /* 0x000000ffff123224 */ /* 0x001fe200078e0052 */
[----:B---3--:R0:W-:Y:S01]  /*1c5d0*/  STL [R1+0xf0], R48 ;  /* 0x0000f03001007387 */ /* 0x0081e20000100800 */
[----:B------:R-:W-:-:S03]  /*1c5e0*/  PRMT R53, RZ, 0x7610, R53 ;  /* 0x00007610ff357816 */ /* 0x000fc60000000035 */
[----:B------:R-:W3:Y:S04]  /*1c5f0*/  LDL R82, [R1+0x1f8] ;  /* 0x0001f80001527983 */ /* 0x000ee80000100800 */
[----:B0-----:R-:W3:Y:S04]  /*1c600*/  LDL R48, [R1+0x1f4] ;  /* 0x0001f40001307983 */ /* 0x001ee80000100800 */
[----:B--2---:R0:W2:Y:S04]  /*1c610*/  @P3 LDG.E.U8 R81, desc[UR20][R18.64] ;  /* 0x0000001412513981 */ /* 0x0040a8000c1e1100 */
[----:B------:R-:W3:Y:S01]  /*1c620*/  LDL R19, [R1+0x1e0] ;  /* 0x0001e00001137983 */ /* 0x000ee20000100800 */
[----:B0-----:R-:W-:Y:S01]  /*1c630*/  @P3 IMAD.MOV.U32 R18, RZ, RZ, R75 ;  /* 0x000000ffff123224 */ /* 0x001fe200078e004b */
[----:B------:R-:W-:-:S02]  /*1c640*/  ISETP.GT.AND P2, PT, R16, 0xb, PT ;  /* 0x0000000b1000780c */ /* 0x000fc40003f44270 */
[----:B--2---:R0:W-:Y:S01]  /*1c650*/  STL [R1+0xec], R81 ;  /* 0x0000ec5101007387 */ /* 0x0041e20000100800 */
[----:B------:R-:W-:Y:S02]  /*1c660*/  ISETP.GT.AND P1, PT, R16, 0xc, PT ;  /* 0x0000000c1000780c */ /* 0x000fe40003f24270 */
[----:B------:R-:W-:Y:S01]  /*1c670*/  PRMT R79, RZ, 0x7610, R79 ;  /* 0x00007610ff4f7816 */ /* 0x000fe2000000004f */
[----:B------:R-:W2:Y:S04]  /*1c680*/  LDL R75, [R1+0x200] ;  /* 0x00020000014b7983 */ /* 0x000ea80000100800 */
[----:B---3--:R4:W3:Y:S04]  /*1c690*/  @P3 LDG.E.U8 R53, desc[UR20][R18.64] ;  /* 0x0000001412353981 */ /* 0x0088e8000c1e1100 */
[----:B0-----:R-:W2:Y:S04]  /*1c6a0*/  LDL R81, [R1+0x1fc] ;  /* 0x0001fc0001517983 */ /* 0x001ea80000100800 */
[----:B------:R-:W2:Y:S01]  /*1c6b0*/  LDL R19, [R1+0x1e8] ;  /* 0x0001e80001137983 */ /* 0x000ea20000100800 */
[----:B----4-:R-:W-:Y:S01]  /*1c6c0*/  @P2 IMAD.MOV.U32 R18, RZ, RZ, R80 ;  /* 0x000000ffff122224 */ /* 0x010fe200078e0050 */
[----:B------:R-:W-:-:S02]  /*1c6d0*/  PRMT R41, RZ, 0x7610, R41 ;  /* 0x00007610ff297816 */ /* 0x000fc40000000029 */
[----:B------:R-:W-:Y:S02]  /*1c6e0*/  PRMT R78, RZ, 0x7610, R78 ;  /* 0x00007610ff4e7816 */ /* 0x000fe4000000004e */
[----:B--2---:R0:W2:Y:S02]  /*1c6f0*/  @P2 LDG.E.U8 R79, desc[UR20][R18.64] ;  /* 0x00000014124f2981 */ /* 0x0040a4000c1e1100 */
[----:B0-----:R-:W-:Y:S02]  /*1c700*/  @P2 IMAD.MOV.U32 R18, RZ, RZ, R48 ;  /* 0x000000ffff122224 */ /* 0x001fe400078e0030 */
[----:B------:R-:W-:-:S05]  /*1c710*/  @P2 IMAD.MOV.U32 R19, RZ, RZ, R83 ;  /* 0x000000ffff132224 */ /* 0x000fca00078e0053 */
[----:B------:R0:W4:Y:S02]  /*1c720*/  @P2 LDG.E.U8 R41, desc[UR20][R18.64] ;  /* 0x0000001412292981 */ /* 0x000124000c1e1100 */
[----:B0-----:R-:W-:Y:S02]  /*1c730*/  @P1 IMAD.MOV.U32 R18, RZ, RZ, R81 ;  /* 0x000000ffff121224 */ /* 0x001fe400078e0051 */
[----:B------:R-:W-:-:S05]  /*1c740*/  @P1 IMAD.MOV.U32 R19, RZ, RZ, R82 ;  /* 0x000000ffff131224 */ /* 0x000fca00078e0052 */
[----:B------:R0:W4:Y:S04]  /*1c750*/  @P1 LDG.E.U8 R78, desc[UR20][R18.64] ;  /* 0x00000014124e1981 */ /* 0x000128000c1e1100 */
[----:B---3--:R1:W-:Y:S04]  /*1c760*/  STL [R1+0xe8], R53 ;  /* 0x0000e83501007387 */ /* 0x0083e80000100800 */
[----:B------:R-:W3:Y:S04]  /*1c770*/  LDL R80, [R1+0x20c] ;  /* 0x00020c0001507983 */ /* 0x000ee80000100800 */
[----:B-1----:R-:W3:Y:S01]  /*1c780*/  LDL R53, [R1+0x204] ;  /* 0x0002040001357983 */ /* 0x002ee20000100800 */
[----:B0-----:R-:W-:Y:S01]  /*1c790*/  @P1 IMAD.MOV.U32 R19, RZ, RZ, R75 ;  /* 0x000000ffff131224 */ /* 0x001fe200078e004b */
[----:B------:R-:W-:-:S02]  /*1c7a0*/  PRMT R43, RZ, 0x7610, R43 ;  /* 0x00007610ff2b7816 */ /* 0x000fc4000000002b */
[----:B--2---:R0:W-:Y:S04]  /*1c7b0*/  STL [R1+0xe4], R79 ;  /* 0x0000e44f01007387 */ /* 0x0041e80000100800 */
[----:B------:R-:W2:Y:S04]  /*1c7c0*/  LDL R48, [R1+0x214] ;  /* 0x0002140001307983 */ /* 0x000ea80000100800 */
[----:B0-----:R-:W2:Y:S04]  /*1c7d0*/  LDL R79, [R1+0x210] ;  /* 0x00021000014f7983 */ /* 0x001ea80000100800 */
[----:B----4-:R0:W-:Y:S04]  /*1c7e0*/  STL [R1+0xe0], R41 ;  /* 0x0000e02901007387 */ /* 0x0101e80000100800 */
[----:B0-----:R-:W4:Y:S04]  /*1c7f0*/  LDL R41, [R1+0x218] ;  /* 0x0002180001297983 */ /* 0x001f280000100800 */
[----:B------:R0:W-:Y:S04]  /*1c800*/  STL [R1+0xdc], R78 ;  /* 0x0000dc4e01007387 */ /* 0x0001e80000100800 */
[----:B------:R-:W4:Y:S04]  /*1c810*/  LDL R75, [R1+0x220] ;  /* 0x00022000014b7983 */ /* 0x000f280000100800 */
[----:B0-----:R-:W4:Y:S01]  /*1c820*/  LDL R78, [R1+0x21c] ;  /* 0x00021c00014e7983 */ /* 0x001f220000100800 */
[----:B---3--:R-:W-:Y:S01]  /*1c830*/  @P1 IMAD.MOV.U32 R18, RZ, RZ, R53 ;  /* 0x000000ffff121224 */ /* 0x008fe200078e0035 */
[----:B------:R-:W-:-:S02]  /*1c840*/  ISETP.GT.AND P3, PT, R16, 0xd, PT ;  /* 0x0000000d1000780c */ /* 0x000fc40003f64270 */
[----:B------:R-:W3:Y:S04]  /*1c850*/  LDL R53, [R1+0x224] ;  /* 0x0002240001357983 */ /* 0x000ee80000100800 */
[----:B------:R0:W3:Y:S01]  /*1c860*/  @P1 LDG.E.U8 R43, desc[UR20][R18.64] ;  /* 0x00000014122b1981 */ /* 0x0000e2000c1e1100 */
[----:B------:R-:W-:Y:S02]  /*1c870*/  ISETP.GT.AND P2, PT, R16, 0xe, PT ;  /* 0x0000000e1000780c */ /* 0x000fe40003f44270 */
[----:B------:R-:W-:Y:S02]  /*1c880*/  PRMT R51, RZ, 0x7610, R51 ;  /* 0x00007610ff337816 */ /* 0x000fe40000000033 */
[----:B------:R-:W-:Y:S02]  /*1c890*/  PRMT R33, RZ, 0x7610, R33 ;  /* 0x00007610ff217816 */ /* 0x000fe40000000021 */
[----:B0-----:R-:W-:Y:S01]  /*1c8a0*/  @P3 IMAD.MOV.U32 R19, RZ, RZ, R80 ;  /* 0x000000ffff133224 */ /* 0x001fe200078e0050 */
[----:B------:R-:W-:Y:S01]  /*1c8b0*/  PRMT R74, RZ, 0x7610, R74 ;  /* 0x00007610ff4a7816 */ /* 0x000fe2000000004a */
[----:B--2---:R-:W-:-:S05]  /*1c8c0*/  @P3 IMAD.MOV.U32 R18, RZ, RZ, R79 ;  /* 0x000000ffff123224 */ /* 0x004fca00078e004f */
[----:B------:R0:W2:Y:S02]  /*1c8d0*/  @P3 LDG.E.U8 R51, desc[UR20][R18.64] ;  /* 0x0000001412333981 */ /* 0x0000a4000c1e1100 */
[----:B0-----:R-:W-:Y:S02]  /*1c8e0*/  @P3 IMAD.MOV.U32 R19, RZ, RZ, R48 ;  /* 0x000000ffff133224 */ /* 0x001fe400078e0030 */
[----:B----4-:R-:W-:-:S05]  /*1c8f0*/  @P3 IMAD.MOV.U32 R18, RZ, RZ, R41 ;  /* 0x000000ffff123224 */ /* 0x010fca00078e0029 */
[----:B------:R0:W4:Y:S02]  /*1c900*/  @P3 LDG.E.U8 R33, desc[UR20][R18.64] ;  /* 0x0000001412213981 */ /* 0x000124000c1e1100 */
[----:B0-----:R-:W-:Y:S02]  /*1c910*/  @P2 IMAD.MOV.U32 R18, RZ, RZ, R75 ;  /* 0x000000ffff122224 */ /* 0x001fe400078e004b */
[----:B------:R-:W-:-:S05]  /*1c920*/  @P2 IMAD.MOV.U32 R19, RZ, RZ, R78 ;  /* 0x000000ffff132224 */ /* 0x000fca00078e004e */
[----:B------:R0:W4:Y:S04]  /*1c930*/  @P2 LDG.E.U8 R74, desc[UR20][R18.64] ;  /* 0x00000014124a2981 */ /* 0x000128000c1e1100 */
[----:B---3--:R1:W-:Y:S04]  /*1c940*/  STL [R1+0xd8], R43 ;  /* 0x0000d82b01007387 */ /* 0x0083e80000100800 */
[----:B-1----:R-:W3:Y:S01]  /*1c950*/  LDL R43, [R1+0x228] ;  /* 0x00022800012b7983 */ /* 0x002ee20000100800 */
[----:B0-----:R-:W-:-:S03]  /*1c960*/  @P2 IMAD.MOV.U32 R19, RZ, RZ, R53 ;  /* 0x000000ffff132224 */ /* 0x001fc600078e0035 */
[----:B--2---:R0:W-:Y:S04]  /*1c970*/  STL [R1+0xd4], R51 ;  /* 0x0000d43301007387 */ /* 0x0041e80000100800 */
[----:B------:R-:W2:Y:S04]  /*1c980*/  LDL R41, [R1+0x230] ;  /* 0x0002300001297983 */ /* 0x000ea80000100800 */
[----:B------:R-:W2:Y:S04]  /*1c990*/  LDL R48, [R1+0x234] ;  /* 0x0002340001307983 */ /* 0x000ea80000100800 */
[----:B0-----:R-:W2:Y:S04]  /*1c9a0*/  LDL R51, [R1+0x22c] ;  /* 0x00022c0001337983 */ /* 0x001ea80000100800 */
[----:B----4-:R0:W-:Y:S04]  /*1c9b0*/  STL [R1+0xd0], R33 ;  /* 0x0000d02101007387 */ /* 0x0101e80000100800 */
[----:B------:R-:W4:Y:S04]  /*1c9c0*/  LDL R75, [R1+0x23c] ;  /* 0x00023c00014b7983 */ /* 0x000f280000100800 */
[----:B0-----:R-:W4:Y:S04]  /*1c9d0*/  LDL R33, [R1+0x238] ;  /* 0x0002380001217983 */ /* 0x001f280000100800 */
[----:B------:R0:W-:Y:S04]  /*1c9e0*/  STL [R1+0xcc], R74 ;  /* 0x0000cc4a01007387 */ /* 0x0001e80000100800 */
[----:B------:R-:W4:Y:S04]  /*1c9f0*/  LDL R53, [R1+0x244] ;  /* 0x0002440001357983 */ /* 0x000f280000100800 */
[----:B0-----:R-:W4:Y:S01]  /*1ca00*/  LDL R74, [R1+0x240] ;  /* 0x00024000014a7983 */ /* 0x001f220000100800 */
[----:B---3--:R-:W-:-:S03]  /*1ca10*/  @P2 IMAD.MOV.U32 R18, RZ, RZ, R43 ;  /* 0x000000ffff122224 */ /* 0x008fc600078e002b */
[----:B------:R-:W3:Y:S01]  /*1ca20*/  LDL R43, [R1+0x248] ;  /* 0x00024800012b7983 */ /* 0x000ee20000100800 */
[C---:B------:R-:W-:Y:S02]  /*1ca30*/  ISETP.GT.AND P1, PT, R16.reuse, 0xf, PT ;  /* 0x0000000f1000780c */ /* 0x040fe40003f24270 */
[----:B------:R-:W-:Y:S02]  /*1ca40*/  PRMT R77, RZ, 0x7610, R77 ;  /* 0x00007610ff4d7816 */ /* 0x000fe4000000004d */
[----:B------:R-:W-:Y:S02]  /*1ca50*/  ISETP.GT.AND P3, PT, R16, 0x10, PT ;  /* 0x000000101000780c */ /* 0x000fe40003f64270 */
[----:B------:R-:W-:Y:S02]  /*1ca60*/  PRMT R76, RZ, 0x7610, R76 ;  /* 0x00007610ff4c7816 */ /* 0x000fe4000000004c */
[----:B------:R2:W3:Y:S01]  /*1ca70*/  @P2 LDG.E.U8 R77, desc[UR20][R18.64] ;  /* 0x00000014124d2981 */ /* 0x0004e2000c1e1100 */
[----:B------:R-:W-:-:S02]  /*1ca80*/  PRMT R4, RZ, 0x7610, R4 ;  /* 0x00007610ff047816 */ /* 0x000fc40000000004 */
[----:B------:R-:W-:Y:S02]  /*1ca90*/  PRMT R73, RZ, 0x7610, R73 ;  /* 0x00007610ff497816 */ /* 0x000fe40000000049 */
[----:B------:R-:W-:Y:S01]  /*1caa0*/  PRMT R52, RZ, 0x7610, R52 ;  /* 0x00007610ff347816 */ /* 0x000fe20000000034 */
[----:B--2---:R-:W-:Y:S02]  /*1cab0*/  @P1 IMAD.MOV.U32 R18, RZ, RZ, R41 ;  /* 0x000000ffff121224 */ /* 0x004fe400078e0029 */
[----:B------:R-:W2:Y:S01]  /*1cac0*/  LDL R41, [R1+0x250] ;  /* 0x0002500001297983 */ /* 0x000ea20000100800 */
[----:B------:R-:W-:-:S03]  /*1cad0*/  @P1 IMAD.MOV.U32 R19, RZ, RZ, R51 ;  /* 0x000000ffff131224 */ /* 0x000fc600078e0033 */
[----:B------:R-:W2:Y:S04]  /*1cae0*/  LDL R51, [R1+0x24c] ;  /* 0x00024c0001337983 */ /* 0x000ea80000100800 */
[----:B------:R4:W2:Y:S02]  /*1caf0*/  @P1 LDG.E.U8 R76, desc[UR20][R18.64] ;  /* 0x00000014124c1981 */ /* 0x0008a4000c1e1100 */
[----:B----4-:R-:W-:Y:S02]  /*1cb00*/  @P1 IMAD.MOV.U32 R18, RZ, RZ, R33 ;  /* 0x000000ffff121224 */ /* 0x010fe400078e0021 */
[----:B------:R-:W-:Y:S01]  /*1cb10*/  @P1 IMAD.MOV.U32 R19, RZ, RZ, R48 ;  /* 0x000000ffff131224 */ /* 0x000fe200078e0030 */
[----:B------:R-:W4:Y:S04]  /*1cb20*/  LDL R33, [R1+0x258] ;  /* 0x0002580001217983 */ /* 0x000f280000100800 */
[----:B------:R0:W4:Y:S04]  /*1cb30*/  @P1 LDG.E.U8 R4, desc[UR20][R18.64] ;  /* 0x0000001412041981 */ /* 0x000128000c1e1100 */
[----:B------:R-:W4:Y:S01]  /*1cb40*/  LDL R48, [R1+0x254] ;  /* 0x0002540001307983 */ /* 0x000f220000100800 */
[----:B0-----:R-:W-:-:S02]  /*1cb50*/  @P3 IMAD.MOV.U32 R18, RZ, RZ, R74 ;  /* 0x000000ffff123224 */ /* 0x001fc400078e004a */
[----:B------:R-:W-:-:S05]  /*1cb60*/  @P3 IMAD.MOV.U32 R19, RZ, RZ, R75 ;  /* 0x000000ffff133224 */ /* 0x000fca00078e004b */
[----:B------:R3:W4:Y:S02]  /*1cb70*/  @P3 LDG.E.U8 R73, desc[UR20][R18.64] ;  /* 0x0000001412493981 */ /* 0x000724000c1e1100 */
[----:B---3--:R-:W-:Y:S02]  /*1cb80*/  @P3 IMAD.MOV.U32 R18, RZ, RZ, R43 ;  /* 0x000000ffff123224 */ /* 0x008fe400078e002b */
[----:B------:R-:W-:-:S05]  /*1cb90*/  @P3 IMAD.MOV.U32 R19, RZ, RZ, R53 ;  /* 0x000000ffff133224 */ /* 0x000fca00078e0035 */
[----:B------:R2:W3:Y:S01]  /*1cba0*/  @P3 LDG.E.U8 R52, desc[UR20][R18.64] ;  /* 0x0000001412343981 */ /* 0x0004e2000c1e1100 */
[----:B------:R-:W-:Y:S02]  /*1cbb0*/  ISETP.GT.AND P2, PT, R16, 0x11, PT ;  /* 0x000000111000780c */ /* 0x000fe40003f44270 */
[----:B------:R-:W-:-:S11]  /*1cbc0*/  PRMT R50, RZ, 0x7610, R50 ;  /* 0x00007610ff327816 */ /* 0x000fd60000000032 */
[----:B--2---:R-:W-:Y:S02]  /*1cbd0*/  @P2 IMAD.MOV.U32 R18, RZ, RZ, R41 ;  /* 0x000000ffff122224 */ /* 0x004fe400078e0029 */
[----:B------:R-:W-:-:S05]  /*1cbe0*/  @P2 IMAD.MOV.U32 R19, RZ, RZ, R51 ;  /* 0x000000ffff132224 */ /* 0x000fca00078e0033 */
[----:B------:R0:W2:Y:S04]  /*1cbf0*/  @P2 LDG.E.U8 R50, desc[UR20][R18.64] ;  /* 0x0000001412322981 */ /* 0x0000a8000c1e1100 */
[----:B----4-:R-:W-:Y:S04]  /*1cc00*/  STL [R1+0xb98], R4 ;  /* 0x000b980401007387 */ /* 0x010fe80000100800 */
[----:B------:R-:W4:Y:S04]  /*1cc10*/  LDL R53, [R1+0x25c] ;  /* 0x00025c0001357983 */ /* 0x000f280000100800 */
[----:B------:R-:W4:Y:S01]  /*1cc20*/  LDL R43, [R1+0x260] ;  /* 0x00026000012b7983 */ /* 0x000f220000100800 */
[----:B0-----:R-:W-:-:S02]  /*1cc30*/  @P2 IMAD.MOV.U32 R19, RZ, RZ, R48 ;  /* 0x000000ffff132224 */ /* 0x001fc400078e0030 */
[----:B------:R-:W-:Y:S01]  /*1cc40*/  @P2 IMAD.MOV.U32 R18, RZ, RZ, R33 ;  /* 0x000000ffff122224 */ /* 0x000fe200078e0021 */
[----:B---3--:R0:W-:Y:S04]  /*1cc50*/  STL [R1+0xc0], R52 ;  /* 0x0000c03401007387 */ /* 0x0081e80000100800 */
[----:B------:R-:W3:Y:S04]  /*1cc60*/  LDL R41, [R1+0x268] ;  /* 0x0002680001297983 */ /* 0x000ee80000100800 */
[----:B------:R-:W3:Y:S04]  /*1cc70*/  LDL R48, [R1+0x26c] ;  /* 0x00026c0001307983 */ /* 0x000ee80000100800 */
[----:B0-----:R-:W3:Y:S04]  /*1cc80*/  LDL R52, [R1+0x264] ;  /* 0x0002640001347983 */ /* 0x001ee80000100800 */
[----:B------:R-:W-:Y:S04]  /*1cc90*/  STL [R1+0xc8], R77 ;  /* 0x0000c84d01007387 */ /* 0x000fe80000100800 */
[----:B------:R-:W3:Y:S01]  /*1cca0*/  LDL R33, [R1+0x270] ;  /* 0x0002700001217983 */ /* 0x000ee20000100800 */
[----:B------:R-:W-:-:S02]  /*1ccb0*/  ISETP.GT.AND P1, PT, R16, 0x12, PT ;  /* 0x000000121000780c */ /* 0x000fc40003f24270 */
[----:B------:R-:W-:Y:S01]  /*1ccc0*/  PRMT R72, RZ, 0x7610, R72 ;  /* 0x00007610ff487816 */ /* 0x000fe20000000048 */
[----:B------:R-:W3:Y:S01]  /*1ccd0*/  LDL R51, [R1+0x274] ;  /* 0x0002740001337983 */ /* 0x000ee20000100800 */
[----:B------:R-:W-:Y:S02]  /*1cce0*/  ISETP.GT.AND P3, PT, R16, 0x13, PT ;  /* 0x000000131000780c */ /* 0x000fe40003f64270 */
[----:B------:R-:W-:Y:S02]  /*1ccf0*/  PRMT R71, RZ, 0x7610, R71 ;  /* 0x00007610ff477816 */ /* 0x000fe40000000047 */
[----:B------:R4:W3:Y:S01]  /*1cd00*/  @P2 LDG.E.U8 R72, desc[UR20][R18.64] ;  /* 0x0000001412482981 */ /* 0x0008e2000c1e1100 */
[----:B------:R-:W-:-:S03]  /*1cd10*/  PRMT R70, RZ, 0x7610, R70 ;  /* 0x00007610ff467816 */ /* 0x000fc60000000046 */
[----:B--2---:R0:W-:Y:S04]  /*1cd20*/  STL [R1+0xbc], R50 ;  /* 0x0000bc3201007387 */ /* 0x0041e80000100800 */
[----:B0-----:R-:W2:Y:S04]  /*1cd30*/  LDL R50, [R1+0x278] ;  /* 0x0002780001327983 */ /* 0x001ea80000100800 */
[----:B------:R-:W-:Y:S01]  /*1cd40*/  STL [R1+0xb50], R76 ;  /* 0x000b504c01007387 */ /* 0x000fe20000100800 */
[----:B----4-:R-:W-:-:S03]  /*1cd50*/  @P1 IMAD.MOV.U32 R19, RZ, RZ, R53 ;  /* 0x000000ffff131224 */ /* 0x010fc600078e0035 */
[----:B------:R-:W4:Y:S01]  /*1cd60*/  LDL R53, [R1+0x27c] ;  /* 0x00027c0001357983 */ /* 0x000f220000100800 */
[----:B------:R-:W-:-:S03]  /*1cd70*/  @P1 IMAD.MOV.U32 R18, RZ, RZ, R43 ;  /* 0x000000ffff121224 */ /* 0x000fc600078e002b */
[----:B------:R-:W4:Y:S04]  /*1cd80*/  LDL R43, [R1+0x280] ;  /* 0x00028000012b7983 */ /* 0x000f280000100800 */
[----:B------:R3:W4:Y:S02]  /*1cd90*/  @P1 LDG.E.U8 R71, desc[UR20][R18.64] ;  /* 0x0000001412471981 */ /* 0x000724000c1e1100 */
[----:B---3--:R-:W-:Y:S02]  /*1cda0*/  @P1 IMAD.MOV.U32 R18, RZ, RZ, R41 ;  /* 0x000000ffff121224 */ /* 0x008fe400078e0029 */
[----:B------:R-:W3:Y:S01]  /*1cdb0*/  LDL R41, [R1+0x288] ;  /* 0x0002880001297983 */ /* 0x000ee20000100800 */
[----:B------:R-:W-:-:S03]  /*1cdc0*/  @P1 IMAD.MOV.U32 R19, RZ, RZ, R52 ;  /* 0x000000ffff131224 */ /* 0x000fc600078e0034 */
[----:B------:R-:W3:Y:S04]  /*1cdd0*/  LDL R52, [R1+0x284] ;  /* 0x0002840001347983 */ /* 0x000ee80000100800 */
[----:B------:R0:W3:Y:S04]  /*1cde0*/  @P1 LDG.E.U8 R70, desc[UR20][R18.64] ;  /* 0x0000001412461981 */ /* 0x0000e8000c1e1100 */
[----:B------:R-:W-:Y:S01]  /*1cdf0*/  STL [R1+0xc4], R73 ;  /* 0x0000c44901007387 */ /* 0x000fe20000100800 */
[----:B0-----:R-:W-:Y:S02]  /*1ce00*/  @P3 IMAD.MOV.U32 R18, RZ, RZ, R33 ;  /* 0x000000ffff123224 */ /* 0x001fe400078e0021 */
[----:B------:R-:W-:Y:S01]  /*1ce10*/  @P3 IMAD.MOV.U32 R19, RZ, RZ, R48 ;  /* 0x000000ffff133224 */ /* 0x000fe200078e0030 */
[----:B------:R-:W3:Y:S04]  /*1ce20*/  LDL R33, [R1+0x290] ;  /* 0x0002900001217983 */ /* 0x000ee80000100800 */
[----:B------:R-:W3:Y:S01]  /*1ce30*/  LDL R48, [R1+0x28c] ;  /* 0x00028c0001307983 */ /* 0x000ee20000100800 */
[----:B------:R-:W-:-:S02]  /*1ce40*/  ISETP.GT.AND P2, PT, R16, 0x14, PT ;  /* 0x000000141000780c */ /* 0x000fc40003f44270 */
[----:B------:R-:W-:Y:S02]  /*1ce50*/  PRMT R69, RZ, 0x7610, R69 ;  /* 0x00007610ff457816 */ /* 0x000fe40000000045 */
[----:B------:R-:W-:-:S04]  /*1ce60*/  PRMT R68, RZ, 0x7610, R68 ;  /* 0x00007610ff447816 */ /* 0x000fc80000000044 */
[----:B------:R0:W3:Y:S01]  /*1ce70*/  @P3 LDG.E.U8 R69, desc[UR20][R18.64] ;  /* 0x0000001412453981 */ /* 0x0000e2000c1e1100 */
[----:B------:R-:W-:Y:S02]  /*1ce80*/  ISETP.GT.AND P1, PT, R16, 0x15, PT ;  /* 0x000000151000780c */ /* 0x000fe40003f24270 */
[----:B------:R-:W-:Y:S01]  /*1ce90*/  PRMT R67, RZ, 0x7610, R67 ;  /* 0x00007610ff437816 */ /* 0x000fe20000000043 */
[----:B0-----:R-:W-:Y:S01]  /*1cea0*/  @P3 IMAD.MOV.U32 R19, RZ, RZ, R51 ;  /* 0x000000ffff133224 */ /* 0x001fe200078e0033 */
[----:B------:R-:W-:Y:S01]  /*1ceb0*/  PRMT R58, RZ, 0x7610, R58 ;  /* 0x00007610ff3a7816 */ /* 0x000fe2000000003a */
[----:B------:R-:W3:Y:S01]  /*1cec0*/  LDL R51, [R1+0x294] ;  /* 0x0002940001337983 */ /* 0x000ee20000100800 */
[----:B------:R-:W-:Y:S01]  /*1ced0*/  PRMT R57, RZ, 0x7610, R57 ;  /* 0x00007610ff397816 */ /* 0x000fe20000000039 */
[----:B--2---:R-:W-:Y:S02]  /*1cee0*/  @P3 IMAD.MOV.U32 R18, RZ, RZ, R50 ;  /* 0x000000ffff123224 */ /* 0x004fe400078e0032 */
[----:B------:R-:W2:Y:S04]  /*1cef0*/  LDL R50, [R1+0x298] ;  /* 0x0002980001327983 */ /* 0x000ea80000100800 */
[----:B------:R4:W2:Y:S02]  /*1cf00*/  @P3 LDG.E.U8 R68, desc[UR20][R18.64] ;  /* 0x0000001412443981 */ /* 0x0008a4000c1e1100 */
[----:B----4-:R-:W-:-:S02]  /*1cf10*/  @P2 IMAD.MOV.U32 R18, RZ, RZ, R43 ;  /* 0x000000ffff122224 */ /* 0x010fc400078e002b */
[----:B------:R-:W-:Y:S01]  /*1cf20*/  @P2 IMAD.MOV.U32 R19, RZ, RZ, R53 ;  /* 0x000000ffff132224 */ /* 0x000fe200078e0035 */
[----:B------:R-:W4:Y:S04]  /*1cf30*/  LDL R43, [R1+0x2a0] ;  /* 0x0002a000012b7983 */ /* 0x000f280000100800 */
[----:B------:R3:W2:Y:S04]  /*1cf40*/  @P2 LDG.E.U8 R67, desc[UR20][R18.64] ;  /* 0x0000001412432981 */ /* 0x0006a8000c1e1100 */
[----:B------:R-:W2:Y:S01]  /*1cf50*/  LDL R53, [R1+0x29c] ;  /* 0x00029c0001357983 */ /* 0x000ea20000100800 */
[----:B---3--:R-:W-:-:S02]  /*1cf60*/  @P2 IMAD.MOV.U32 R18, RZ, RZ, R41 ;  /* 0x000000ffff122224 */ /* 0x008fc400078e0029 */
[----:B------:R-:W-:Y:S02]  /*1cf70*/  @P2 IMAD.MOV.U32 R19, RZ, RZ, R52 ;  /* 0x000000ffff132224 */ /* 0x000fe400078e0034 */
[----:B------:R-:W3:Y:S04]  /*1cf80*/  LDL R52, [R1+0x2a4] ;  /* 0x0002a40001347983 */ /* 0x000ee80000100800 */
[----:B------:R0:W2:Y:S02]  /*1cf90*/  @P2 LDG.E.U8 R58, desc[UR20][R18.64] ;  /* 0x00000014123a2981 */ /* 0x0000a4000c1e1100 */
[----:B0-----:R-:W-:Y:S02]  /*1cfa0*/  @P1 IMAD.MOV.U32 R18, RZ, RZ, R33 ;  /* 0x000000ffff121224 */ /* 0x001fe400078e0021 */
[----:B------:R-:W-:-:S05]  /*1cfb0*/  @P1 IMAD.MOV.U32 R19, RZ, RZ, R48 ;  /* 0x000000ffff131224 */ /* 0x000fca00078e0030 */
[----:B------:R-:W3:Y:S04]  /*1cfc0*/  @P1 LDG.E.U8 R57, desc[UR20][R18.64] ;  /* 0x0000001412391981 */ /* 0x000ee8000c1e1100 */
[----:B------:R-:W-:Y:S04]  /*1cfd0*/  STL [R1+0xb8], R72 ;  /* 0x0000b84801007387 */ /* 0x000fe80000100800 */
[----:B------:R-:W4:Y:S04]  /*1cfe0*/  LDL R41, [R1+0x2a8] ;  /* 0x0002a80001297983 */ /* 0x000f280000100800 */
[----:B------:R-:W4:Y:S04]  /*1cff0*/  LDL R48, [R1+0x2ac] ;  /* 0x0002ac0001307983 */ /* 0x000f280000100800 */
[----:B------:R-:W4:Y:S04]  /*1d000*/  LDL R33, [R1+0x2b0] ;  /* 0x0002b00001217983 */ /* 0x000f280000100800 */
[----:B------:R-:W-:Y:S04]  /*1d010*/  STL [R1+0xb4], R71 ;  /* 0x0000b44701007387 */ /* 0x000fe80000100800 */
[----:B--2---:R0:W-:Y:S04]  /*1d020*/  STL [R1+0xa0], R58 ;  /* 0x0000a03a01007387 */ /* 0x0041e80000100800 */
[----:B------:R-:W-:Y:S04]  /*1d030*/  STL [R1+0xb0], R70 ;  /* 0x0000b04601007387 */ /* 0x000fe80000100800 */
[----:B0-----:R-:W2:Y:S04]  /*1d040*/  LDL R58, [R1+0x2b4] ;  /* 0x0002b400013a7983 */ /* 0x001ea80000100800 */
[----:B---3--:R0:W-:Y:S04]  /*1d050*/  STL [R1+0x9c], R57 ;  /* 0x00009c3901007387 */ /* 0x0081e80000100800 */
[----:B0-----:R-:W3:Y:S01]  /*1d060*/  LDL R57, [R1+0x2b8] ;  /* 0x0002b80001397983 */ /* 0x001ee20000100800 */
[C---:B------:R-:W-:Y:S01]  /*1d070*/  ISETP.GT.AND P3, PT, R16.reuse, 0x16, PT ;  /* 0x000000161000780c */ /* 0x040fe20003f64270 */
[----:B------:R-:W-:Y:S01]  /*1d080*/  @P1 IMAD.MOV.U32 R18, RZ, RZ, R50 ;  /* 0x000000ffff121224 */ /* 0x000fe200078e0032 */
[----:B------:R-:W-:Y:S01]  /*1d090*/  PRMT R66, RZ, 0x7610, R66 ;  /* 0x00007610ff427816 */ /* 0x000fe20000000042 */
[----:B------:R-:W-:Y:S01]  /*1d0a0*/  @P1 IMAD.MOV.U32 R19, RZ, RZ, R51 ;  /* 0x000000ffff131224 */ /* 0x000fe200078e0033 */
[----:B------:R-:W-:Y:S01]  /*1d0b0*/  ISETP.GT.AND P2, PT, R16, 0x17, PT ;  /* 0x000000171000780c */ /* 0x000fe20003f44270 */
[----:B------:R-:W3:Y:S01]  /*1d0c0*/  LDL R51, [R1+0x2bc] ;  /* 0x0002bc0001337983 */ /* 0x000ee20000100800 */
[----:B------:R-:W-:-:S03]  /*1d0d0*/  PRMT R65, RZ, 0x7610, R65 ;  /* 0x00007610ff417816 */ /* 0x000fc60000000041 */
[----:B------:R4:W3:Y:S01]  /*1d0e0*/  @P1 LDG.E.U8 R66, desc[UR20][R18.64] ;  /* 0x0000001412421981 */ /* 0x0008e2000c1e1100 */
[----:B------:R-:W-:Y:S02]  /*1d0f0*/  PRMT R64, RZ, 0x7610, R64 ;  /* 0x00007610ff407816 */ /* 0x000fe40000000040 */
[----:B------:R-:W-:Y:S01]  /*1d100*/  PRMT R5, RZ, 0x7610, R5 ;  /* 0x00007610ff057816 */ /* 0x000fe20000000005 */
[----:B------:R-:W3:Y:S01]  /*1d110*/  LDL R50, [R1+0x2c0] ;  /* 0x0002c00001327983 */ /* 0x000ee20000100800 */
[----:B----4-:R-:W-:Y:S02]  /*1d120*/  @P3 IMAD.MOV.U32 R18, RZ, RZ, R43 ;  /* 0x000000ffff123224 */ /* 0x010fe400078e002b */
[----:B------:R-:W-:-:S05]  /*1d130*/  @P3 IMAD.MOV.U32 R19, RZ, RZ, R53 ;  /* 0x000000ffff133224 */ /* 0x000fca00078e0035 */
[----:B------:R0:W4:Y:S02]  /*1d140*/  @P3 LDG.E.U8 R65, desc[UR20][R18.64] ;  /* 0x0000001412413981 */ /* 0x000124000c1e1100 */
[----:B0-----:R-:W-:Y:S02]  /*1d150*/  @P3 IMAD.MOV.U32 R18, RZ, RZ, R41 ;  /* 0x000000ffff123224 */ /* 0x001fe400078e0029 */
[----:B------:R-:W-:-:S05]  /*1d160*/  @P3 IMAD.MOV.U32 R19, RZ, RZ, R52 ;  /* 0x000000ffff133224 */ /* 0x000fca00078e0034 */
[----:B------:R0:W4:Y:S01]  /*1d170*/  @P3 LDG.E.U8 R64, desc[UR20][R18.64] ;  /* 0x0000001412403981 */ /* 0x000122000c1e1100 */
[----:B------:R-:W-:Y:S01]  /*1d180*/  PRMT R2, RZ, 0x7610, R2 ;  /* 0x00007610ff027816 */ /* 0x000fe20000000002 */
[----:B0-----:R-:W-:Y:S02]  /*1d190*/  @P2 IMAD.MOV.U32 R18, RZ, RZ, R33 ;  /* 0x000000ffff122224 */ /* 0x001fe400078e0021 */
[----:B------:R-:W-:-:S05]  /*1d1a0*/  @P2 IMAD.MOV.U32 R19, RZ, RZ, R48 ;  /* 0x000000ffff132224 */ /* 0x000fca00078e0030 */
[----:B------:R2:W4:Y:S02]  /*1d1b0*/  @P2 LDG.E.U8 R5, desc[UR20][R18.64] ;  /* 0x0000001412052981 */ /* 0x000524000c1e1100 */
[----:B--2---:R-:W-:Y:S02]  /*1d1c0*/  @P2 IMAD.MOV.U32 R19, RZ, RZ, R58 ;  /* 0x000000ffff132224 */ /* 0x004fe400078e003a */
[----:B---3--:R-:W-:-:S05]  /*1d1d0*/  @P2 IMAD.MOV.U32 R18, RZ, RZ, R57 ;  /* 0x000000ffff122224 */ /* 0x008fca00078e0039 */
[----:B------:R0:W2:Y:S04]  /*1d1e0*/  @P2 LDG.E.U8 R2, desc[UR20][R18.64] ;  /* 0x0000001412022981 */ /* 0x0000a8000c1e1100 */
[----:B------:R-:W-:Y:S04]  /*1d1f0*/  STL [R1+0xac], R69 ;  /* 0x0000ac4501007387 */ /* 0x000fe80000100800 */
[----:B------:R-:W3:Y:S04]  /*1d200*/  LDL R53, [R1+0x2c4] ;  /* 0x0002c40001357983 */ /* 0x000ee80000100800 */
[----:B------:R-:W3:Y:S04]  /*1d210*/  LDL R43, [R1+0x2c8] ;  /* 0x0002c800012b7983 */ /* 0x000ee80000100800 */
[----:B------:R-:W-:Y:S04]  /*1d220*/  STL [R1+0xa8], R68 ;  /* 0x0000a84401007387 */ /* 0x000fe80000100800 */
[----:B------:R-:W3:Y:S04]  /*1d230*/  LDL R52, [R1+0x2cc] ;  /* 0x0002cc0001347983 */ /* 0x000ee80000100800 */
[----:B------:R-:W3:Y:S01]  /*1d240*/  LDL R41, [R1+0x2d0] ;  /* 0x0002d00001297983 */ /* 0x000ee20000100800 */
[----:B------:R-:W-:-:S03]  /*1d250*/  ISETP.GT.AND P1, PT, R16, 0x18, PT ;  /* 0x000000181000780c */ /* 0x000fc60003f24270 */
[----:B------:R-:W-:Y:S04]  /*1d260*/  STL [R1+0xa4], R67 ;  /* 0x0000a44301007387 */ /* 0x000fe80000100800 */
[----:B------:R-:W3:Y:S04]  /*1d270*/  LDL R48, [R1+0x2d4] ;  /* 0x0002d40001307983 */ /* 0x000ee80000100800 */
[----:B------:R-:W3:Y:S02]  /*1d280*/  LDL R33, [R1+0x2d8] ;  /* 0x0002d80001217983 */ /* 0x000ee40000100800 */
[----:B0-----:R-:W-:-:S02]  /*1d290*/  @P1 IMAD.MOV.U32 R18, RZ, RZ, R50 ;  /* 0x000000ffff121224 */ /* 0x001fc400078e0032 */
[----:B------:R-:W-:Y:S01]  /*1d2a0*/  @P1 IMAD.MOV.U32 R19, RZ, RZ, R51 ;  /* 0x000000ffff131224 */ /* 0x000fe200078e0033 */
[----:B----4-:R-:W-:Y:S04]  /*1d2b0*/  STL [R1+0xb9c], R5 ;  /* 0x000b9c0501007387 */ /* 0x010fe80000100800 */
[----:B------:R-:W4:Y:S04]  /*1d2c0*/  LDL R58, [R1+0x2dc] ;  /* 0x0002dc00013a7983 */ /* 0x000f280000100800 */
[----:B------:R-:W4:Y:S04]  /*1d2d0*/  LDL R57, [R1+0x2e0] ;  /* 0x0002e00001397983 */ /* 0x000f280000100800 */
[----:B--2---:R-:W-:Y:S04]  /*1d2e0*/  STL [R1+0xba0], R2 ;  /* 0x000ba00201007387 */ /* 0x004fe80000100800 */
[----:B------:R-:W2:Y:S04]  /*1d2f0*/  LDL R51, [R1+0x2e4] ;  /* 0x0002e40001337983 */ /* 0x000ea80000100800 */
[----:B------:R-:W2:Y:S01]  /*1d300*/  LDL R50, [R1+0x2e8] ;  /* 0x0002e80001327983 */ /* 0x000ea20000100800 */
[----:B------:R-:W-:-:S02]  /*1d310*/  ISETP.GT.AND P3, PT, R16, 0x19, PT ;  /* 0x000000191000780c */ /* 0x000fc40003f64270 */
[----:B------:R-:W-:Y:S02]  /*1d320*/  PRMT R63, RZ, 0x7610, R63 ;  /* 0x00007610ff3f7816 */ /* 0x000fe4000000003f */
[----:B------:R-:W-:-:S04]  /*1d330*/  PRMT R62, RZ, 0x7610, R62 ;  /* 0x00007610ff3e7816 */ /* 0x000fc8000000003e */
[----:B------:R3:W2:Y:S01]  /*1d340*/  @P1 LDG.E.U8 R63, desc[UR20][R18.64] ;  /* 0x00000014123f1981 */ /* 0x0006a2000c1e1100 */
[----:B------:R-:W-:Y:S02]  /*1d350*/  ISETP.GT.AND P2, PT, R16, 0x1a, PT ;  /* 0x0000001a1000780c */ /* 0x000fe40003f44270 */
[----:B------:R-:W-:Y:S01]  /*1d360*/  PRMT R61, RZ, 0x7610, R61 ;  /* 0x00007610ff3d7816 */ /* 0x000fe2000000003d */
[----:B---3--:R-:W-:Y:S02]  /*1d370*/  @P1 IMAD.MOV.U32 R18, RZ, RZ, R43 ;  /* 0x000000ffff121224 */ /* 0x008fe400078e002b */
[----:B------:R-:W-:-:S05]  /*1d380*/  @P1 IMAD.MOV.U32 R19, RZ, RZ, R53 ;  /* 0x000000ffff131224 */ /* 0x000fca00078e0035 */
[----:B------:R0:W3:Y:S01]  /*1d390*/  @P1 LDG.E.U8 R62, desc[UR20][R18.64] ;  /* 0x00000014123e1981 */ /* 0x0000e2000c1e1100 */
[----:B------:R-:W-:Y:S01]  /*1d3a0*/  PRMT R60, RZ, 0x7610, R60 ;  /* 0x00007610ff3c7816 */ /* 0x000fe2000000003c */
[----:B0-----:R-:W-:Y:S02]  /*1d3b0*/  @P3 IMAD.MOV.U32 R18, RZ, RZ, R41 ;  /* 0x000000ffff123224 */ /* 0x001fe400078e0029 */
[----:B------:R-:W-:-:S05]  /*1d3c0*/  @P3 IMAD.MOV.U32 R19, RZ, RZ, R52 ;  /* 0x000000ffff133224 */ /* 0x000fca00078e0034 */
[----:B------:R0:W3:Y:S01]  /*1d3d0*/  @P3 LDG.E.U8 R61, desc[UR20][R18.64] ;  /* 0x00000014123d3981 */ /* 0x0000e2000c1e1100 */
[----:B------:R-:W-:Y:S01]  /*1d3e0*/  PRMT R55, RZ, 0x7610, R55 ;  /* 0x00007610ff377816 */ /* 0x000fe20000000037 */
[----:B0-----:R-:W-:Y:S02]  /*1d3f0*/  @P3 IMAD.MOV.U32 R18, RZ, RZ, R33 ;  /* 0x000000ffff123224 */ /* 0x001fe400078e0021 */
[----:B------:R-:W-:-:S05]  /*1d400*/  @P3 IMAD.MOV.U32 R19, RZ, RZ, R48 ;  /* 0x000000ffff133224 */ /* 0x000fca00078e0030 */
[----:B------:R4:W3:Y:S01]  /*1d410*/  @P3 LDG.E.U8 R60, desc[UR20][R18.64] ;  /* 0x00000014123c3981 */ /* 0x0008e2000c1e1100 */
[----:B------:R-:W-:Y:S01]  /*1d420*/  PRMT R54, RZ, 0x7610, R54 ;  /* 0x00007610ff367816 */ /* 0x000fe20000000036 */
[----:B----4-:R-:W-:Y:S02]  /*1d430*/  @P2 IMAD.MOV.U32 R18, RZ, RZ, R57 ;  /* 0x000000ffff122224 */ /* 0x010fe400078e0039 */
[----:B------:R-:W-:-:S05]  /*1d440*/  @P2 IMAD.MOV.U32 R19, RZ, RZ, R58 ;  /* 0x000000ffff132224 */ /* 0x000fca00078e003a */
[----:B------:R2:W4:Y:S02]  /*1d450*/  @P2 LDG.E.U8 R55, desc[UR20][R18.64] ;  /* 0x0000001412372981 */ /* 0x000524000c1e1100 */
[----:B--2---:R-:W-:Y:S02]  /*1d460*/  @P2 IMAD.MOV.U32 R19, RZ, RZ, R51 ;  /* 0x000000ffff132224 */ /* 0x004fe400078e0033 */
[----:B------:R-:W-:-:S05]  /*1d470*/  @P2 IMAD.MOV.U32 R18, RZ, RZ, R50 ;  /* 0x000000ffff122224 */ /* 0x000fca00078e0032 */
[----:B------:R-:W2:Y:S04]  /*1d480*/  @P2 LDG.E.U8 R54, desc[UR20][R18.64] ;  /* 0x0000001412362981 */ /* 0x000ea8000c1e1100 */
[----:B------:R-:W-:Y:S04]  /*1d490*/  STL [R1+0x98], R66 ;  /* 0x0000984201007387 */ /* 0x000fe80000100800 */
[----:B------:R-:W3:Y:S04]  /*1d4a0*/  LDL R53, [R1+0x2ec] ;  /* 0x0002ec0001357983 */ /* 0x000ee80000100800 */
[----:B------:R-:W3:Y:S04]  /*1d4b0*/  LDL R43, [R1+0x2f0] ;  /* 0x0002f000012b7983 */ /* 0x000ee80000100800 */
[----:B------:R-:W-:Y:S04]  /*1d4c0*/  STL [R1+0x94], R65 ;  /* 0x0000944101007387 */ /* 0x000fe80000100800 */
[----:B------:R-:W3:Y:S04]  /*1d4d0*/  LDL R52, [R1+0x2f4] ;  /* 0x0002f40001347983 */ /* 0x000ee80000100800 */
[----:B------:R-:W3:Y:S04]  /*1d4e0*/  LDL R41, [R1+0x2f8] ;  /* 0x0002f80001297983 */ /* 0x000ee80000100800 */
[----:B------:R-:W-:Y:S04]  /*1d4f0*/  STL [R1+0x90], R64 ;  /* 0x0000904001007387 */ /* 0x000fe80000100800 */
[----:B------:R-:W3:Y:S04]  /*1d500*/  LDL R48, [R1+0x2fc] ;  /* 0x0002fc0001307983 */ /* 0x000ee80000100800 */
[----:B------:R-:W3:Y:S04]  /*1d510*/  LDL R33, [R1+0x300] ;  /* 0x0003000001217983 */ /* 0x000ee80000100800 */
[----:B------:R-:W3:Y:S04]  /*1d520*/  LDL R58, [R1+0x304] ;  /* 0x00030400013a7983 */ /* 0x000ee80000100800 */
[----:B------:R-:W3:Y:S04]  /*1d530*/  LDL R57, [R1+0x308] ;  /* 0x0003080001397983 */ /* 0x000ee80000100800 */
[----:B----4-:R0:W-:Y:S04]  /*1d540*/  STL [R1+0x7c], R55 ;  /* 0x00007c3701007387 */ /* 0x0101e80000100800 */
[----:B------:R-:W4:Y:S04]  /*1d550*/  LDL R51, [R1+0x310] ;  /* 0x0003100001337983 */ /* 0x000f280000100800 */
[----:B------:R-:W4:Y:S04]  /*1d560*/  LDL R50, [R1+0x318] ;  /* 0x0003180001327983 */ /* 0x000f280000100800 */
[----:B0-----:R-:W4:Y:S04]  /*1d570*/  LDL R55, [R1+0x30c] ;  /* 0x00030c0001377983 */ /* 0x001f280000100800 */
[----:B------:R-:W-:Y:S04]  /*1d580*/  STL [R1+0x8c], R63 ;  /* 0x00008c3f01007387 */ /* 0x000fe80000100800 */
[----:B--2---:R0:W-:Y:S04]  /*1d590*/  STL [R1+0x78], R54 ;  /* 0x0000783601007387 */ /* 0x0041e80000100800 */
[----:B0-----:R-:W2:Y:S01]  /*1d5a0*/  LDL R54, [R1+0x314] ;  /* 0x0003140001367983 */ /* 0x001ea20000100800 */
[----:B------:R-:W-:-:S02]  /*1d5b0*/  ISETP.GT.AND P1, PT, R16, 0x1b, PT ;  /* 0x0000001b1000780c */ /* 0x000fc40003f24270 */
[----:B------:R-:W-:Y:S02]  /*1d5c0*/  ISETP.GT.AND P3, PT, R16, 0x1c, PT ;  /* 0x0000001c1000780c */ /* 0x000fe40003f64270 */
[----:B------:R-:W-:Y:S02]  /*1d5d0*/  PRMT R59, RZ, 0x7610, R59 ;  /* 0x00007610ff3b7816 */ /* 0x000fe4000000003b */
[----:B------:R-:W-:-:S07]  /*1d5e0*/  PRMT R49, RZ, 0x7610, R49 ;  /* 0x00007610ff317816 */ /* 0x000fce0000000031 */
[----:B---3--:R-:W-:Y:S02]  /*1d5f0*/  @P1 IMAD.MOV.U32 R18, RZ, RZ, R43 ;  /* 0x000000ffff121224 */ /* 0x008fe400078e002b */
[----:B------:R-:W-:Y:S01]  /*1d600*/  @P1 IMAD.MOV.U32 R19, RZ, RZ, R53 ;  /* 0x000000ffff131224 */ /* 0x000fe200078e0035 */
[----:B------:R-:W3:Y:S04]  /*1d610*/  LDL R43, [R1+0x320] ;  /* 0x00032000012b7983 */ /* 0x000ee80000100800 */
[----:B------:R0:W3:Y:S04]  /*1d620*/  @P1 LDG.E.U8 R59, desc[UR20][R18.64] ;  /* 0x00000014123b1981 */ /* 0x0000e8000c1e1100 */
[----:B------:R-:W3:Y:S01]  /*1d630*/  LDL R53, [R1+0x31c] ;  /* 0x00031c0001357983 */ /* 0x000ee20000100800 */
[----:B------:R-:W-:Y:S01]  /*1d640*/  ISETP.GT.AND P2, PT, R16, 0x1d, PT ;  /* 0x0000001d1000780c */ /* 0x000fe20003f44270 */
[----:B0-----:R-:W-:-:S02]  /*1d650*/  @P1 IMAD.MOV.U32 R18, RZ, RZ, R41 ;  /* 0x000000ffff121224 */ /* 0x001fc400078e0029 */
[----:B------:R-:W-:Y:S01]  /*1d660*/  @P1 IMAD.MOV.U32 R19, RZ, RZ, R52 ;  /* 0x000000ffff131224 */ /* 0x000fe200078e0034 */
[----:B------:R-:W-:-:S04]  /*1d670*/  PRMT R21, RZ, 0x7610, R21 ;  /* 0x00007610ff157816 */ /* 0x000fc80000000015 */
        /* <DEDUP_REMOVED lines=13> */
[----:B0-----:R-:W-:Y:S02]  /*1d750*/  @P2 IMAD.MOV.U32 R18, RZ, RZ, R50 ;  /* 0x000000ffff122224 */ /* 0x001fe400078e0032 */
[----:B--2---:R-:W-:-:S05]  /*1d760*/  @P2 IMAD.MOV.U32 R19, RZ, RZ, R54 ;  /* 0x000000ffff132224 */ /* 0x004fca00078e0036 */
[----:B------:R3:W2:Y:S01]  /*1d770*/  @P2 LDG.E.U8 R46, desc[UR20][R18.64] ;  /* 0x00000014122e2981 */ /* 0x0006a2000c1e1100 */
[----:B------:R-:W-:Y:S02]  /*1d780*/  ISETP.GT.AND P1, PT, R16, 0x1e, PT ;  /* 0x0000001e1000780c */ /* 0x000fe40003f24270 */
[----:B------:R-:W-:Y:S01]  /*1d790*/  PRMT R35, RZ, 0x7610, R35 ;  /* 0x00007610ff237816 */ /* 0x000fe20000000023 */
[----:B------:R-:W-:Y:S04]  /*1d7a0*/  STL [R1+0x88], R62 ;  /* 0x0000883e01007387 */ /* 0x000fe80000100800 */
[----:B------:R-:W2:Y:S04]  /*1d7b0*/  LDL R52, [R1+0x324] ;  /* 0x0003240001347983 */ /* 0x000ea80000100800 */
[----:B------:R-:W2:Y:S02]  /*1d7c0*/  LDL R41, [R1+0x328] ;  /* 0x0003280001297983 */ /* 0x000ea40000100800 */
[----:B---3--:R-:W-:-:S02]  /*1d7d0*/  @P1 IMAD.MOV.U32 R18, RZ, RZ, R43 ;  /* 0x000000ffff121224 */ /* 0x008fc400078e002b */
[----:B------:R-:W-:Y:S01]  /*1d7e0*/  @P1 IMAD.MOV.U32 R19, RZ, RZ, R53 ;  /* 0x000000ffff131224 */ /* 0x000fe200078e0035 */
[----:B------:R-:W-:Y:S04]  /*1d7f0*/  STL [R1+0x84], R61 ;  /* 0x0000843d01007387 */ /* 0x000fe80000100800 */
[----:B------:R0:W3:Y:S04]  /*1d800*/  @P1 LDG.E.U8 R35, desc[UR20][R18.64] ;  /* 0x0000001412231981 */ /* 0x0000e8000c1e1100 */
[----:B------:R1:W-:Y:S04]  /*1d810*/  STL [R1+0x70], R49 ;  /* 0x0000703101007387 */ /* 0x0003e80000100800 */
[----:B-1----:R-:W3:Y:S04]  /*1d820*/  LDL R49, [R1+0x32c] ;  /* 0x00032c0001317983 */ /* 0x002ee80000100800 */
[----:B------:R-:W-:Y:S04]  /*1d830*/  STL [R1+0x80], R60 ;  /* 0x0000803c01007387 */ /* 0x000fe80000100800 */
[----:B------:R-:W3:Y:S04]  /*1d840*/  LDL R48, [R1+0x330] ;  /* 0x0003300001307983 */ /* 0x000ee80000100800 */
[----:B------:R-:W3:Y:S04]  /*1d850*/  LDL R33, [R1+0x334] ;  /* 0x0003340001217983 */ /* 0x000ee80000100800 */
[----:B------:R1:W-:Y:S04]  /*1d860*/  STL [R1+0x6c], R21 ;  /* 0x00006c1501007387 */ /* 0x0003e80000100800 */
[----:B------:R-:W3:Y:S04]  /*1d870*/  LDL R51, [R1+0x33c] ;  /* 0x00033c0001337983 */ /* 0x000ee80000100800 */
[----:B-1----:R-:W3:Y:S04]  /*1d880*/  LDL R21, [R1+0x338] ;  /* 0x0003380001157983 */ /* 0x002ee80000100800 */
[----:B----4-:R1:W-:Y:S04]  /*1d890*/  STL [R1+0x64], R47 ;  /* 0x0000642f01007387 */ /* 0x0103e80000100800 */
[----:B------:R-:W4:Y:S04]  /*1d8a0*/  LDL R50, [R1+0x344] ;  /* 0x0003440001327983 */ /* 0x000f280000100800 */
[----:B-1----:R-:W4:Y:S04]  /*1d8b0*/  LDL R47, [R1+0x340] ;  /* 0x00034000012f7983 */ /* 0x002f280000100800 */
[----:B--2---:R1:W-:Y:S04]  /*1d8c0*/  STL [R1+0x60], R46 ;  /* 0x0000602e01007387 */ /* 0x0043e80000100800 */
[----:B-1----:R-:W2:Y:S01]  /*1d8d0*/  LDL R46, [R1+0x348] ;  /* 0x00034800012e7983 */ /* 0x002ea20000100800 */
[----:B------:R-:W-:Y:S01]  /*1d8e0*/  ISETP.GT.AND P3, PT, R16, 0x1f, PT ;  /* 0x0000001f1000780c */ /* 0x000fe20003f64270 */
[----:B0-----:R-:W-:Y:S01]  /*1d8f0*/  @P1 IMAD.MOV.U32 R18, RZ, RZ, R41 ;  /* 0x000000ffff121224 */ /* 0x001fe200078e0029 */
[----:B------:R-:W-:Y:S01]  /*1d900*/  PRMT R34, RZ, 0x7610, R34 ;  /* 0x00007610ff227816 */ /* 0x000fe20000000022 */
[----:B------:R-:W-:Y:S01]  /*1d910*/  STL [R1+0x74], R59 ;  /* 0x0000743b01007387 */ /* 0x000fe20000100800 */
[----:B------:R-:W-:-:S03]  /*1d920*/  @P1 IMAD.MOV.U32 R19, RZ, RZ, R52 ;  /* 0x000000ffff131224 */ /* 0x000fc600078e0034 */
[----:B------:R-:W2:Y:S01]  /*1d930*/  LDL R43, [R1+0x34c] ;  /* 0x00034c00012b7983 */ /* 0x000ea20000100800 */
[----:B------:R-:W-:Y:S02]  /*1d940*/  PRMT R3, RZ, 0x7610, R3 ;  /* 0x00007610ff037816 */ /* 0x000fe40000000003 */
[----:B------:R-:W-:Y:S01]  /*1d950*/  ISETP.GT.AND P2, PT, R16, 0x20, PT ;  /* 0x000000201000780c */ /* 0x000fe20003f44270 */
[----:B------:R0:W2:Y:S04]  /*1d960*/  @P1 LDG.E.U8 R34, desc[UR20][R18.64] ;  /* 0x0000001412221981 */ /* 0x0000a8000c1e1100 */
[----:B---3--:R1:W-:Y:S01]  /*1d970*/  STL [R1+0x5c], R35 ;  /* 0x00005c2301007387 */ /* 0x0083e20000100800 */
[----:B------:R-:W-:Y:S02]  /*1d980*/  PRMT R160, RZ, 0x7610, R160 ;  /* 0x00007610ffa07816 */ /* 0x000fe400000000a0 */
[----:B------:R-:W-:Y:S01]  /*1d990*/  PRMT R37, RZ, 0x7610, R37 ;  /* 0x00007610ff257816 */ /* 0x000fe20000000025 */
[----:B------:R-:W3:Y:S04]  /*1d9a0*/  LDL R41, [R1+0x354] ;  /* 0x0003540001297983 */ /* 0x000ee80000100800 */
[----:B-1----:R-:W3:Y:S01]  /*1d9b0*/  LDL R35, [R1+0x350] ;  /* 0x0003500001237983 */ /* 0x002ee20000100800 */
[----:B0-----:R-:W-:-:S02]  /*1d9c0*/  @P3 IMAD.MOV.U32 R19, RZ, RZ, R49 ;  /* 0x000000ffff133224 */ /* 0x001fc400078e0031 */
[----:B------:R-:W-:-:S05]  /*1d9d0*/  @P3 IMAD.MOV.U32 R18, RZ, RZ, R48 ;  /* 0x000000ffff123224 */ /* 0x000fca00078e0030 */
[----:B------:R0:W3:Y:S02]  /*1d9e0*/  @P3 LDG.E.U8 R3, desc[UR20][R18.64] ;  /* 0x0000001412033981 */ /* 0x0000e4000c1e1100 */
[----:B0-----:R-:W-:Y:S02]  /*1d9f0*/  @P3 IMAD.MOV.U32 R19, RZ, RZ, R33 ;  /* 0x000000ffff133224 */ /* 0x001fe400078e0021 */
[----:B------:R-:W-:-:S05]  /*1da00*/  @P3 IMAD.MOV.U32 R18, RZ, RZ, R21 ;  /* 0x000000ffff123224 */ /* 0x000fca00078e0015 */
[----:B------:R0:W3:Y:S01]  /*1da10*/  @P3 LDG.E.U8 R160, desc[UR20][R18.64] ;  /* 0x0000001412a03981 */ /* 0x0000e2000c1e1100 */
[----:B------:R-:W-:Y:S01]  /*1da20*/  PRMT R45, RZ, 0x7610, R45 ;  /* 0x00007610ff2d7816 */ /* 0x000fe2000000002d */
[----:B0-----:R-:W-:Y:S02]  /*1da30*/  @P2 IMAD.MOV.U32 R19, RZ, RZ, R51 ;  /* 0x000000ffff132224 */ /* 0x001fe400078e0033 */
[----:B----4-:R-:W-:-:S05]  /*1da40*/  @P2 IMAD.MOV.U32 R18, RZ, RZ, R47 ;  /* 0x000000ffff122224 */ /* 0x010fca00078e002f */
[----:B------:R0:W4:Y:S02]  /*1da50*/  @P2 LDG.E.U8 R37, desc[UR20][R18.64] ;  /* 0x0000001412252981 */ /* 0x000124000c1e1100 */
[----:B0-----:R-:W-:Y:S02]  /*1da60*/  @P2 IMAD.MOV.U32 R19, RZ, RZ, R50 ;  /* 0x000000ffff132224 */ /* 0x001fe400078e0032 */
[----:B--2---:R-:W-:-:S05]  /*1da70*/  @P2 IMAD.MOV.U32 R18, RZ, RZ, R46 ;  /* 0x000000ffff122224 */ /* 0x004fca00078e002e */
[----:B------:R0:W2:Y:S01]  /*1da80*/  @P2 LDG.E.U8 R45, desc[UR20][R18.64] ;  /* 0x00000014122d2981 */ /* 0x0000a2000c1e1100 */
[----:B------:R-:W-:Y:S02]  /*1da90*/  ISETP.GT.AND P1, PT, R16, 0x21, PT ;  /* 0x000000211000780c */ /* 0x000fe40003f24270 */
[----:B------:R-:W-:Y:S01]  /*1daa0*/  PRMT R42, RZ, 0x7610, R42 ;  /* 0x00007610ff2a7816 */ /* 0x000fe2000000002a */
[----:B------:R1:W-:Y:S10]  /*1dab0*/  STL [R1+0x58], R34 ;  /* 0x0000582201007387 */ /* 0x0003f40000100800 */
[----:B0-----:R-:W-:Y:S01]  /*1dac0*/  @P1 IMAD.MOV.U32 R19, RZ, RZ, R43 ;  /* 0x000000ffff131224 */ /* 0x001fe200078e002b */
[----:B-1----:R-:W2:Y:S01]  /*1dad0*/  LDL R34, [R1+0x358] ;  /* 0x0003580001227983 */ /* 0x002ea20000100800 */
[----:B---3--:R-:W-:-:S05]  /*1dae0*/  @P1 IMAD.MOV.U32 R18, RZ, RZ, R35 ;  /* 0x000000ffff121224 */ /* 0x008fca00078e0023 */
[----:B------:R0:W3:Y:S04]  /*1daf0*/  @P1 LDG.E.U8 R42, desc[UR20][R18.64] ;  /* 0x00000014122a1981 */ /* 0x0000e8000c1e1100 */
[----:B------:R-:W-:Y:S04]  /*1db00*/  STL [R1+0xba4], R3 ;  /* 0x000ba40301007387 */ /* 0x000fe80000100800 */
[----:B------:R-:W-:Y:S04]  /*1db10*/  STL [R1+0x68], R56 ;  /* 0x0000683801007387 */ /* 0x000fe80000100800 */
[----:B------:R-:W3:Y:S04]  /*1db20*/  LDL R49, [R1+0x35c] ;  /* 0x00035c0001317983 */ /* 0x000ee80000100800 */
[----:B------:R-:W3:Y:S04]  /*1db30*/  LDL R33, [R1+0x360] ;  /* 0x0003600001217983 */ /* 0x000ee80000100800 */
[----:B------:R-:W3:Y:S04]  /*1db40*/  LDL R48, [R1+0x364] ;  /* 0x0003640001307983 */ /* 0x000ee80000100800 */
[----:B------:R-:W3:Y:S04]  /*1db50*/  LDL R21, [R1+0x368] ;  /* 0x0003680001157983 */ /* 0x000ee80000100800 */
[----:B------:R-:W-:Y:S04]  /*1db60*/  STL [R1+0xba8], R160 ;  /* 0x000ba8a001007387 */ /* 0x000fe80000100800 */
[----:B------:R-:W3:Y:S04]  /*1db70*/  LDL R47, [R1+0x36c] ;  /* 0x00036c00012f7983 */ /* 0x000ee80000100800 */
[----:B----4-:R1:W-:Y:S04]  /*1db80*/  STL [R1+0x54], R37 ;  /* 0x0000542501007387 */ /* 0x0103e80000100800 */
[----:B------:R-:W4:Y:S04]  /*1db90*/  LDL R46, [R1+0x374] ;  /* 0x00037400012e7983 */ /* 0x000f280000100800 */
[----:B-1----:R-:W4:Y:S04]  /*1dba0*/  LDL R37, [R1+0x370] ;  /* 0x0003700001257983 */ /* 0x002f280000100800 */
[----:B--2---:R1:W-:Y:S04]  /*1dbb0*/  STL [R1+0x50], R45 ;  /* 0x0000502d01007387 */ /* 0x0043e80000100800 */
[----:B------:R-:W2:Y:S04]  /*1dbc0*/  LDL R43, [R1+0x37c] ;  /* 0x00037c00012b7983 */ /* 0x000ea80000100800 */
[----:B------:R-:W2:Y:S04]  /*1dbd0*/  LDL R35, [R1+0x380] ;  /* 0x0003800001237983 */ /* 0x000ea80000100800 */
[----:B-1----:R-:W2:Y:S01]  /*1dbe0*/  LDL R45, [R1+0x378] ;  /* 0x00037800012d7983 */ /* 0x002ea20000100800 */
[C---:B------:R-:W-:Y:S01]  /*1dbf0*/  ISETP.GT.AND P3, PT, R16.reuse, 0x22, PT ;  /* 0x000000221000780c */ /* 0x040fe20003f64270 */
[----:B0-----:R-:W-:Y:S01]  /*1dc00*/  @P1 IMAD.MOV.U32 R19, RZ, RZ, R41 ;  /* 0x000000ffff131224 */ /* 0x001fe200078e0029 */
[----:B------:R-:W-:Y:S01]  /*1dc10*/  PRMT R40, RZ, 0x7610, R40 ;  /* 0x00007610ff287816 */ /* 0x000fe20000000028 */
[----:B------:R-:W-:Y:S01]  /*1dc20*/  @P1 IMAD.MOV.U32 R18, RZ, RZ, R34 ;  /* 0x000000ffff121224 */ /* 0x000fe200078e0022 */
[----:B------:R-:W-:-:S02]  /*1dc30*/  ISETP.GT.AND P2, PT, R16, 0x23, PT ;  /* 0x000000231000780c */ /* 0x000fc40003f44270 */
[----:B------:R-:W-:Y:S02]  /*1dc40*/  PRMT R32, RZ, 0x7610, R32 ;  /* 0x00007610ff207816 */ /* 0x000fe40000000020 */
[----:B------:R0:W2:Y:S04]  /*1dc50*/  @P1 LDG.E.U8 R40, desc[UR20][R18.64] ;  /* 0x0000001412281981 */ /* 0x0000a8000c1e1100 */
[----:B---3--:R1:W-:Y:S04]  /*1dc60*/  STL [R1+0x4c], R42 ;  /* 0x00004c2a01007387 */ /* 0x0083e80000100800 */
[----:B------:R-:W3:Y:S01]  /*1dc70*/  LDL R34, [R1+0x388] ;  /* 0x0003880001227983 */ /* 0x000ee20000100800 */
[----:B------:R-:W-:-:S02]  /*1dc80*/  PRMT R20, RZ, 0x7610, R20 ;  /* 0x00007610ff147816 */ /* 0x000fc40000000014 */
[----:B------:R-:W-:Y:S01]  /*1dc90*/  ISETP.GT.AND P1, PT, R16, 0x24, PT ;  /* 0x000000241000780c */ /* 0x000fe20003f24270 */
[----:B------:R-:W3:Y:S04]  /*1dca0*/  LDL R41, [R1+0x38c] ;  /* 0x00038c0001297983 */ /* 0x000ee80000100800 */
[----:B-1----:R-:W3:Y:S01]  /*1dcb0*/  LDL R42, [R1+0x384] ;  /* 0x00038400012a7983 */ /* 0x002ee20000100800 */
        /* <DEDUP_REMOVED lines=9> */
[----:B----4-:R-:W-:-:S05]  /*1dd50*/  @P2 IMAD.MOV.U32 R18, RZ, RZ, R37 ;  /* 0x000000ffff122224 */ /* 0x010fca00078e0025 */
[----:B------:R0:W4:Y:S01]  /*1dd60*/  @P2 LDG.E.U8 R29, desc[UR20][R18.64] ;  /* 0x00000014121d2981 */ /* 0x000122000c1e1100 */
[----:B------:R-:W-:Y:S01]  /*1dd70*/  PRMT R26, RZ, 0x7610, R26 ;  /* 0x00007610ff1a7816 */ /* 0x000fe2000000001a */
[----:B0-----:R-:W-:Y:S02]  /*1dd80*/  @P2 IMAD.MOV.U32 R19, RZ, RZ, R46 ;  /* 0x000000ffff132224 */ /* 0x001fe400078e002e */
[----:B--2---:R-:W-:-:S05]  /*1dd90*/  @P2 IMAD.MOV.U32 R18, RZ, RZ, R45 ;  /* 0x000000ffff122224 */ /* 0x004fca00078e002d */
[----:B------:R0:W2:Y:S02]  /*1dda0*/  @P2 LDG.E.U8 R44, desc[UR20][R18.64] ;  /* 0x00000014122c2981 */ /* 0x0000a4000c1e1100 */
[----:B0-----:R-:W-:Y:S02]  /*1ddb0*/  @P1 IMAD.MOV.U32 R18, RZ, RZ, R35 ;  /* 0x000000ffff121224 */ /* 0x001fe400078e0023 */
[----:B------:R-:W-:-:S05]  /*1ddc0*/  @P1 IMAD.MOV.U32 R19, RZ, RZ, R43 ;  /* 0x000000ffff131224 */ /* 0x000fca00078e002b */
[----:B------:R3:W2:Y:S01]  /*1ddd0*/  @P1 LDG.E.U8 R26, desc[UR20][R18.64] ;  /* 0x00000014121a1981 */ /* 0x0006a2000c1e1100 */
[----:B------:R-:W-:-:S03]  /*1dde0*/  PRMT R25, RZ, 0x7610, R25 ;  /* 0x00007610ff197816 */ /* 0x000fc60000000019 */
[----:B------:R0:W-:Y:S04]  /*1ddf0*/  STL [R1+0x48], R40 ;  /* 0x0000482801007387 */ /* 0x0001e80000100800 */
[----:B------:R-:W2:Y:S01]  /*1de00*/  LDL R33, [R1+0x394] ;  /* 0x0003940001217983 */ /* 0x000ea20000100800 */
[----:B---3--:R-:W-:Y:S02]  /*1de10*/  @P1 IMAD.MOV.U32 R18, RZ, RZ, R34 ;  /* 0x000000ffff121224 */ /* 0x008fe400078e0022 */
[----:B------:R-:W-:Y:S01]  /*1de20*/  @P1 IMAD.MOV.U32 R19, RZ, RZ, R42 ;  /* 0x000000ffff131224 */ /* 0x000fe200078e002a */
[----:B0-----:R-:W3:Y:S04]  /*1de30*/  LDL R40, [R1+0x390] ;  /* 0x0003900001287983 */ /* 0x001ee80000100800 */
[----:B------:R3:W3:Y:S04]  /*1de40*/  @P1 LDG.E.U8 R25, desc[UR20][R18.64] ;  /* 0x0000001412191981 */ /* 0x0006e8000c1e1100 */
[----:B------:R0:W-:Y:S04]  /*1de50*/  STL [R1+0x44], R32 ;  /* 0x0000442001007387 */ /* 0x0001e80000100800 */
[----:B------:R-:W3:Y:S04]  /*1de60*/  LDL R21, [R1+0x3c4] ;  /* 0x0003c40001157983 */ /* 0x000ee80000100800 */
[----:B0-----:R-:W3:Y:S04]  /*1de70*/  LDL R32, [R1+0x3c0] ;  /* 0x0003c00001207983 */ /* 0x001ee80000100800 */
[----:B------:R0:W-:Y:S04]  /*1de80*/  STL [R1+0x40], R20 ;  /* 0x0000401401007387 */ /* 0x0001e80000100800 */
[----:B------:R-:W3:Y:S04]  /*1de90*/  LDL R37, [R1+0x3cc] ;  /* 0x0003cc0001257983 */ /* 0x000ee80000100800 */
[----:B0-----:R-:W3:Y:S04]  /*1dea0*/  LDL R20, [R1+0x3c8] ;  /* 0x0003c80001147983 */ /* 0x001ee80000100800 */
[----:B----4-:R0:W-:Y:S04]  /*1deb0*/  STL [R1+0x3c], R29 ;  /* 0x00003c1d01007387 */ /* 0x0101e80000100800 */
[----:B------:R-:W4:Y:S04]  /*1dec0*/  LDL R35, [R1+0x3d4] ;  /* 0x0003d40001237983 */ /* 0x000f280000100800 */
[----:B0-----:R-:W4:Y:S04]  /*1ded0*/  LDL R29, [R1+0x3d0] ;  /* 0x0003d000011d7983 */ /* 0x001f280000100800 */
[----:B--2---:R0:W-:Y:S01]  /*1dee0*/  STL [R1+0x34], R26 ;  /* 0x0000341a01007387 */ /* 0x0041e20000100800 */
[----:B------:R-:W-:-:S02]  /*1def0*/  ISETP.GT.AND P3, PT, R16, 0x25, PT ;  /* 0x000000251000780c */ /* 0x000fc40003f64270 */
[----:B------:R-:W-:Y:S01]  /*1df00*/  ISETP.GT.AND P2, PT, R16, 0x26, PT ;  /* 0x000000261000780c */ /* 0x000fe20003f44270 */
[----:B------:R-:W2:Y:S04]  /*1df10*/  LDL R34, [R1+0x3dc] ;  /* 0x0003dc0001227983 */ /* 0x000ea80000100800 */
[----:B0-----:R-:W2:Y:S01]  /*1df20*/  LDL R26, [R1+0x3d8] ;  /* 0x0003d800011a7983 */ /* 0x001ea20000100800 */
[----:B------:R-:W-:-:S05]  /*1df30*/  PRMT R39, RZ, 0x7610, R39 ;  /* 0x00007610ff277816 */ /* 0x000fca0000000027 */
[----:B---3--:R-:W-:Y:S02]  /*1df40*/  @P3 IMAD.MOV.U32 R18, RZ, RZ, R40 ;  /* 0x000000ffff123224 */ /* 0x008fe400078e0028 */
[----:B------:R-:W-:Y:S01]  /*1df50*/  @P3 IMAD.MOV.U32 R19, RZ, RZ, R41 ;  /* 0x000000ffff133224 */ /* 0x000fe200078e0029 */
[----:B------:R0:W-:Y:S01]  /*1df60*/  STL [R1+0x30], R25 ;  /* 0x0000301901007387 */ /* 0x0001e20000100800 */
[----:B------:R-:W-:-:S03]  /*1df70*/  PRMT R38, RZ, 0x7610, R38 ;  /* 0x00007610ff267816 */ /* 0x000fc60000000026 */
[----:B------:R1:W3:Y:S04]  /*1df80*/  @P3 LDG.E.U8 R39, desc[UR20][R18.64] ;  /* 0x0000001412273981 */ /* 0x0002e8000c1e1100 */
[----:B0-----:R-:W3:Y:S01]  /*1df90*/  LDL R25, [R1+0x3e0] ;  /* 0x0003e00001197983 */ /* 0x001ee20000100800 */
[----:B-1----:R-:W-:Y:S02]  /*1dfa0*/  @P3 IMAD.MOV.U32 R19, RZ, RZ, R33 ;  /* 0x000000ffff133224 */ /* 0x002fe400078e0021 */
[----:B------:R-:W-:Y:S01]  /*1dfb0*/  @P3 IMAD.MOV.U32 R18, RZ, RZ, R32 ;  /* 0x000000ffff123224 */ /* 0x000fe200078e0020 */
[----:B------:R-:W3:Y:S04]  /*1dfc0*/  LDL R33, [R1+0x3e4] ;  /* 0x0003e40001217983 */ /* 0x000ee80000100800 */
[----:B------:R-:W3:Y:S01]  /*1dfd0*/  LDL R32, [R1+0x3e8] ;  /* 0x0003e80001207983 */ /* 0x000ee20000100800 */
[----:B------:R-:W-:-:S03]  /*1dfe0*/  PRMT R160, RZ, 0x7610, R160 ;  /* 0x00007610ffa07816 */ /* 0x000fc600000000a0 */
[----:B------:R0:W3:Y:S01]  /*1dff0*/  @P3 LDG.E.U8 R38, desc[UR20][R18.64] ;  /* 0x0000001412263981 */ /* 0x0000e2000c1e1100 */
[----:B------:R-:W-:Y:S01]  /*1e000*/  ISETP.GT.AND P1, PT, R16, 0x27, PT ;  /* 0x000000271000780c */ /* 0x000fe20003f24270 */
[----:B0-----:R-:W-:Y:S02]  /*1e010*/  @P2 IMAD.MOV.U32 R18, RZ, RZ, R20 ;  /* 0x000000ffff122224 */ /* 0x001fe400078e0014 */
[----:B------:R-:W-:Y:S01]  /*1e020*/  @P2 IMAD.MOV.U32 R19, RZ, RZ, R21 ;  /* 0x000000ffff132224 */ /* 0x000fe200078e0015 */
[----:B------:R-:W-:Y:S01]  /*1e030*/  PRMT R3, RZ, 0x7610, R3 ;  /* 0x00007610ff037816 */ /* 0x000fe20000000003 */
[----:B------:R-:W3:Y:S04]  /*1e040*/  LDL R21, [R1+0x3ec] ;  /* 0x0003ec0001157983 */ /* 0x000ee80000100800 */
[----:B------:R0:W3:Y:S01]  /*1e050*/  @P2 LDG.E.U8 R160, desc[UR20][R18.64] ;  /* 0x0000001412a02981 */ /* 0x0000e2000c1e1100 */
[----:B------:R-:W-:-:S03]  /*1e060*/  PRMT R144, RZ, 0x7610, R144 ;  /* 0x00007610ff907816 */ /* 0x000fc60000000090 */
[----:B------:R-:W3:Y:S01]  /*1e070*/  LDL R20, [R1+0x3f0] ;  /* 0x0003f00001147983 */ /* 0x000ee20000100800 */
[----:B0-----:R-:W-:Y:S02]  /*1e080*/  @P2 IMAD.MOV.U32 R19, RZ, RZ, R37 ;  /* 0x000000ffff132224 */ /* 0x001fe400078e0025 */
[----:B----4-:R-:W-:-:S05]  /*1e090*/  @P2 IMAD.MOV.U32 R18, RZ, RZ, R29 ;  /* 0x000000ffff122224 */ /* 0x010fca00078e001d */
[----:B------:R0:W4:Y:S02]  /*1e0a0*/  @P2 LDG.E.U8 R3, desc[UR20][R18.64] ;  /* 0x0000001412032981 */ /* 0x000124000c1e1100 */
[----:B0-----:R-:W-:Y:S02]  /*1e0b0*/  @P1 IMAD.MOV.U32 R19, RZ, RZ, R35 ;  /* 0x000000ffff131224 */ /* 0x001fe400078e0023 */
[----:B--2---:R-:W-:-:S05]  /*1e0c0*/  @P1 IMAD.MOV.U32 R18, RZ, RZ, R26 ;  /* 0x000000ffff121224 */ /* 0x004fca00078e001a */
[----:B------:R0:W2:Y:S01]  /*1e0d0*/  @P1 LDG.E.U8 R144, desc[UR20][R18.64] ;  /* 0x0000001412901981 */ /* 0x0000a2000c1e1100 */
[----:B------:R-:W-:Y:S02]  /*1e0e0*/  ISETP.GT.AND P3, PT, R16, 0x28, PT ;  /* 0x000000281000780c */ /* 0x000fe40003f64270 */
[----:B------:R-:W-:Y:S02]  /*1e0f0*/  PRMT R15, RZ, 0x7610, R15 ;  /* 0x00007610ff0f7816 */ /* 0x000fe4000000000f */
[----:B------:R-:W-:Y:S01]  /*1e100*/  PRMT R23, RZ, 0x7610, R23 ;  /* 0x00007610ff177816 */ /* 0x000fe20000000017 */
[----:B0-----:R-:W-:Y:S02]  /*1e110*/  @P1 IMAD.MOV.U32 R19, RZ, RZ, R34 ;  /* 0x000000ffff131224 */ /* 0x001fe400078e0022 */
[----:B---3--:R-:W-:-:S05]  /*1e120*/  @P1 IMAD.MOV.U32 R18, RZ, RZ, R25 ;  /* 0x000000ffff121224 */ /* 0x008fca00078e0019 */
[----:B------:R0:W3:Y:S02]  /*1e130*/  @P1 LDG.E.U8 R15, desc[UR20][R18.64] ;  /* 0x00000014120f1981 */ /* 0x0000e4000c1e1100 */
[----:B0-----:R-:W-:Y:S02]  /*1e140*/  @P3 IMAD.MOV.U32 R18, RZ, RZ, R32 ;  /* 0x000000ffff123224 */ /* 0x001fe400078e0020 */
[----:B------:R-:W-:-:S05]  /*1e150*/  @P3 IMAD.MOV.U32 R19, RZ, RZ, R33 ;  /* 0x000000ffff133224 */ /* 0x000fca00078e0021 */
[----:B------:R0:W3:Y:S04]  /*1e160*/  @P3 LDG.E.U8 R23, desc[UR20][R18.64] ;  /* 0x0000001412173981 */ /* 0x0000e8000c1e1100 */
[----:B------:R-:W-:Y:S04]  /*1e170*/  STL [R1+0xbac], R160 ;  /* 0x000baca001007387 */ /* 0x000fe80000100800 */
[----:B------:R-:W-:Y:S04]  /*1e180*/  STL [R1+0x38], R44 ;  /* 0x0000382c01007387 */ /* 0x000fe80000100800 */
[----:B------:R-:W3:Y:S04]  /*1e190*/  LDL R40, [R1+0x3f4] ;  /* 0x0003f40001287983 */ /* 0x000ee80000100800 */
[----:B------:R-:W3:Y:S01]  /*1e1a0*/  LDL R29, [R1+0x3f8] ;  /* 0x0003f800011d7983 */ /* 0x000ee20000100800 */
[----:B------:R-:W-:-:S03]  /*1e1b0*/  PRMT R6, RZ, 0x7610, R6 ;  /* 0x00007610ff067816 */ /* 0x000fc60000000006 */
[----:B----4-:R-:W-:Y:S04]  /*1e1c0*/  STL [R1+0xbb0], R3 ;  /* 0x000bb00301007387 */ /* 0x010fe80000100800 */
[----:B------:R1:W-:Y:S04]  /*1e1d0*/  STL [R1+0x2c], R39 ;  /* 0x00002c2701007387 */ /* 0x0003e80000100800 */
[----:B------:R-:W4:Y:S01]  /*1e1e0*/  LDL R26, [R1+0x400] ;  /* 0x00040000011a7983 */ /* 0x000f220000100800 */
[----:B0-----:R-:W-:-:S03]  /*1e1f0*/  @P3 IMAD.MOV.U32 R18, RZ, RZ, R20 ;  /* 0x000000ffff123224 */ /* 0x001fc600078e0014 */
[----:B-1----:R-:W4:Y:S01]  /*1e200*/  LDL R39, [R1+0x3fc] ;  /* 0x0003fc0001277983 */ /* 0x002f220000100800 */
[----:B------:R-:W-:-:S05]  /*1e210*/  @P3 IMAD.MOV.U32 R19, RZ, RZ, R21 ;  /* 0x000000ffff133224 */ /* 0x000fca00078e0015 */
[----:B------:R0:W4:Y:S04]  /*1e220*/  @P3 LDG.E.U8 R6, desc[UR20][R18.64] ;  /* 0x0000001412063981 */ /* 0x000128000c1e1100 */
[----:B--2---:R-:W-:Y:S04]  /*1e230*/  STL [R1+0xbb4], R144 ;  /* 0x000bb49001007387 */ /* 0x004fe80000100800 */
[----:B------:R1:W-:Y:S04]  /*1e240*/  STL [R1+0x28], R38 ;  /* 0x0000282601007387 */ /* 0x0003e80000100800 */
[----:B------:R-:W2:Y:S04]  /*1e250*/  LDL R37, [R1+0x408] ;  /* 0x0004080001257983 */ /* 0x000ea80000100800 */
[----:B------:R-:W2:Y:S04]  /*1e260*/  LDL R35, [R1+0x40c] ;  /* 0x00040c0001237983 */ /* 0x000ea80000100800 */
[----:B-1----:R-:W2:Y:S04]  /*1e270*/  LDL R38, [R1+0x404] ;  /* 0x0004040001267983 */ /* 0x002ea80000100800 */
[----:B------:R-:W2:Y:S01]  /*1e280*/  LDL R25, [R1+0x410] ;  /* 0x0004100001197983 */ /* 0x000ea20000100800 */
[----:B------:R-:W-:-:S03]  /*1e290*/  ISETP.GT.AND P2, PT, R16, 0x29, PT ;  /* 0x000000291000780c */ /* 0x000fc60003f44270 */
[----:B---3--:R-:W-:Y:S04]  /*1e2a0*/  STL [R1+0xbb8], R15 ;  /* 0x000bb80f01007387 */ /* 0x008fe80000100800 */
[----:B------:R-:W3:Y:S01]  /*1e2b0*/  LDL R34, [R1+0x414] ;  /* 0x0004140001227983 */ /* 0x000ee20000100800 */
[----:B------:R-:W-:-:S03]  /*1e2c0*/  PRMT R28, RZ, 0x7610, R28 ;  /* 0x00007610ff1c7816 */ /* 0x000fc6000000001c */
[----:B------:R1:W-:Y:S04]  /*1e2d0*/  STL [R1+0x24], R23 ;  /* 0x0000241701007387 */ /* 0x0003e80000100800 */
[----:B------:R-:W3:Y:S04]  /*1e2e0*/  LDL R33, [R1+0x41c] ;  /* 0x00041c0001217983 */ /* 0x000ee80000100800 */
[----:B------:R-:W3:Y:S04]  /*1e2f0*/  LDL R32, [R1+0x420] ;  /* 0x0004200001207983 */ /* 0x000ee80000100800 */
[----:B-1----:R-:W3:Y:S01]  /*1e300*/  LDL R23, [R1+0x418] ;  /* 0x0004180001177983 */ /* 0x002ee20000100800 */
[----:B------:R-:W-:-:S03]  /*1e310*/  ISETP.GT.AND P1, PT, R16, 0x2a, PT ;  /* 0x0000002a1000780c */ /* 0x000fc60003f24270 */
[----:B------:R-:W3:Y:S01]  /*1e320*/  LDL R21, [R1+0x638] ;  /* 0x0006380001157983 */ /* 0x000ee20000100800 */
[----:B0-----:R-:W-:-:S03]  /*1e330*/  @P2 IMAD.MOV.U32 R19, RZ, RZ, R40 ;  /* 0x000000ffff132224 */ /* 0x001fc600078e0028 */
[----:B------:R-:W3:Y:S01]  /*1e340*/  LDL R20, [R1+0x63c] ;  /* 0x00063c0001147983 */ /* 0x000ee20000100800 */
[----:B------:R-:W-:-:S05]  /*1e350*/  @P2 IMAD.MOV.U32 R18, RZ, RZ, R29 ;  /* 0x000000ffff122224 */ /* 0x000fca00078e001d */
[----:B------:R4:W3:Y:S01]  /*1e360*/  @P2 LDG.E.U8 R28, desc[UR20][R18.64] ;  /* 0x00000014121c2981 */ /* 0x0008e2000c1e1100 */
[----:B------:R-:W-:Y:S02]  /*1e370*/  PRMT R24, RZ, 0x7610, R24 ;  /* 0x00007610ff187816 */ /* 0x000fe40000000018 */
[----:B------:R-:W-:Y:S01]  /*1e380*/  PRMT R36, RZ, 0x7610, R36 ;  /* 0x00007610ff247816 */ /* 0x000fe20000000024 */
[----:B----4-:R-:W-:Y:S02]  /*1e390*/  @P2 IMAD.MOV.U32 R18, RZ, RZ, R26 ;  /* 0x000000ffff122224 */ /* 0x010fe400078e001a */
[----:B------:R-:W-:-:S05]  /*1e3a0*/  @P2 IMAD.MOV.U32 R19, RZ, RZ, R39 ;  /* 0x000000ffff132224 */ /* 0x000fca00078e0027 */
[----:B------:R2:W4:Y:S04]  /*1e3b0*/  @P2 LDG.E.U8 R24, desc[UR20][R18.64] ;  /* 0x0000001412182981 */ /* 0x000528000c1e1100 */
[----:B------:R0:W-:Y:S01]  /*1e3c0*/  STL [R1+0xbe4], R6 ;  /* 0x000be40601007387 */ /* 0x0001e20000100800 */
[----:B--2---:R-:W-:Y:S01]  /*1e3d0*/  @P1 IMAD.MOV.U32 R18, RZ, RZ, R37 ;  /* 0x000000ffff121224 */ /* 0x004fe200078e0025 */
[----:B0-----:R-:W-:Y:S02]  /*1e3e0*/  PRMT R6, RZ, 0x7610, R6 ;  /* 0x00007610ff067816 */ /* 0x001fe40000000006 */
[----:B------:R-:W2:Y:S01]  /*1e3f0*/  LDL R29, [R1+0x640] ;  /* 0x00064000011d7983 */ /* 0x000ea20000100800 */
[----:B------:R-:W-:-:S05]  /*1e400*/  @P1 IMAD.MOV.U32 R19, RZ, RZ, R38 ;  /* 0x000000ffff131224 */ /* 0x000fca00078e0026 */
[----:B------:R0:W2:Y:S02]  /*1e410*/  @P1 LDG.E.U8 R36, desc[UR20][R18.64] ;  /* 0x0000001412241981 */ /* 0x0000a4000c1e1100 */
[----:B0-----:R-:W-:Y:S02]  /*1e420*/  @P1 IMAD.MOV.U32 R18, RZ, RZ, R25 ;  /* 0x000000ffff121224 */ /* 0x001fe400078e0019 */
[----:B------:R-:W-:-:S05]  /*1e430*/  @P1 IMAD.MOV.U32 R19, RZ, RZ, R35 ;  /* 0x000000ffff131224 */ /* 0x000fca00078e0023 */
[----:B------:R3:W2:Y:S01]  /*1e440*/  @P1 LDG.E.U8 R6, desc[UR20][R18.64] ;  /* 0x0000001412061981 */ /* 0x0006a2000c1e1100 */
[C---:B------:R-:W-:Y:S02]  /*1e450*/  ISETP.GT.AND P3, PT, R16.reuse, 0x2b, PT ;  /* 0x0000002b1000780c */ /* 0x040fe40003f64270 */
[----:B------:R-:W-:Y:S02]  /*1e460*/  ISETP.GT.AND P2, PT, R16, 0x2c, PT ;  /* 0x0000002c1000780c */ /* 0x000fe40003f44270 */
[----:B------:R-:W-:Y:S02]  /*1e470*/  PRMT R22, RZ, 0x7610, R22 ;  /* 0x00007610ff167816 */ /* 0x000fe40000000016 */
[----:B------:R-:W-:-:S07]  /*1e480*/  PRMT R31, RZ, 0x7610, R31 ;  /* 0x00007610ff1f7816 */ /* 0x000fce000000001f */
[----:B---3--:R-:W-:Y:S02]  /*1e490*/  @P3 IMAD.MOV.U32 R18, RZ, RZ, R23 ;  /* 0x000000ffff123224 */ /* 0x008fe400078e0017 */
[----:B------:R-:W-:-:S05]  /*1e4a0*/  @P3 IMAD.MOV.U32 R19, RZ, RZ, R34 ;  /* 0x000000ffff133224 */ /* 0x000fca00078e0022 */
[----:B------:R0:W3:Y:S01]  /*1e4b0*/  @P3 LDG.E.U8 R22, desc[UR20][R18.64] ;  /* 0x0000001412163981 */ /* 0x0000e2000c1e1100 */
[----:B------:R-:W-:-:S03]  /*1e4c0*/  PRMT R30, RZ, 0x7610, R30 ;  /* 0x00007610ff1e7816 */ /* 0x000fc6000000001e */
[----:B------:R1:W-:Y:S04]  /*1e4d0*/  STL [R1+0x1c], R28 ;  /* 0x00001c1c01007387 */ /* 0x0003e80000100800 */
[----:B------:R-:W3:Y:S01]  /*1e4e0*/  LDL R26, [R1+0x648] ;  /* 0x00064800011a7983 */ /* 0x000ee20000100800 */
[----:B0-----:R-:W-:Y:S02]  /*1e4f0*/  @P3 IMAD.MOV.U32 R18, RZ, RZ, R32 ;  /* 0x000000ffff123224 */ /* 0x001fe400078e0020 */
[----:B------:R-:W-:Y:S01]  /*1e500*/  @P3 IMAD.MOV.U32 R19, RZ, RZ, R33 ;  /* 0x000000ffff133224 */ /* 0x000fe200078e0021 */
[----:B-1----:R-:W3:Y:S04]  /*1e510*/  LDL R28, [R1+0x644] ;  /* 0x00064400011c7983 */ /* 0x002ee80000100800 */
[----:B------:R0:W3:Y:S02]  /*1e520*/  @P3 LDG.E.U8 R31, desc[UR20][R18.64] ;  /* 0x00000014121f3981 */ /* 0x0000e4000c1e1100 */
[----:B0-----:R-:W-:-:S02]  /*1e530*/  @P2 IMAD.MOV.U32 R18, RZ, RZ, R20 ;  /* 0x000000ffff122224 */ /* 0x001fc400078e0014 */
[----:B------:R-:W-:-:S05]  /*1e540*/  @P2 IMAD.MOV.U32 R19, RZ, RZ, R21 ;  /* 0x000000ffff132224 */ /* 0x000fca00078e0015 */
[----:B------:R0:W3:Y:S04]  /*1e550*/  @P2 LDG.E.U8 R30, desc[UR20][R18.64] ;  /* 0x00000014121e2981 */ /* 0x0000e8000c1e1100 */
[----:B----4-:R1:W-:Y:S04]  /*1e560*/  STL [R1+0x18], R24 ;  /* 0x0000181801007387 */ /* 0x0103e80000100800 */
[----:B------:R-:W4:Y:S04]  /*1e570*/  LDL R25, [R1+0x650] ;  /* 0x0006500001197983 */ /* 0x000f280000100800 */
[----:B-1----:R-:W4:Y:S04]  /*1e580*/  LDL R24, [R1+0x64c] ;  /* 0x00064c0001187983 */ /* 0x002f280000100800 */
[----:B--2---:R1:W-:Y:S04]  /*1e590*/  STL [R1+0x10], R6 ;  /* 0x0000100601007387 */ /* 0x0043e80000100800 */
[----:B------:R-:W2:Y:S04]  /*1e5a0*/  LDL R23, [R1+0x424] ;  /* 0x0004240001177983 */ /* 0x000ea80000100800 */
[----:B-1----:R-:W2:Y:S01]  /*1e5b0*/  LDL R6, [R1+0x654] ;  /* 0x0006540001067983 */ /* 0x002ea20000100800 */
[----:B------:R-:W-:Y:S01]  /*1e5c0*/  PRMT R27, RZ, 0x7610, R27 ;  /* 0x00007610ff1b7816 */ /* 0x000fe2000000001b */
[----:B0-----:R-:W-:-:S02]  /*1e5d0*/  @P2 IMAD.MOV.U32 R19, RZ, RZ, R29 ;  /* 0x000000ffff132224 */ /* 0x001fc400078e001d */
[----:B---3--:R0:W-:Y:S04]  /*1e5e0*/  STL [R1+0xc], R22 ;  /* 0x00000c1601007387 */ /* 0x0081e80000100800 */
[----:B------:R-:W3:Y:S04]  /*1e5f0*/  LDL R21, [R1+0x42c] ;  /* 0x00042c0001157983 */ /* 0x000ee80000100800 */
[----:B------:R-:W3:Y:S04]  /*1e600*/  LDL R20, [R1+0x430] ;  /* 0x0004300001147983 */ /* 0x000ee80000100800 */
[----:B0-----:R-:W3:Y:S01]  /*1e610*/  LDL R22, [R1+0x428] ;  /* 0x0004280001167983 */ /* 0x001ee20000100800 */
[----:B------:R-:W-:Y:S01]  /*1e620*/  @P2 IMAD.MOV.U32 R18, RZ, RZ, R28 ;  /* 0x000000ffff122224 */ /* 0x000fe200078e001c */
[----:B------:R-:W-:-:S04]  /*1e630*/  ISETP.GT.AND P1, PT, R16, 0x2d, PT ;  /* 0x0000002d1000780c */ /* 0x000fc80003f24270 */
[----:B------:R0:W3:Y:S01]  /*1e640*/  @P2 LDG.E.U8 R27, desc[UR20][R18.64] ;  /* 0x00000014121b2981 */ /* 0x0000e2000c1e1100 */
[----:B------:R-:W-:-:S03]  /*1e650*/  PRMT R144, RZ, 0x7610, R144 ;  /* 0x00007610ff907816 */ /* 0x000fc60000000090 */
[----:B------:R1:W-:Y:S04]  /*1e660*/  STL [R1+0x4], R30 ;  /* 0x0000041e01007387 */ /* 0x0003e80000100800 */
[----:B------:R-:W3:Y:S04]  /*1e670*/  LDL R29, [R1+0x634] ;  /* 0x00063400011d7983 */ /* 0x000ee80000100800 */
[----:B-1----:R-:W3:Y:S01]  /*1e680*/  LDL R30, [R1+0x434] ;  /* 0x00043400011e7983 */ /* 0x002ee20000100800 */
[----:B0-----:R-:W-:Y:S02]  /*1e690*/  @P1 IMAD.MOV.U32 R19, RZ, RZ, R26 ;  /* 0x000000ffff131224 */ /* 0x001fe400078e001a */
[----:B----4-:R-:W-:Y:S01]  /*1e6a0*/  @P1 IMAD.MOV.U32 R18, RZ, RZ, R24 ;  /* 0x000000ffff121224 */ /* 0x010fe200078e0018 */
[----:B------:R-:W-:-:S04]  /*1e6b0*/  PRMT R3, RZ, 0x7610, R3 ;  /* 0x00007610ff037816 */ /* 0x000fc80000000003 */
[----:B------:R0:W4:Y:S02]  /*1e6c0*/  @P1 LDG.E.U8 R144, desc[UR20][R18.64] ;  /* 0x0000001412901981 */ /* 0x000124000c1e1100 */
[----:B0-----:R-:W-:Y:S02]  /*1e6d0*/  @P1 IMAD.MOV.U32 R19, RZ, RZ, R25 ;  /* 0x000000ffff131224 */ /* 0x001fe400078e0019 */
[----:B--2---:R-:W-:-:S05]  /*1e6e0*/  @P1 IMAD.MOV.U32 R18, RZ, RZ, R6 ;  /* 0x000000ffff121224 */ /* 0x004fca00078e0006 */
[----:B------:R0:W2:Y:S01]  /*1e6f0*/  @P1 LDG.E.U8 R3, desc[UR20][R18.64] ;  /* 0x0000001412031981 */ /* 0x0000a2000c1e1100 */
[C---:B------:R-:W-:Y:S02]  /*1e700*/  ISETP.GT.AND P3, PT, R16.reuse, 0x2e, PT ;  /* 0x0000002e1000780c */ /* 0x040fe40003f64270 */
[----:B------:R-:W-:Y:S02]  /*1e710*/  ISETP.GT.AND P2, PT, R16, 0x2f, PT ;  /* 0x0000002f1000780c */ /* 0x000fe40003f44270 */
[----:B------:R-:W-:Y:S02]  /*1e720*/  PRMT R2, RZ, 0x7610, R2 ;  /* 0x00007610ff027816 */ /* 0x000fe40000000002 */
[----:B------:R-:W-:-:S07]  /*1e730*/  PRMT R5, RZ, 0x7610, R5 ;  /* 0x00007610ff057816 */ /* 0x000fce0000000005 */
[----:B0-----:R-:W-:Y:S02]  /*1e740*/  @P3 IMAD.MOV.U32 R19, RZ, RZ, R23 ;  /* 0x000000ffff133224 */ /* 0x001fe400078e0017 */
[----:B---3--:R-:W-:-:S05]  /*1e750*/  @P3 IMAD.MOV.U32 R18, RZ, RZ, R22 ;  /* 0x000000ffff123224 */ /* 0x008fca00078e0016 */
[----:B------:R0:W3:Y:S01]  /*1e760*/  @P3 LDG.E.U8 R2, desc[UR20][R18.64] ;  /* 0x0000001412023981 */ /* 0x0000e2000c1e1100 */
[----:B------:R-:W-:-:S03]  /*1e770*/  PRMT R14, RZ, 0x7610, R14 ;  /* 0x00007610ff0e7816 */ /* 0x000fc6000000000e */
[----:B------:R1:W-:Y:S01]  /*1e780*/  STL [R1], R27 ;  /* 0x0000001b01007387 */ /* 0x0003e20000100800 */
[----:B0-----:R-:W-:Y:S02]  /*1e790*/  @P3 IMAD.MOV.U32 R18, RZ, RZ, R20 ;  /* 0x000000ffff123224 */ /* 0x001fe400078e0014 */
[----:B------:R-:W-:Y:S01]  /*1e7a0*/  @P3 IMAD.MOV.U32 R19, RZ, RZ, R21 ;  /* 0x000000ffff133224 */ /* 0x000fe200078e0015 */
[----:B------:R-:W-:Y:S04]  /*1e7b0*/  STL [R1+0x14], R36 ;  /* 0x0000142401007387 */ /* 0x000fe80000100800 */
[----:B------:R0:W3:Y:S04]  /*1e7c0*/  @P3 LDG.E.U8 R5, desc[UR20][R18.64] ;  /* 0x0000001412053981 */ /* 0x0000e8000c1e1100 */
[----:B-1----:R-:W3:Y:S04]  /*1e7d0*/  LDL R27, [R1+0x438] ;  /* 0x00043800011b7983 */ /* 0x002ee80000100800 */
[----:B------:R-:W3:Y:S01]  /*1e7e0*/  LDL R24, [R1+0x43c] ;  /* 0x00043c0001187983 */ /* 0x000ee20000100800 */
[----:B0-----:R-:W-:-:S02]  /*1e7f0*/  @P2 IMAD.MOV.U32 R18, RZ, RZ, R29 ;  /* 0x000000ffff122224 */ /* 0x001fc400078e001d */
[----:B------:R-:W-:Y:S01]  /*1e800*/  @P2 IMAD.MOV.U32 R19, RZ, RZ, R30 ;  /* 0x000000ffff132224 */ /* 0x000fe200078e001e */
[----:B------:R-:W3:Y:S04]  /*1e810*/  LDL R28, [R1+0x658] ;  /* 0x00065800011c7983 */ /* 0x000ee80000100800 */
[----:B------:R0:W3:Y:S04]  /*1e820*/  @P2 LDG.E.U8 R14, desc[UR20][R18.64] ;  /* 0x00000014120e2981 */ /* 0x0000e8000c1e1100 */
[----:B------:R-:W3:Y:S04]  /*1e830*/  LDL R26, [R1+0x65c] ;  /* 0x00065c00011a7983 */ /* 0x000ee80000100800 */
[----:B----4-:R-:W-:Y:S04]  /*1e840*/  STL [R1+0xbbc], R144 ;  /* 0x000bbc9001007387 */ /* 0x010fe80000100800 */
[----:B------:R-:W4:Y:S04]  /*1e850*/  LDL R25, [R1+0x660] ;  /* 0x0006600001197983 */ /* 0x000f280000100800 */
[----:B------:R-:W4:Y:S04]  /*1e860*/  LDL R6, [R1+0x664] ;  /* 0x0006640001067983 */ /* 0x000f280000100800 */
[----:B--2---:R-:W-:Y:S04]  /*1e870*/  STL [R1+0xbc0], R3 ;  /* 0x000bc00301007387 */ /* 0x004fe80000100800 */
[----:B------:R-:W-:Y:S04]  /*1e880*/  STL [R1+0x8], R31 ;  /* 0x0000081f01007387 */ /* 0x000fe80000100800 */
[----:B------:R-:W2:Y:S04]  /*1e890*/  LDL R23, [R1+0x668] ;  /* 0x0006680001177983 */ /* 0x000ea80000100800 */
[----:B------:R-:W2:Y:S01]  /*1e8a0*/  LDL R22, [R1+0x66c] ;  /* 0x00066c0001167983 */ /* 0x000ea20000100800 */
[----:B------:R-:W-:-:S02]  /*1e8b0*/  ISETP.GT.AND P1, PT, R16, 0x30, PT ;  /* 0x000000301000780c */ /* 0x000fc40003f24270 */
[----:B------:R-:W-:Y:S01]  /*1e8c0*/  PRMT R13, RZ, 0x7610, R13 ;  /* 0x00007610ff0d7816 */ /* 0x000fe2000000000d */
[----:B---3--:R-:W-:Y:S04]  /*1e8d0*/  STL [R1+0xbc4], R2 ;  /* 0x000bc40201007387 */ /* 0x008fe80000100800 */
[----:B------:R-:W3:Y:S04]  /*1e8e0*/  LDL R21, [R1+0x670] ;  /* 0x0006700001157983 */ /* 0x000ee80000100800 */
[----:B------:R-:W3:Y:S01]  /*1e8f0*/  LDL R20, [R1+0x674] ;  /* 0x0006740001147983 */ /* 0x000ee20000100800 */
[----:B------:R-:W-:-:S03]  /*1e900*/  ISETP.GT.AND P3, PT, R16, 0x31, PT ;  /* 0x000000311000780c */ /* 0x000fc60003f64270 */
[----:B------:R1:W-:Y:S01]  /*1e910*/  STL [R1+0xbc8], R5 ;  /* 0x000bc80501007387 */ /* 0x0003e20000100800 */
[----:B0-----:R-:W-:Y:S02]  /*1e920*/  @P2 IMAD.MOV.U32 R19, RZ, RZ, R27 ;  /* 0x000000ffff132224 */ /* 0x001fe400078e001b */
[----:B------:R-:W-:-:S05]  /*1e930*/  @P2 IMAD.MOV.U32 R18, RZ, RZ, R24 ;  /* 0x000000ffff122224 */ /* 0x000fca00078e0018 */
[----:B------:R0:W3:Y:S04]  /*1e940*/  @P2 LDG.E.U8 R13, desc[UR20][R18.64] ;  /* 0x00000014120d2981 */ /* 0x0000e8000c1e1100 */
[----:B------:R0:W-:Y:S01]  /*1e950*/  STL [R1+0xbcc], R14 ;  /* 0x000bcc0e01007387 */ /* 0x0001e20000100800 */
[----:B-1----:R-:W-:Y:S02]  /*1e960*/  PRMT R5, RZ, 0x7610, R5 ;  /* 0x00007610ff057816 */ /* 0x002fe40000000005 */
[----:B------:R-:W-:Y:S01]  /*1e970*/  PRMT R2, RZ, 0x7610, R2 ;  /* 0x00007610ff027816 */ /* 0x000fe20000000002 */
[----:B------:R-:W3:Y:S01]  /*1e980*/  LDL R27, [R1+0x678] ;  /* 0x00067800011b7983 */ /* 0x000ee20000100800 */
[----:B0-----:R-:W-:Y:S02]  /*1e990*/  @P1 IMAD.MOV.U32 R18, RZ, RZ, R26 ;  /* 0x000000ffff121224 */ /* 0x001fe400078e001a */
[----:B------:R-:W-:Y:S01]  /*1e9a0*/  @P1 IMAD.MOV.U32 R19, RZ, RZ, R28 ;  /* 0x000000ffff131224 */ /* 0x000fe200078e001c */
[----:B------:R-:W-:Y:S01]  /*1e9b0*/  PRMT R7, RZ, 0x7610, R7 ;  /* 0x00007610ff077816 */ /* 0x000fe20000000007 */
[----:B------:R-:W3:Y:S01]  /*1e9c0*/  LDL R24, [R1+0x67c] ;  /* 0x00067c0001187983 */ /* 0x000ee20000100800 */
[----:B------:R-:W-:-:S06]  /*1e9d0*/  PRMT R14, RZ, 0x7610, R14 ;  /* 0x00007610ff0e7816 */ /* 0x000fcc000000000e */
[----:B------:R4:W3:Y:S02]  /*1e9e0*/  @P1 LDG.E.U8 R14, desc[UR20][R18.64] ;  /* 0x00000014120e1981 */ /* 0x0008e4000c1e1100 */
[----:B----4-:R-:W-:Y:S02]  /*1e9f0*/  @P1 IMAD.MOV.U32 R18, RZ, RZ, R6 ;  /* 0x000000ffff121224 */ /* 0x010fe400078e0006 */
[----:B------:R-:W-:-:S05]  /*1ea00*/  @P1 IMAD.MOV.U32 R19, RZ, RZ, R25 ;  /* 0x000000ffff131224 */ /* 0x000fca00078e0019 */
[----:B------:R2:W4:Y:S02]  /*1ea10*/  @P1 LDG.E.U8 R5, desc[UR20][R18.64] ;  /* 0x0000001412051981 */ /* 0x000524000c1e1100 */
[----:B--2---:R-:W-:Y:S02]  /*1ea20*/  @P3 IMAD.MOV.U32 R19, RZ, RZ, R23 ;  /* 0x000000ffff133224 */ /* 0x004fe400078e0017 */
[----:B------:R-:W-:-:S05]  /*1ea30*/  @P3 IMAD.MOV.U32 R18, RZ, RZ, R22 ;  /* 0x000000ffff123224 */ /* 0x000fca00078e0016 */
[----:B------:R3:W2:Y:S02]  /*1ea40*/  @P3 LDG.E.U8 R2, desc[UR20][R18.64] ;  /* 0x0000001412023981 */ /* 0x0006a4000c1e1100 */
[----:B---3--:R-:W-:Y:S02]  /*1ea50*/  @P3 IMAD.MOV.U32 R19, RZ, RZ, R21 ;  /* 0x000000ffff133224 */ /* 0x008fe400078e0015 */
[----:B------:R-:W-:-:S05]  /*1ea60*/  @P3 IMAD.MOV.U32 R18, RZ, RZ, R20 ;  /* 0x000000ffff123224 */ /* 0x000fca00078e0014 */
[----:B------:R-:W3:Y:S04]  /*1ea70*/  @P3 LDG.E.U8 R7, desc[UR20][R18.64] ;  /* 0x0000001412073981 */ /* 0x000ee8000c1e1100 */
[----:B------:R0:W-:Y:S04]  /*1ea80*/  STL [R1+0xbd0], R13 ;  /* 0x000bd00d01007387 */ /* 0x0001e80000100800 */
[----:B------:R-:W3:Y:S04]  /*1ea90*/  LDL R26, [R1+0x680] ;  /* 0x00068000011a7983 */ /* 0x000ee80000100800 */
[----:B0-----:R-:W3:Y:S04]  /*1eaa0*/  LDL R13, [R1+0x684] ;  /* 0x00068400010d7983 */ /* 0x001ee80000100800 */
[----:B------:R-:W-:Y:S04]  /*1eab0*/  STL [R1+0xbe8], R14 ;  /* 0x000be80e01007387 */ /* 0x000fe80000100800 */
[----:B------:R-:W3:Y:S04]  /*1eac0*/  LDL R25, [R1+0x688] ;  /* 0x0006880001197983 */ /* 0x000ee80000100800 */
[----:B------:R-:W3:Y:S04]  /*1ead0*/  LDL R6, [R1+0x68c] ;  /* 0x00068c0001067983 */ /* 0x000ee80000100800 */
[----:B----4-:R-:W-:Y:S04]  /*1eae0*/  STL [R1+0xbec], R5 ;  /* 0x000bec0501007387 */ /* 0x010fe80000100800 */
[----:B------:R-:W4:Y:S04]  /*1eaf0*/  LDL R23, [R1+0x690] ;  /* 0x0006900001177983 */ /* 0x000f280000100800 */
[----:B------:R-:W4:Y:S04]  /*1eb00*/  LDL R22, [R1+0x694] ;  /* 0x0006940001167983 */ /* 0x000f280000100800 */
[----:B--2---:R0:W-:Y:S04]  /*1eb10*/  STL [R1+0xbd4], R2 ;  /* 0x000bd40201007387 */ /* 0x0041e80000100800 */
[----:B------:R-:W2:Y:S04]  /*1eb20*/  LDL R21, [R1+0x698] ;  /* 0x0006980001157983 */ /* 0x000ea80000100800 */
[----:B------:R-:W2:Y:S01]  /*1eb30*/  LDL R20, [R1+0x69c] ;  /* 0x00069c0001147983 */ /* 0x000ea20000100800 */
[----:B------:R-:W-:-:S02]  /*1eb40*/  ISETP.GT.AND P2, PT, R16, 0x32, PT ;  /* 0x000000321000780c */ /* 0x000fc40003f44270 */
[----:B------:R-:W-:Y:S02]  /*1eb50*/  ISETP.GT.AND P1, PT, R16, 0x33, PT ;  /* 0x000000331000780c */ /* 0x000fe40003f24270 */
[----:B------:R-:W-:Y:S01]  /*1eb60*/  PRMT R3, RZ, 0x7610, R3 ;  /* 0x00007610ff037816 */ /* 0x000fe20000000003 */
[----:B---3--:R-:W-:Y:S08]  /*1eb70*/  STL [R1+0xbd8], R7 ;  /* 0x000bd80701007387 */ /* 0x008ff00000100800 */
[----:B------:R-:W-:Y:S01]  /*1eb80*/  @P2 IMAD.MOV.U32 R18, RZ, RZ, R24 ;  /* 0x000000ffff122224 */ /* 0x000fe200078e0018 */
[----:B0-----:R-:W3:Y:S01]  /*1eb90*/  LDL R2, [R1+0x6a4] ;  /* 0x0006a40001027983 */ /* 0x001ee20000100800 */
[----:B------:R-:W-:-:S03]  /*1eba0*/  @P2 IMAD.MOV.U32 R19, RZ, RZ, R27 ;  /* 0x000000ffff132224 */ /* 0x000fc600078e001b */
[----:B------:R-:W3:Y:S01]  /*1ebb0*/  LDL R24, [R1+0x6a0] ;  /* 0x0006a00001187983 */ /* 0x000ee20000100800 */
[----:B------:R-:W-:-:S03]  /*1ebc0*/  PRMT R8, RZ, 0x7610, R8 ;  /* 0x00007610ff087816 */ /* 0x000fc60000000008 */
[----:B------:R0:W3:Y:S01]  /*1ebd0*/  @P2 LDG.E.U8 R3, desc[UR20][R18.64] ;  /* 0x0000001412032981 */ /* 0x0000e2000c1e1100 */
[----:B------:R-:W-:Y:S01]  /*1ebe0*/  PRMT R144, RZ, 0x7610, R144 ;  /* 0x00007610ff907816 */ /* 0x000fe20000000090 */
[----:B0-----:R-:W-:Y:S02]  /*1ebf0*/  @P2 IMAD.MOV.U32 R19, RZ, RZ, R26 ;  /* 0x000000ffff132224 */ /* 0x001fe400078e001a */
[----:B------:R-:W-:-:S05]  /*1ec00*/  @P2 IMAD.MOV.U32 R18, RZ, RZ, R13 ;  /* 0x000000ffff122224 */ /* 0x000fca00078e000d */
[----:B------:R0:W3:Y:S01]  /*1ec10*/  @P2 LDG.E.U8 R8, desc[UR20][R18.64] ;  /* 0x0000001412082981 */ /* 0x0000e2000c1e1100 */
[----:B------:R-:W-:Y:S01]  /*1ec20*/  ISETP.GT.AND P3, PT, R16, 0x34, PT ;  /* 0x000000341000780c */ /* 0x000fe20003f64270 */
[----:B0-----:R-:W-:Y:S02]  /*1ec30*/  @P1 IMAD.MOV.U32 R19, RZ, RZ, R25 ;  /* 0x000000ffff131224 */ /* 0x001fe400078e0019 */
[----:B------:R-:W-:-:S05]  /*1ec40*/  @P1 IMAD.MOV.U32 R18, RZ, RZ, R6 ;  /* 0x000000ffff121224 */ /* 0x000fca00078e0006 */
[----:B------:R4:W3:Y:S01]  /*1ec50*/  @P1 LDG.E.U8 R144, desc[UR20][R18.64] ;  /* 0x0000001412901981 */ /* 0x0008e2000c1e1100 */
[----:B------:R-:W-:Y:S02]  /*1ec60*/  PRMT R9, RZ, 0x7610, R9 ;  /* 0x00007610ff097816 */ /* 0x000fe40000000009 */
[----:B------:R-:W-:Y:S01]  /*1ec70*/  PRMT R15, RZ, 0x7610, R15 ;  /* 0x00007610ff0f7816 */ /* 0x000fe2000000000f */
[----:B----4-:R-:W-:Y:S02]  /*1ec80*/  @P1 IMAD.MOV.U32 R19, RZ, RZ, R23 ;  /* 0x000000ffff131224 */ /* 0x010fe400078e0017 */
[----:B------:R-:W-:-:S05]  /*1ec90*/  @P1 IMAD.MOV.U32 R18, RZ, RZ, R22 ;  /* 0x000000ffff121224 */ /* 0x000fca00078e0016 */
[----:B------:R2:W4:Y:S02]  /*1eca0*/  @P1 LDG.E.U8 R9, desc[UR20][R18.64] ;  /* 0x0000001412091981 */ /* 0x000524000c1e1100 */
[----:B--2---:R-:W-:Y:S02]  /*1ecb0*/  @P3 IMAD.MOV.U32 R19, RZ, RZ, R21 ;  /* 0x000000ffff133224 */ /* 0x004fe400078e0015 */
[----:B------:R-:W-:-:S05]  /*1ecc0*/  @P3 IMAD.MOV.U32 R18, RZ, RZ, R20 ;  /* 0x000000ffff123224 */ /* 0x000fca00078e0014 */
[----:B------:R3:W2:Y:S01]  /*1ecd0*/  @P3 LDG.E.U8 R15, desc[UR20][R18.64] ;  /* 0x00000014120f3981 */ /* 0x0006a2000c1e1100 */
[----:B------:R-:W-:Y:S01]  /*1ece0*/  PRMT R10, RZ, 0x7610, R10 ;  /* 0x00007610ff0a7816 */ /* 0x000fe2000000000a */
[----:B---3--:R-:W-:Y:S02]  /*1ecf0*/  @P3 IMAD.MOV.U32 R18, RZ, RZ, R2 ;  /* 0x000000ffff123224 */ /* 0x008fe400078e0002 */
[----:B------:R-:W-:Y:S01]  /*1ed00*/  @P3 IMAD.MOV.U32 R19, RZ, RZ, R24 ;  /* 0x000000ffff133224 */ /* 0x000fe200078e0018 */
[----:B------:R-:W-:Y:S04]  /*1ed10*/  STL [R1+0xbdc], R3 ;  /* 0x000bdc0301007387 */ /* 0x000fe80000100800 */
[----:B------:R-:W3:Y:S04]  /*1ed20*/  LDL R14, [R1+0x6a8] ;  /* 0x0006a800010e7983 */ /* 0x000ee80000100800 */
[----:B------:R-:W3:Y:S04]  /*1ed30*/  LDL R13, [R1+0x6ac] ;  /* 0x0006ac00010d7983 */ /* 0x000ee80000100800 */
[----:B------:R3:W3:Y:S04]  /*1ed40*/  @P3 LDG.E.U8 R10, desc[UR20][R18.64] ;  /* 0x00000014120a3981 */ /* 0x0006e8000c1e1100 */
[----:B------:R0:W-:Y:S04]  /*1ed50*/  STL [R1+0xbe0], R8 ;  /* 0x000be00801007387 */ /* 0x0001e80000100800 */
[----:B------:R-:W3:Y:S04]  /*1ed60*/  LDL R6, [R1+0x6b0] ;  /* 0x0006b00001067983 */ /* 0x000ee80000100800 */
[----:B------:R-:W3:Y:S04]  /*1ed70*/  LDL R5, [R1+0x6b4] ;  /* 0x0006b40001057983 */ /* 0x000ee80000100800 */
[----:B------:R-:W-:Y:S04]  /*1ed80*/  STL [R1+0xbf0], R144 ;  /* 0x000bf09001007387 */ /* 0x000fe80000100800 */
[----:B------:R-:W3:Y:S04]  /*1ed90*/  LDL R23, [R1+0x6b8] ;  /* 0x0006b80001177983 */ /* 0x000ee80000100800 */
[----:B------:R-:W3:Y:S04]  /*1eda0*/  LDL R22, [R1+0x6bc] ;  /* 0x0006bc0001167983 */ /* 0x000ee80000100800 */
[----:B0-----:R-:W3:Y:S04]  /*1edb0*/  LDL R8, [R1+0x6c0] ;  /* 0x0006c00001087983 */ /* 0x001ee80000100800 */
[----:B------:R-:W3:Y:S04]  /*1edc0*/  LDL R7, [R1+0x6c4] ;  /* 0x0006c40001077983 */ /* 0x000ee80000100800 */
[----:B----4-:R-:W-:Y:S04]  /*1edd0*/  STL [R1+0xbf4], R9 ;  /* 0x000bf40901007387 */ /* 0x010fe80000100800 */
[----:B------:R-:W4:Y:S04]  /*1ede0*/  LDL R21, [R1+0x6c8] ;  /* 0x0006c80001157983 */ /* 0x000f280000100800 */
[----:B------:R-:W4:Y:S04]  /*1edf0*/  LDL R20, [R1+0x6cc] ;  /* 0x0006cc0001147983 */ /* 0x000f280000100800 */
[----:B--2---:R-:W-:Y:S04]  /*1ee00*/  STL [R1+0xbf8], R15 ;  /* 0x000bf80f01007387 */ /* 0x004fe80000100800 */
[----:B------:R-:W2:Y:S04]  /*1ee10*/  LDL R2, [R1+0x6d4] ;  /* 0x0006d40001027983 */ /* 0x000ea80000100800 */
[----:B------:R-:W2:Y:S01]  /*1ee20*/  LDL R3, [R1+0x6d0] ;  /* 0x0006d00001037983 */ /* 0x000ea20000100800 */
[----:B------:R-:W-:-:S02]  /*1ee30*/  ISETP.GT.AND P2, PT, R16, 0x35, PT ;  /* 0x000000351000780c */ /* 0x000fc40003f44270 */
[----:B------:R-:W-:Y:S02]  /*1ee40*/  ISETP.GT.AND P1, PT, R16, 0x36, PT ;  /* 0x000000361000780c */ /* 0x000fe40003f24270 */
[----:B------:R-:W-:Y:S02]  /*1ee50*/  PRMT R160, RZ, 0x7610, R160 ;  /* 0x00007610ffa07816 */ /* 0x000fe400000000a0 */
[----:B------:R-:W-:-:S07]  /*1ee60*/  PRMT R11, RZ, 0x7610, R11 ;  /* 0x00007610ff0b7816 */ /* 0x000fce000000000b */
[----:B---3--:R-:W-:Y:S02]  /*1ee70*/  @P2 IMAD.MOV.U32 R19, RZ, RZ, R14 ;  /* 0x000000ffff132224 */ /* 0x008fe400078e000e */
[----:B------:R-:W-:Y:S01]  /*1ee80*/  @P2 IMAD.MOV.U32 R18, RZ, RZ, R13 ;  /* 0x000000ffff122224 */ /* 0x000fe200078e000d */
[----:B------:R0:W-:Y:S04]  /*1ee90*/  STL [R1+0xbfc], R10 ;  /* 0x000bfc0a01007387 */ /* 0x0001e80000100800 */
[----:B------:R-:W3:Y:S04]  /*1eea0*/  LDL R14, [R1+0x6d8] ;  /* 0x0006d800010e7983 */ /* 0x000ee80000100800 */
[----:B------:R-:W3:Y:S04]  /*1eeb0*/  LDL R13, [R1+0x6dc] ;  /* 0x0006dc00010d7983 */ /* 0x000ee80000100800 */
[----:B------:R1:W3:Y:S01]  /*1eec0*/  @P2 LDG.E.U8 R160, desc[UR20][R18.64] ;  /* 0x0000001412a02981 */ /* 0x0002e2000c1e1100 */
[----:B------:R-:W-:-:S02]  /*1eed0*/  ISETP.GT.AND P3, PT, R16, 0x37, PT ;  /* 0x000000371000780c */ /* 0x000fc40003f64270 */
[----:B------:R-:W-:Y:S01]  /*1eee0*/  PRMT R4, RZ, 0x7610, R4 ;  /* 0x00007610ff047816 */ /* 0x000fe20000000004 */
[----:B0-----:R-:W3:Y:S04]  /*1eef0*/  LDL R10, [R1+0x6e8] ;  /* 0x0006e800010a7983 */ /* 0x001ee80000100800 */
[----:B------:R-:W3:Y:S01]  /*1ef00*/  LDL R9, [R1+0x6ec] ;  /* 0x0006ec0001097983 */ /* 0x000ee20000100800 */
[----:B-1----:R-:W-:Y:S02]  /*1ef10*/  @P2 IMAD.MOV.U32 R18, RZ, RZ, R5 ;  /* 0x000000ffff122224 */ /* 0x002fe400078e0005 */
[----:B------:R-:W-:Y:S01]  /*1ef20*/  @P2 IMAD.MOV.U32 R19, RZ, RZ, R6 ;  /* 0x000000ffff132224 */ /* 0x000fe200078e0006 */
[----:B------:R-:W3:Y:S04]  /*1ef30*/  LDL R5, [R1+0x6e4] ;  /* 0x0006e40001057983 */ /* 0x000ee80000100800 */
[----:B------:R-:W3:Y:S04]  /*1ef40*/  LDL R6, [R1+0x6e0] ;  /* 0x0006e00001067983 */ /* 0x000ee80000100800 */
[----:B------:R0:W3:Y:S01]  /*1ef50*/  @P2 LDG.E.U8 R11, desc[UR20][R18.64] ;  /* 0x00000014120b2981 */ /* 0x0000e2000c1e1100 */
[----:B------:R-:W-:-:S02]  /*1ef60*/  PRMT R12, RZ, 0x7610, R12 ;  /* 0x00007610ff0c7816 */ /* 0x000fc4000000000c */
[----:B------:R-:W-:Y:S01]  /*1ef70*/  PRMT R0, RZ, 0x7610, R0 ;  /* 0x00007610ff007816 */ /* 0x000fe20000000000 */
[----:B------:R-:W3:Y:S01]  /*1ef80*/  LDL R15, [R1+0x70c] ;  /* 0x00070c00010f7983 */ /* 0x000ee20000100800 */
[----:B------:R-:W-:Y:S02]  /*1ef90*/  PRMT R164, RZ, 0x7610, R164 ;  /* 0x00007610ffa47816 */ /* 0x000fe400000000a4 */
[----:B------:R-:W-:Y:S01]  /*1efa0*/  PRMT R162, RZ, 0x7610, R162 ;  /* 0x00007610ffa27816 */ /* 0x000fe200000000a2 */
[----:B------:R-:W3:Y:S01]  /*1efb0*/  LDL R27, [R1+0x838] ;  /* 0x00083800011b7983 */ /* 0x000ee20000100800 */
[----:B0-----:R-:W-:Y:S02]  /*1efc0*/  @P1 IMAD.MOV.U32 R18, RZ, RZ, R22 ;  /* 0x000000ffff121224 */ /* 0x001fe400078e0016 */
[----:B------:R-:W-:Y:S01]  /*1efd0*/  @P1 IMAD.MOV.U32 R19, RZ, RZ, R23 ;  /* 0x000000ffff131224 */ /* 0x000fe200078e0017 */
        /* <DEDUP_REMOVED lines=19> */
[----:B----4-:R-:W-:Y:S02]  /*1f110*/  @P3 IMAD.MOV.U32 R18, RZ, RZ, R20 ;  /* 0x000000ffff123224 */ /* 0x010fe400078e0014 */
[----:B------:R-:W-:Y:S01]  /*1f120*/  @P3 IMAD.MOV.U32 R19, RZ, RZ, R21 ;  /* 0x000000ffff133224 */ /* 0x000fe200078e0015 */
[C---:B------:R-:W-:Y:S01]  /*1f130*/  ISETP.GT.AND P2, PT, R16.reuse, 0x38, PT ;  /* 0x000000381000780c */ /* 0x040fe20003f44270 */
[----:B------:R-:W4:Y:S04]  /*1f140*/  LDL R21, [R1+0x6fc] ;  /* 0x0006fc0001157983 */ /* 0x000f280000100800 */
[----:B------:R2:W4:Y:S01]  /*1f150*/  @P3 LDG.E.U8 R0, desc[UR20][R18.64] ;  /* 0x0000001412003981 */ /* 0x000522000c1e1100 */
[----:B------:R-:W-:-:S03]  /*1f160*/  ISETP.GT.AND P1, PT, R16, 0x39, PT ;  /* 0x000000391000780c */ /* 0x000fc60003f24270 */
[----:B------:R-:W4:Y:S01]  /*1f170*/  LDL R20, [R1+0x708] ;  /* 0x0007080001147983 */ /* 0x000f220000100800 */
[----:B------:R-:W-:Y:S02]  /*1f180*/  PRMT R140, RZ, 0x7610, R140 ;  /* 0x00007610ff8c7816 */ /* 0x000fe4000000008c */
[----:B------:R-:W-:Y:S01]  /*1f190*/  PRMT R138, RZ, 0x7610, R138 ;  /* 0x00007610ff8a7816 */ /* 0x000fe2000000008a */
[----:B------:R-:W4:Y:S01]  /*1f1a0*/  LDL R36, [R1+0x888] ;  /* 0x0008880001247983 */ /* 0x000f220000100800 */
[----:B------:R-:W-:Y:S02]  /*1f1b0*/  PRMT R136, RZ, 0x7610, R136 ;  /* 0x00007610ff887816 */ /* 0x000fe40000000088 */
[----:B------:R-:W-:Y:S01]  /*1f1c0*/  PRMT R134, RZ, 0x7610, R134 ;  /* 0x00007610ff867816 */ /* 0x000fe20000000086 */
[----:B------:R-:W4:Y:S01]  /*1f1d0*/  LDL R43, [R1+0x8b8] ;  /* 0x0008b800012b7983 */ /* 0x000f220000100800 */
[----:B------:R-:W-:Y:S02]  /*1f1e0*/  PRMT R132, RZ, 0x7610, R132 ;  /* 0x00007610ff847816 */ /* 0x000fe40000000084 */
[----:B------:R-:W-:Y:S01]  /*1f1f0*/  PRMT R130, RZ, 0x7610, R130 ;  /* 0x00007610ff827816 */ /* 0x000fe20000000082 */
[----:B------:R-:W4:Y:S01]  /*1f200*/  LDL R42, [R1+0x8bc] ;  /* 0x0008bc00012a7983 */ /* 0x000f220000100800 */
[----:B------:R-:W-:-:S02]  /*1f210*/  PRMT R128, RZ, 0x7610, R128 ;  /* 0x00007610ff807816 */ /* 0x000fc40000000080 */
        /* <DEDUP_REMOVED lines=14> */
[----:B--2---:R-:W-:-:S03]  /*1f300*/  @P3 IMAD.MOV.U32 R18, RZ, RZ, R2 ;  /* 0x000000ffff123224 */ /* 0x004fc600078e0002 */
[----:B------:R-:W2:Y:S01]  /*1f310*/  LDL R2, [R1+0x704] ;  /* 0x0007040001027983 */ /* 0x000ea20000100800 */
[----:B------:R-:W-:-:S03]  /*1f320*/  @P3 IMAD.MOV.U32 R19, RZ, RZ, R3 ;  /* 0x000000ffff133224 */ /* 0x000fc600078e0003 */
[----:B------:R-:W2:Y:S04]  /*1f330*/  LDL R3, [R1+0x700] ;  /* 0x0007000001037983 */ /* 0x000ea80000100800 */
[----:B------:R3:W2:Y:S01]  /*1f340*/  @P3 LDG.E.U8 R164, desc[UR20][R18.64] ;  /* 0x0000001412a43981 */ /* 0x0006a2000c1e1100 */
[----:B------:R-:W-:Y:S01]  /*1f350*/  ISETP.GT.AND P3, PT, R16, 0x3a, PT ;  /* 0x0000003a1000780c */ /* 0x000fe20003f64270 */
[----:B---3--:R-:W-:Y:S02]  /*1f360*/  @P2 IMAD.MOV.U32 R19, RZ, RZ, R14 ;  /* 0x000000ffff132224 */ /* 0x008fe400078e000e */
[----:B------:R-:W3:Y:S01]  /*1f370*/  LDL R14, [R1+0x718] ;  /* 0x00071800010e7983 */ /* 0x000ee20000100800 */
[----:B------:R-:W-:-:S03]  /*1f380*/  @P2 IMAD.MOV.U32 R18, RZ, RZ, R13 ;  /* 0x000000ffff122224 */ /* 0x000fc600078e000d */
[----:B------:R-:W3:Y:S04]  /*1f390*/  LDL R13, [R1+0x71c] ;  /* 0x00071c00010d7983 */ /* 0x000ee80000100800 */
[----:B------:R0:W3:Y:S02]  /*1f3a0*/  @P2 LDG.E.U8 R162, desc[UR20][R18.64] ;  /* 0x0000001412a22981 */ /* 0x0000e4000c1e1100 */
[----:B0-----:R-:W-:Y:S02]  /*1f3b0*/  @P2 IMAD.MOV.U32 R18, RZ, RZ, R5 ;  /* 0x000000ffff122224 */ /* 0x001fe400078e0005 */
[----:B------:R-:W3:Y:S01]  /*1f3c0*/  LDL R5, [R1+0x714] ;  /* 0x0007140001057983 */ /* 0x000ee20000100800 */
[----:B------:R-:W-:-:S03]  /*1f3d0*/  @P2 IMAD.MOV.U32 R19, RZ, RZ, R6 ;  /* 0x000000ffff132224 */ /* 0x000fc600078e0006 */
[----:B------:R-:W3:Y:S04]  /*1f3e0*/  LDL R6, [R1+0x710] ;  /* 0x0007100001067983 */ /* 0x000ee80000100800 */
[----:B------:R0:W3:Y:S02]  /*1f3f0*/  @P2 LDG.E.U8 R158, desc[UR20][R18.64] ;  /* 0x00000014129e2981 */ /* 0x0000e4000c1e1100 */
[----:B0-----:R-:W-:Y:S02]  /*1f400*/  @P1 IMAD.MOV.U32 R18, RZ, RZ, R9 ;  /* 0x000000ffff121224 */ /* 0x001fe400078e0009 */
[----:B------:R-:W-:Y:S01]  /*1f410*/  @P1 IMAD.MOV.U32 R19, RZ, RZ, R10 ;  /* 0x000000ffff131224 */ /* 0x000fe200078e000a */
[----:B------:R-:W3:Y:S04]  /*1f420*/  LDL R9, [R1+0x72c] ;  /* 0x00072c0001097983 */ /* 0x000ee80000100800 */
[----:B------:R0:W3:Y:S04]  /*1f430*/  @P1 LDG.E.U8 R156, desc[UR20][R18.64] ;  /* 0x00000014129c1981 */ /* 0x0000e8000c1e1100 */
[----:B------:R-:W3:Y:S01]  /*1f440*/  LDL R10, [R1+0x728] ;  /* 0x00072800010a7983 */ /* 0x000ee20000100800 */
[----:B0-----:R-:W-:-:S03]  /*1f450*/  @P1 IMAD.MOV.U32 R18, RZ, RZ, R7 ;  /* 0x000000ffff121224 */ /* 0x001fc600078e0007 */
[----:B------:R-:W3:Y:S01]  /*1f460*/  LDL R7, [R1+0x724] ;  /* 0x0007240001077983 */ /* 0x000ee20000100800 */
[----:B------:R-:W-:-:S03]  /*1f470*/  @P1 IMAD.MOV.U32 R19, RZ, RZ, R8 ;  /* 0x000000ffff131224 */ /* 0x000fc600078e0008 */
[----:B------:R-:W3:Y:S04]  /*1f480*/  LDL R8, [R1+0x720] ;  /* 0x0007200001087983 */ /* 0x000ee80000100800 */
[----:B------:R0:W3:Y:S02]  /*1f490*/  @P1 LDG.E.U8 R154, desc[UR20][R18.64] ;  /* 0x00000014129a1981 */ /* 0x0000e4000c1e1100 */
[----:B0-----:R-:W-:Y:S02]  /*1f4a0*/  @P3 IMAD.MOV.U32 R19, RZ, RZ, R22 ;  /* 0x000000ffff133224 */ /* 0x001fe400078e0016 */
[----:B----4-:R-:W-:Y:S01]  /*1f4b0*/  @P3 IMAD.MOV.U32 R18, RZ, RZ, R21 ;  /* 0x000000ffff123224 */ /* 0x010fe200078e0015 */
[C---:B------:R-:W-:Y:S01]  /*1f4c0*/  ISETP.GT.AND P2, PT, R16.reuse, 0x3b, PT ;  /* 0x0000003b1000780c */ /* 0x040fe20003f44270 */
[----:B------:R-:W4:Y:S04]  /*1f4d0*/  LDL R22, [R1+0x738] ;  /* 0x0007380001167983 */ /* 0x000f280000100800 */
[----:B------:R2:W4:Y:S01]  /*1f4e0*/  @P3 LDG.E.U8 R152, desc[UR20][R18.64] ;  /* 0x0000001412983981 */ /* 0x000522000c1e1100 */
[----:B------:R-:W-:-:S03]  /*1f4f0*/  ISETP.GT.AND P1, PT, R16, 0x3c, PT ;  /* 0x0000003c1000780c */ /* 0x000fc60003f24270 */
[----:B------:R-:W4:Y:S01]  /*1f500*/  LDL R21, [R1+0x73c] ;  /* 0x00073c0001157983 */ /* 0x000f220000100800 */
[----:B--2---:R-:W-:-:S03]  /*1f510*/  @P3 IMAD.MOV.U32 R18, RZ, RZ, R2 ;  /* 0x000000ffff123224 */ /* 0x004fc600078e0002 */
[----:B------:R-:W2:Y:S01]  /*1f520*/  LDL R2, [R1+0x734] ;  /* 0x0007340001027983 */ /* 0x000ea20000100800 */
[----:B------:R-:W-:-:S03]  /*1f530*/  @P3 IMAD.MOV.U32 R19, RZ, RZ, R3 ;  /* 0x000000ffff133224 */ /* 0x000fc600078e0003 */
[----:B------:R-:W4:Y:S04]  /*1f540*/  LDL R3, [R1+0x730] ;  /* 0x0007300001037983 */ /* 0x000f280000100800 */
[----:B------:R0:W4:Y:S02]  /*1f550*/  @P3 LDG.E.U8 R150, desc[UR20][R18.64] ;  /* 0x0000001412963981 */ /* 0x000124000c1e1100 */
[----:B0-----:R-:W-:Y:S02]  /*1f560*/  @P2 IMAD.MOV.U32 R18, RZ, RZ, R15 ;  /* 0x000000ffff122224 */ /* 0x001fe400078e000f */
[----:B------:R-:W-:Y:S01]  /*1f570*/  @P2 IMAD.MOV.U32 R19, RZ, RZ, R20 ;  /* 0x000000ffff132224 */ /* 0x000fe200078e0014 */
[----:B------:R-:W-:Y:S01]  /*1f580*/  ISETP.GT.AND P3, PT, R16, 0x3d, PT ;  /* 0x0000003d1000780c */ /* 0x000fe20003f64270 */
[----:B------:R-:W4:Y:S04]  /*1f590*/  LDL R20, [R1+0x748] ;  /* 0x0007480001147983 */ /* 0x000f280000100800 */
[----:B------:R3:W4:Y:S04]  /*1f5a0*/  @P2 LDG.E.U8 R148, desc[UR20][R18.64] ;  /* 0x0000001412942981 */ /* 0x000728000c1e1100 */
[----:B------:R-:W4:Y:S01]  /*1f5b0*/  LDL R15, [R1+0x74c] ;  /* 0x00074c00010f7983 */ /* 0x000f220000100800 */
[----:B---3--:R-:W-:-:S03]  /*1f5c0*/  @P2 IMAD.MOV.U32 R18, RZ, RZ, R5 ;  /* 0x000000ffff122224 */ /* 0x008fc600078e0005 */
        /* <DEDUP_REMOVED lines=15> */
[----:B------:R-:W-:Y:S01]  /*1f6c0*/  @P3 IMAD.MOV.U32 R19, RZ, RZ, R10 ;  /* 0x000000ffff133224 */ /* 0x000fe200078e000a */
[C---:B------:R-:W-:Y:S01]  /*1f6d0*/  ISETP.GT.AND P2, PT, R16.reuse, 0x3e, PT ;  /* 0x0000003e1000780c */ /* 0x040fe20003f44270 */
[----:B------:R-:W3:Y:S04]  /*1f6e0*/  LDL R10, [R1+0x768] ;  /* 0x00076800010a7983 */ /* 0x000ee80000100800 */
[----:B------:R2:W3:Y:S01]  /*1f6f0*/  @P3 LDG.E.U8 R138, desc[UR20][R18.64] ;  /* 0x00000014128a3981 */ /* 0x0004e2000c1e1100 */
[----:B------:R-:W-:-:S03]  /*1f700*/  ISETP.GT.AND P1, PT, R16, 0x3f, PT ;  /* 0x0000003f1000780c */ /* 0x000fc60003f24270 */
[----:B------:R-:W3:Y:S01]  /*1f710*/  LDL R9, [R1+0x76c] ;  /* 0x00076c0001097983 */ /* 0x000ee20000100800 */
[----:B--2---:R-:W-:-:S03]  /*1f720*/  @P3 IMAD.MOV.U32 R18, RZ, RZ, R2 ;  /* 0x000000ffff123224 */ /* 0x004fc600078e0002 */
[----:B------:R-:W2:Y:S01]  /*1f730*/  LDL R2, [R1+0x764] ;  /* 0x0007640001027983 */ /* 0x000ea20000100800 */
[----:B----4-:R-:W-:-:S03]  /*1f740*/  @P3 IMAD.MOV.U32 R19, RZ, RZ, R3 ;  /* 0x000000ffff133224 */ /* 0x010fc600078e0003 */
        /* <DEDUP_REMOVED lines=67> */
[----:B------:R0:W4:Y:S01]  /*1fb80*/  @P3 LDG.E.U8 R112, desc[UR20][R18.64] ;  /* 0x0000001412703981 */ /* 0x000122000c1e1100 */
[----:B------:R-:W-:Y:S01]  /*1fb90*/  PRMT R108, RZ, 0x7610, R108 ;  /* 0x00007610ff6c7816 */ /* 0x000fe2000000006c */
[----:B0-----:R-:W-:Y:S02]  /*1fba0*/  @P2 IMAD.MOV.U32 R18, RZ, RZ, R13 ;  /* 0x000000ffff122224 */ /* 0x001fe400078e000d */
[----:B------:R-:W-:Y:S01]  /*1fbb0*/  @P2 IMAD.MOV.U32 R19, RZ, RZ, R14 ;  /* 0x000000ffff132224 */ /* 0x000fe200078e000e */
[----:B------:R-:W-:Y:S01]  /*1fbc0*/  ISETP.GT.AND P3, PT, R16, 0x46, PT ;  /* 0x000000461000780c */ /* 0x000fe20003f64270 */
[----:B------:R-:W4:Y:S04]  /*1fbd0*/  LDL R14, [R1+0x7d8] ;  /* 0x0007d800010e7983 */ /* 0x000f280000100800 */
[----:B------:R3:W4:Y:S01]  /*1fbe0*/  @P2 LDG.E.U8 R110, desc[UR20][R18.64] ;  /* 0x00000014126e2981 */ /* 0x000722000c1e1100 */
[----:B------:R-:W-:-:S03]  /*1fbf0*/  PRMT R106, RZ, 0x7610, R106 ;  /* 0x00007610ff6a7816 */ /* 0x000fc6000000006a */
[----:B------:R-:W4:Y:S01]  /*1fc00*/  LDL R13, [R1+0x7dc] ;  /* 0x0007dc00010d7983 */ /* 0x000f220000100800 */
[----:B------:R-:W-:Y:S01]  /*1fc10*/  PRMT R104, RZ, 0x7610, R104 ;  /* 0x00007610ff687816 */ /* 0x000fe20000000068 */
[----:B---3--:R-:W-:Y:S02]  /*1fc20*/  @P2 IMAD.MOV.U32 R18, RZ, RZ, R5 ;  /* 0x000000ffff122224 */ /* 0x008fe400078e0005 */
[----:B------:R-:W3:Y:S01]  /*1fc30*/  LDL R5, [R1+0x7d4] ;  /* 0x0007d40001057983 */ /* 0x000ee20000100800 */
[----:B------:R-:W-:-:S03]  /*1fc40*/  @P2 IMAD.MOV.U32 R19, RZ, RZ, R6 ;  /* 0x000000ffff132224 */ /* 0x000fc600078e0006 */
[----:B------:R-:W3:Y:S04]  /*1fc50*/  LDL R6, [R1+0x7d0] ;  /* 0x0007d00001067983 */ /* 0x000ee80000100800 */
[----:B------:R0:W3:Y:S02]  /*1fc60*/  @P2 LDG.E.U8 R108, desc[UR20][R18.64] ;  /* 0x00000014126c2981 */ /* 0x0000e4000c1e1100 */
[----:B0-----:R-:W-:Y:S02]  /*1fc70*/  @P1 IMAD.MOV.U32 R18, RZ, RZ, R9 ;  /* 0x000000ffff121224 */ /* 0x001fe400078e0009 */
[----:B------:R-:W-:Y:S01]  /*1fc80*/  @P1 IMAD.MOV.U32 R19, RZ, RZ, R10 ;  /* 0x000000ffff131224 */ /* 0x000fe200078e000a */
[----:B------:R-:W-:Y:S01]  /*1fc90*/  PRMT R102, RZ, 0x7610, R102 ;  /* 0x00007610ff667816 */ /* 0x000fe20000000066 */
        /* <DEDUP_REMOVED lines=10> */
[----:B------:R-:W-:Y:S01]  /*1fd40*/  ISETP.GT.AND P2, PT, R16, 0x47, PT ;  /* 0x000000471000780c */ /* 0x000fe20003f44270 */
[----:B------:R-:W3:Y:S04]  /*1fd50*/  LDL R22, [R1+0x7f8] ;  /* 0x0007f80001167983 */ /* 0x000ee80000100800 */
[----:B------:R2:W3:Y:S01]  /*1fd60*/  @P3 LDG.E.U8 R102, desc[UR20][R18.64] ;  /* 0x0000001412663981 */ /* 0x0004e2000c1e1100 */
[----:B------:R-:W-:-:S02]  /*1fd70*/  PRMT R100, RZ, 0x7610, R100 ;  /* 0x00007610ff647816 */ /* 0x000fc40000000064 */
[----:B------:R-:W-:Y:S01]  /*1fd80*/  ISETP.GT.AND P1, PT, R16, 0x48, PT ;  /* 0x000000481000780c */ /* 0x000fe20003f24270 */
[----:B------:R-:W3:Y:S01]  /*1fd90*/  LDL R21, [R1+0x7fc] ;  /* 0x0007fc0001157983 */ /* 0x000ee20000100800 */
[----:B--2---:R-:W-:-:S03]  /*1fda0*/  @P3 IMAD.MOV.U32 R18, RZ, RZ, R2 ;  /* 0x000000ffff123224 */ /* 0x004fc600078e0002 */
[----:B------:R-:W2:Y:S01]  /*1fdb0*/  LDL R2, [R1+0x7f4] ;  /* 0x0007f40001027983 */ /* 0x000ea20000100800 */
[----:B----4-:R-:W-:-:S03]  /*1fdc0*/  @P3 IMAD.MOV.U32 R19, RZ, RZ, R3 ;  /* 0x000000ffff133224 */ /* 0x010fc600078e0003 */
[----:B------:R-:W4:Y:S01]  /*1fdd0*/  LDL R3, [R1+0x7f0] ;  /* 0x0007f00001037983 */ /* 0x000f220000100800 */
[----:B------:R-:W-:-:S03]  /*1fde0*/  PRMT R98, RZ, 0x7610, R98 ;  /* 0x00007610ff627816 */ /* 0x000fc60000000062 */
[----:B------:R0:W4:Y:S01]  /*1fdf0*/  @P3 LDG.E.U8 R100, desc[UR20][R18.64] ;  /* 0x0000001412643981 */ /* 0x000122000c1e1100 */
[----:B------:R-:W-:Y:S01]  /*1fe00*/  PRMT R96, RZ, 0x7610, R96 ;  /* 0x00007610ff607816 */ /* 0x000fe20000000060 */
[----:B0-----:R-:W-:Y:S02]  /*1fe10*/  @P2 IMAD.MOV.U32 R18, RZ, RZ, R15 ;  /* 0x000000ffff122224 */ /* 0x001fe400078e000f */
[----:B------:R-:W-:Y:S01]  /*1fe20*/  @P2 IMAD.MOV.U32 R19, RZ, RZ, R20 ;  /* 0x000000ffff132224 */ /* 0x000fe200078e0014 */
[----:B------:R-:W-:Y:S01]  /*1fe30*/  ISETP.GT.AND P3, PT, R16, 0x49, PT ;  /* 0x000000491000780c */ /* 0x000fe20003f64270 */
[----:B------:R-:W4:Y:S04]  /*1fe40*/  LDL R20, [R1+0x808] ;  /* 0x0008080001147983 */ /* 0x000f280000100800 */
[----:B------:R3:W4:Y:S01]  /*1fe50*/  @P2 LDG.E.U8 R98, desc[UR20][R18.64] ;  /* 0x0000001412622981 */ /* 0x000722000c1e1100 */
[----:B------:R-:W-:-:S02]  /*1fe60*/  PRMT R94, RZ, 0x7610, R94 ;  /* 0x00007610ff5e7816 */ /* 0x000fc4000000005e */
[----:B------:R-:W-:Y:S01]  /*1fe70*/  PRMT R92, RZ, 0x7610, R92 ;  /* 0x00007610ff5c7816 */ /* 0x000fe2000000005c */
        /* <DEDUP_REMOVED lines=31> */
[----:B------:R-:W-:Y:S01]  /*20070*/  ISETP.GT.AND P3, PT, R16, 0x4c, PT ;  /* 0x0000004c1000780c */ /* 0x000fe20003f64270 */
[----:B0-----:R-:W-:Y:S02]  /*20080*/  @P2 IMAD.MOV.U32 R18, RZ, RZ, R21 ;  /* 0x000000ffff122224 */ /* 0x001fe400078e0015 */
[----:B------:R-:W-:-:S05]  /*20090*/  @P2 IMAD.MOV.U32 R19, RZ, RZ, R22 ;  /* 0x000000ffff132224 */ /* 0x000fca00078e0016 */
[----:B------:R3:W4:Y:S01]  /*200a0*/  @P2 LDG.E.U8 R86, desc[UR20][R18.64] ;  /* 0x0000001412562981 */ /* 0x000722000c1e1100 */
[----:B------:R-:W-:Y:S01]  /*200b0*/  PRMT R84, RZ, 0x7610, R84 ;  /* 0x00007610ff547816 */ /* 0x000fe20000000054 */
[----:B------:R-:W-:Y:S01]  /*200c0*/  @P1 IMAD.MOV.U32 R21, RZ, RZ, R20 ;  /* 0x000000ffff151224 */ /* 0x000fe200078e0014 */
[----:B------:R-:W-:Y:S01]  /*200d0*/  PRMT R17, RZ, 0x7610, R17 ;  /* 0x00007610ff117816 */ /* 0x000fe20000000011 */
[----:B------:R-:W-:Y:S02]  /*200e0*/  @P1 IMAD.MOV.U32 R20, RZ, RZ, R15 ;  /* 0x000000ffff141224 */ /* 0x000fe400078e000f */
[----:B------:R-:W4:Y:S04]  /*200f0*/  LDL R15, [R1+0x84c] ;  /* 0x00084c00010f7983 */ /* 0x000f280000100800 */
[----:B------:R-:W4:Y:S01]  /*20100*/  @P1 LDG.E.U8 R17, desc[UR20][R20.64] ;  /* 0x0000001414111981 */ /* 0x000f22000c1e1100 */
[----:B---3--:R-:W-:-:S03]  /*20110*/  @P2 IMAD.MOV.U32 R18, RZ, RZ, R5 ;  /* 0x000000ffff122224 */ /* 0x008fc600078e0005 */
[----:B------:R-:W3:Y:S01]  /*20120*/  LDL R5, [R1+0x834] ;  /* 0x0008340001057983 */ /* 0x000ee20000100800 */
[----:B------:R-:W-:-:S03]  /*20130*/  @P2 IMAD.MOV.U32 R19, RZ, RZ, R6 ;  /* 0x000000ffff132224 */ /* 0x000fc600078e0006 */
[----:B------:R-:W3:Y:S04]  /*20140*/  LDL R6, [R1+0x830] ;  /* 0x0008300001067983 */ /* 0x000ee80000100800 */
[----:B------:R0:W3:Y:S02]  /*20150*/  @P2 LDG.E.U8 R84, desc[UR20][R18.64] ;  /* 0x0000001412542981 */ /* 0x0000e4000c1e1100 */
[----:B0-----:R-:W-:Y:S01]  /*20160*/  PRMT R19, RZ, 0x7610, R19 ;  /* 0x00007610ff137816 */ /* 0x001fe20000000013 */
[----:B------:R-:W-:Y:S02]  /*20170*/  @P3 IMAD.MOV.U32 R22, RZ, RZ, R13 ;  /* 0x000000ffff163224 */ /* 0x000fe400078e000d */
[----:B------:R-:W-:Y:S02]  /*20180*/  @P3 IMAD.MOV.U32 R23, RZ, RZ, R14 ;  /* 0x000000ffff173224 */ /* 0x000fe400078e000e */
[----:B------:R-:W-:-:S03]  /*20190*/  @P1 IMAD.MOV.U32 R20, RZ, RZ, R7 ;  /* 0x000000ffff141224 */ /* 0x000fc600078e0007 */
[----:B------:R2:W3:Y:S01]  /*201a0*/  @P3 LDG.E.U8 R19, desc[UR20][R22.64] ;  /* 0x0000001416133981 */ /* 0x0004e2000c1e1100 */
[----:B------:R-:W-:-:S03]  /*201b0*/  @P1 IMAD.MOV.U32 R21, RZ, RZ, R8 ;  /* 0x000000ffff151224 */ /* 0x000fc600078e0008 */
[----:B------:R-:W3:Y:S04]  /*201c0*/  LDL R7, [R1+0x844] ;  /* 0x0008440001077983 */ /* 0x000ee80000100800 */
[----:B------:R-:W3:Y:S01]  /*201d0*/  LDL R8, [R1+0x840] ;  /* 0x0008400001087983 */ /* 0x000ee20000100800 */
[----:B------:R-:W-:Y:S02]  /*201e0*/  ISETP.GT.AND P2, PT, R16, 0x4d, PT ;  /* 0x0000004d1000780c */ /* 0x000fe40003f44270 */
[----:B------:R-:W-:Y:S01]  /*201f0*/  PRMT R18, RZ, 0x7610, R18 ;  /* 0x00007610ff127816 */ /* 0x000fe20000000012 */
[----:B------:R-:W3:Y:S04]  /*20200*/  LDL R14, [R1+0x858] ;  /* 0x00085800010e7983 */ /* 0x000ee80000100800 */
[----:B------:R-:W3:Y:S04]  /*20210*/  LDL R13, [R1+0x85c] ;  /* 0x00085c00010d7983 */ /* 0x000ee80000100800 */
[----:B------:R0:W3:Y:S01]  /*20220*/  @P1 LDG.E.U8 R18, desc[UR20][R20.64] ;  /* 0x0000001414121981 */ /* 0x0000e2000c1e1100 */
[----:B--2---:R-:W-:-:S03]  /*20230*/  @P3 IMAD.MOV.U32 R22, RZ, RZ, R2 ;  /* 0x000000ffff163224 */ /* 0x004fc600078e0002 */
[----:B------:R-:W2:Y:S01]  /*20240*/  LDL R2, [R1+0x854] ;  /* 0x0008540001027983 */ /* 0x000ea20000100800 */
[----:B----4-:R-:W-:-:S03]  /*20250*/  @P3 IMAD.MOV.U32 R23, RZ, RZ, R3 ;  /* 0x000000ffff173224 */ /* 0x010fc600078e0003 */
[----:B------:R-:W4:Y:S01]  /*20260*/  LDL R3, [R1+0x850] ;  /* 0x0008500001037983 */ /* 0x000f220000100800 */
[----:B0-----:R-:W-:Y:S01]  /*20270*/  PRMT R20, RZ, 0x7610, R20 ;  /* 0x00007610ff147816 */ /* 0x001fe20000000014 */
[----:B------:R-:W-:Y:S01]  /*20280*/  @P2 IMAD.MOV.U32 R24, RZ, RZ, R9 ;  /* 0x000000ffff182224 */ /* 0x000fe200078e0009 */
[----:B------:R-:W-:Y:S01]  /*20290*/  PRMT R21, RZ, 0x7610, R21 ;  /* 0x00007610ff157816 */ /* 0x000fe20000000015 */
[----:B------:R-:W-:Y:S01]  /*202a0*/  @P2 IMAD.MOV.U32 R25, RZ, RZ, R10 ;  /* 0x000000ffff192224 */ /* 0x000fe200078e000a */
[C---:B------:R-:W-:Y:S01]  /*202b0*/  ISETP.GT.AND P1, PT, R16.reuse, 0x4e, PT ;  /* 0x0000004e1000780c */ /* 0x040fe20003f24270 */
[----:B------:R-:W4:Y:S04]  /*202c0*/  LDL R10, [R1+0x868] ;  /* 0x00086800010a7983 */ /* 0x000f280000100800 */
[----:B------:R0:W4:Y:S01]  /*202d0*/  @P3 LDG.E.U8 R20, desc[UR20][R22.64] ;  /* 0x0000001416143981 */ /* 0x000122000c1e1100 */
[----:B------:R-:W-:-:S03]  /*202e0*/  ISETP.GT.AND P3, PT, R16, 0x4f, PT ;  /* 0x0000004f1000780c */ /* 0x000fc60003f64270 */
[----:B------:R3:W4:Y:S04]  /*202f0*/  @P2 LDG.E.U8 R21, desc[UR20][R24.64] ;  /* 0x0000001418152981 */ /* 0x000728000c1e1100 */
[----:B------:R-:W4:Y:S01]  /*20300*/  LDL R9, [R1+0x86c] ;  /* 0x00086c0001097983 */ /* 0x000f220000100800 */
[----:B0-----:R-:W-:Y:S02]  /*20310*/  PRMT R22, RZ, 0x7610, R22 ;  /* 0x00007610ff167816 */ /* 0x001fe40000000016 */
[----:B------:R-:W-:-:S03]  /*20320*/  PRMT R23, RZ, 0x7610, R23 ;  /* 0x00007610ff177816 */ /* 0x000fc60000000017 */
[----:B------:R-:W-:Y:S02]  /*20330*/  @P3 IMAD.MOV.U32 R29, RZ, RZ, R28 ;  /* 0x000000ffff1d3224 */ /* 0x000fe400078e001c */
[----:B------:R-:W-:Y:S01]  /*20340*/  @P3 IMAD.MOV.U32 R28, RZ, RZ, R15 ;  /* 0x000000ffff1c3224 */ /* 0x000fe200078e000f */
[----:B------:R-:W4:Y:S04]  /*20350*/  @P1 LDG.E.U8 R23, desc[UR20][R26.64] ;  /* 0x000000141a171981 */ /* 0x000f28000c1e1100 */
[----:B------:R-:W4:Y:S01]  /*20360*/  LDL R15, [R1+0x88c] ;  /* 0x00088c00010f7983 */ /* 0x000f220000100800 */
[----:B---3--:R-:W-:-:S03]  /*20370*/  @P2 IMAD.MOV.U32 R24, RZ, RZ, R5 ;  /* 0x000000ffff182224 */ /* 0x008fc600078e0005 */
[----:B------:R-:W3:Y:S01]  /*20380*/  LDL R5, [R1+0x864] ;  /* 0x0008640001057983 */ /* 0x000ee20000100800 */
[----:B------:R-:W-:-:S03]  /*20390*/  @P2 IMAD.MOV.U32 R25, RZ, RZ, R6 ;  /* 0x000000ffff192224 */ /* 0x000fc600078e0006 */
[----:B------:R-:W3:Y:S04]  /*203a0*/  LDL R6, [R1+0x860] ;  /* 0x0008600001067983 */ /* 0x000ee80000100800 */
[----:B------:R0:W3:Y:S02]  /*203b0*/  @P2 LDG.E.U8 R22, desc[UR20][R24.64] ;  /* 0x0000001418162981 */ /* 0x0000e4000c1e1100 */
[----:B0-----:R-:W-:-:S06]  /*203c0*/  PRMT R25, RZ, 0x7610, R25 ;  /* 0x00007610ff197816 */ /* 0x001fcc0000000019 */
[----:B------:R2:W3:Y:S01]  /*203d0*/  @P3 LDG.E.U8 R25, desc[UR20][R28.64] ;  /* 0x000000141c193981 */ /* 0x0004e2000c1e1100 */
[----:B------:R-:W-:-:S03]  /*203e0*/  @P1 IMAD.MOV.U32 R26, RZ, RZ, R7 ;  /* 0x000000ffff1a1224 */ /* 0x000fc600078e0007 */
[----:B------:R-:W3:Y:S01]  /*203f0*/  LDL R7, [R1+0x874] ;  /* 0x0008740001077983 */ /* 0x000ee20000100800 */
[----:B------:R-:W-:-:S03]  /*20400*/  @P1 IMAD.MOV.U32 R27, RZ, RZ, R8 ;  /* 0x000000ffff1b1224 */ /* 0x000fc600078e0008 */
[----:B------:R-:W3:Y:S01]  /*20410*/  LDL R8, [R1+0x870] ;  /* 0x0008700001087983 */ /* 0x000ee20000100800 */
[----:B--2---:R-:W-:-:S03]  /*20420*/  @P3 IMAD.MOV.U32 R28, RZ, RZ, R2 ;  /* 0x000000ffff1c3224 */ /* 0x004fc600078e0002 */
[----:B------:R-:W2:Y:S01]  /*20430*/  LDL R2, [R1+0x884] ;  /* 0x0008840001027983 */ /* 0x000ea20000100800 */
[----:B----4-:R-:W-:-:S03]  /*20440*/  @P3 IMAD.MOV.U32 R29, RZ, RZ, R3 ;  /* 0x000000ffff1d3224 */ /* 0x010fc600078e0003 */
[----:B------:R-:W4:Y:S01]  /*20450*/  LDL R3, [R1+0x880] ;  /* 0x0008800001037983 */ /* 0x000f220000100800 */
[----:B------:R-:W-:Y:S02]  /*20460*/  ISETP.GT.AND P2, PT, R16, 0x50, PT ;  /* 0x000000501000780c */ /* 0x000fe40003f44270 */
[----:B------:R-:W-:-:S06]  /*20470*/  PRMT R24, RZ, 0x7610, R24 ;  /* 0x00007610ff187816 */ /* 0x000fcc0000000018 */
[----:B------:R0:W4:Y:S01]  /*20480*/  @P1 LDG.E.U8 R24, desc[UR20][R26.64] ;  /* 0x000000141a181981 */ /* 0x000122000c1e1100 */
[----:B------:R-:W-:-:S04]  /*20490*/  ISETP.GT.AND P1, PT, R16, 0x51, PT ;  /* 0x000000511000780c */ /* 0x000fc80003f24270 */
[----:B------:R-:W-:Y:S02]  /*204a0*/  @P2 IMAD.MOV.U32 R30, RZ, RZ, R13 ;  /* 0x000000ffff1e2224 */ /* 0x000fe400078e000d */
[----:B------:R-:W-:Y:S01]  /*204b0*/  @P2 IMAD.MOV.U32 R31, RZ, RZ, R14 ;  /* 0x000000ffff1f2224 */ /* 0x000fe200078e000e */
[----:B------:R-:W4:Y:S01]  /*204c0*/  LDL R13, [R1+0x89c] ;  /* 0x00089c00010d7983 */ /* 0x000f220000100800 */
[----:B0-----:R-:W-:Y:S02]  /*204d0*/  PRMT R27, RZ, 0x7610, R27 ;  /* 0x00007610ff1b7816 */ /* 0x001fe4000000001b */
[----:B------:R-:W-:Y:S01]  /*204e0*/  PRMT R26, RZ, 0x7610, R26 ;  /* 0x00007610ff1a7816 */ /* 0x000fe2000000001a */
[----:B------:R-:W4:Y:S04]  /*204f0*/  LDL R14, [R1+0x898] ;  /* 0x00089800010e7983 */ /* 0x000f280000100800 */
[----:B------:R-:W4:Y:S01]  /*20500*/  @P2 LDG.E.U8 R27, desc[UR20][R30.64] ;  /* 0x000000141e1b2981 */ /* 0x000f22000c1e1100 */
[----:B------:R-:W-:-:S03]  /*20510*/  @P1 IMAD.MOV.U32 R32, RZ, RZ, R9 ;  /* 0x000000ffff201224 */ /* 0x000fc600078e0009 */
[----:B------:R0:W4:Y:S01]  /*20520*/  @P3 LDG.E.U8 R26, desc[UR20][R28.64] ;  /* 0x000000141c1a3981 */ /* 0x000122000c1e1100 */
[----:B------:R-:W-:Y:S01]  /*20530*/  ISETP.GT.AND P3, PT, R16, 0x52, PT ;  /* 0x000000521000780c */ /* 0x000fe20003f64270 */
[----:B------:R-:W-:Y:S02]  /*20540*/  @P1 IMAD.MOV.U32 R33, RZ, RZ, R10 ;  /* 0x000000ffff211224 */ /* 0x000fe400078e000a */
[----:B------:R-:W4:Y:S04]  /*20550*/  LDL R10, [R1+0x8a0] ;  /* 0x0008a000010a7983 */ /* 0x000f280000100800 */
[----:B------:R-:W4:Y:S01]  /*20560*/  LDL R9, [R1+0x8a4] ;  /* 0x0008a40001097983 */ /* 0x000f220000100800 */
[----:B0-----:R-:W-:Y:S01]  /*20570*/  PRMT R28, RZ, 0x7610, R28 ;  /* 0x00007610ff1c7816 */ /* 0x001fe2000000001c */
[----:B---3--:R-:W-:-:S02]  /*20580*/  @P2 IMAD.MOV.U32 R30, RZ, RZ, R5 ;  /* 0x000000ffff1e2224 */ /* 0x008fc400078e0005 */
[----:B------:R-:W3:Y:S01]  /*20590*/  LDL R5, [R1+0x894] ;  /* 0x0008940001057983 */ /* 0x000ee20000100800 */
[----:B------:R-:W-:-:S03]  /*205a0*/  @P2 IMAD.MOV.U32 R31, RZ, RZ, R6 ;  /* 0x000000ffff1f2224 */ /* 0x000fc600078e0006 */
[----:B------:R-:W3:Y:S01]  /*205b0*/  LDL R6, [R1+0x890] ;  /* 0x0008900001067983 */ /* 0x000ee20000100800 */
[----:B------:R-:W-:-:S03]  /*205c0*/  PRMT R29, RZ, 0x7610, R29 ;  /* 0x00007610ff1d7816 */ /* 0x000fc6000000001d */
[----:B------:R0:W3:Y:S04]  /*205d0*/  @P2 LDG.E.U8 R28, desc[UR20][R30.64] ;  /* 0x000000141e1c2981 */ /* 0x0000e8000c1e1100 */
[----:B------:R1:W3:Y:S01]  /*205e0*/  @P1 LDG.E.U8 R29, desc[UR20][R32.64] ;  /* 0x00000014201d1981 */ /* 0x0002e2000c1e1100 */
[----:B0-----:R-:W-:-:S06]  /*205f0*/  PRMT R31, RZ, 0x7610, R31 ;  /* 0x00007610ff1f7816 */ /* 0x001fcc000000001f */
[----:B------:R2:W3:Y:S01]  /*20600*/  @P3 LDG.E.U8 R31, desc[UR20][R34.64] ;  /* 0x00000014221f3981 */ /* 0x0004e2000c1e1100 */
[----:B-1----:R-:W-:-:S03]  /*20610*/  @P1 IMAD.MOV.U32 R32, RZ, RZ, R7 ;  /* 0x000000ffff201224 */ /* 0x002fc600078e0007 */
        /* <DEDUP_REMOVED lines=12> */
[----:B------:R-:W-:Y:S02]  /*206e0*/  @P2 IMAD.MOV.U32 R36, RZ, RZ, R15 ;  /* 0x000000ffff242224 */ /* 0x000fe400078e000f */
[----:B------:R-:W4:Y:S01]  /*206f0*/  LDL R15, [R1+0x8cc] ;  /* 0x0008cc00010f7983 */ /* 0x000f220000100800 */
[----:B0-----:R-:W-:Y:S02]  /*20700*/  PRMT R32, RZ, 0x7610, R32 ;  /* 0x00007610ff207816 */ /* 0x001fe40000000020 */
[----:B------:R-:W-:-:S04]  /*20710*/  PRMT R33, RZ, 0x7610, R33 ;  /* 0x00007610ff217816 */ /* 0x000fc80000000021 */
[----:B------:R0:W4:Y:S01]  /*20720*/  @P3 LDG.E.U8 R32, desc[UR20][R34.64] ;  /* 0x0000001422203981 */ /* 0x000122000c1e1100 */
[----:B------:R-:W-:-:S03]  /*20730*/  ISETP.GT.AND P3, PT, R16, 0x55, PT ;  /* 0x000000551000780c */ /* 0x000fc60003f64270 */
[----:B------:R3:W4:Y:S01]  /*20740*/  @P2 LDG.E.U8 R33, desc[UR20][R36.64] ;  /* 0x0000001424212981 */ /* 0x000722000c1e1100 */
[----:B------:R-:W-:Y:S02]  /*20750*/  @P1 IMAD.MOV.U32 R38, RZ, RZ, R13 ;  /* 0x000000ffff261224 */ /* 0x000fe400078e000d */
[----:B------:R-:W-:Y:S01]  /*20760*/  @P1 IMAD.MOV.U32 R39, RZ, RZ, R14 ;  /* 0x000000ffff271224 */ /* 0x000fe200078e000e */
[----:B------:R-:W4:Y:S01]  /*20770*/  LDL R13, [R1+0x8d4] ;  /* 0x0008d400010d7983 */ /* 0x000f220000100800 */
[----:B0-----:R-:W-:-:S03]  /*20780*/  PRMT R34, RZ, 0x7610, R34 ;  /* 0x00007610ff227816 */ /* 0x001fc60000000022 */
[----:B------:R-:W4:Y:S01]  /*20790*/  LDL R14, [R1+0x8d0] ;  /* 0x0008d000010e7983 */ /* 0x000f220000100800 */
[----:B---3--:R-:W-:-:S03]  /*207a0*/  @P2 IMAD.MOV.U32 R36, RZ, RZ, R5 ;  /* 0x000000ffff242224 */ /* 0x008fc600078e0005 */
[----:B------:R-:W3:Y:S01]  /*207b0*/  LDL R5, [R1+0x8c4] ;  /* 0x0008c40001057983 */ /* 0x000ee20000100800 */
[----:B------:R-:W-:-:S03]  /*207c0*/  @P2 IMAD.MOV.U32 R37, RZ, RZ, R6 ;  /* 0x000000ffff252224 */ /* 0x000fc600078e0006 */
[----:B------:R-:W3:Y:S04]  /*207d0*/  LDL R6, [R1+0x8c0] ;  /* 0x0008c00001067983 */ /* 0x000ee80000100800 */
[----:B------:R0:W3:Y:S02]  /*207e0*/  @P2 LDG.E.U8 R34, desc[UR20][R36.64] ;  /* 0x0000001424222981 */ /* 0x0000e4000c1e1100 */
[----:B0-----:R-:W-:Y:S01]  /*207f0*/  PRMT R37, RZ, 0x7610, R37 ;  /* 0x00007610ff257816 */ /* 0x001fe20000000025 */
[----:B------:R-:W-:Y:S02]  /*20800*/  @P3 IMAD.MOV.U32 R40, RZ, RZ, R7 ;  /* 0x000000ffff283224 */ /* 0x000fe400078e0007 */
[----:B------:R-:W3:Y:S01]  /*20810*/  LDL R7, [R1+0x8dc] ;  /* 0x0008dc0001077983 */ /* 0x000ee20000100800 */
[----:B------:R-:W-:-:S03]  /*20820*/  @P3 IMAD.MOV.U32 R41, RZ, RZ, R8 ;  /* 0x000000ffff293224 */ /* 0x000fc600078e0008 */
[----:B------:R-:W3:Y:S04]  /*20830*/  LDL R8, [R1+0x8d8] ;  /* 0x0008d80001087983 */ /* 0x000ee80000100800 */
[----:B------:R2:W3:Y:S02]  /*20840*/  @P3 LDG.E.U8 R37, desc[UR20][R40.64] ;  /* 0x0000001428253981 */ /* 0x0004e4000c1e1100 */
[----:B--2---:R-:W-:Y:S02]  /*20850*/  @P3 IMAD.MOV.U32 R40, RZ, RZ, R2 ;  /* 0x000000ffff283224 */ /* 0x004fe400078e0002 */
[----:B------:R-:W2:Y:S01]  /*20860*/  LDL R2, [R1+0x8e4] ;  /* 0x0008e40001027983 */ /* 0x000ea20000100800 */
[----:B----4-:R-:W-:-:S03]  /*20870*/  @P3 IMAD.MOV.U32 R41, RZ, RZ, R3 ;  /* 0x000000ffff293224 */ /* 0x010fc600078e0003 */
[----:B------:R-:W4:Y:S01]  /*20880*/  LDL R3, [R1+0x8e0] ;  /* 0x0008e00001037983 */ /* 0x000f220000100800 */
[----:B------:R-:W-:Y:S02]  /*20890*/  PRMT R35, RZ, 0x7610, R35 ;  /* 0x00007610ff237816 */ /* 0x000fe40000000023 */
[----:B------:R-:W-:-:S04]  /*208a0*/  PRMT R36, RZ, 0x7610, R36 ;  /* 0x00007610ff247816 */ /* 0x000fc80000000024 */
[----:B------:R0:W4:Y:S01]  /*208b0*/  @P1 LDG.E.U8 R35, desc[UR20][R38.64] ;  /* 0x0000001426231981 */ /* 0x000122000c1e1100 */
[C---:B------:R-:W-:Y:S01]  /*208c0*/  ISETP.GT.AND P2, PT, R16.reuse, 0x56, PT ;  /* 0x000000561000780c */ /* 0x040fe20003f44270 */
[----:B0-----:R-:W-:Y:S02]  /*208d0*/  @P1 IMAD.MOV.U32 R38, RZ, RZ, R9 ;  /* 0x000000ffff261224 */ /* 0x001fe400078e0009 */
[----:B------:R-:W-:Y:S01]  /*208e0*/  @P1 IMAD.MOV.U32 R39, RZ, RZ, R10 ;  /* 0x000000ffff271224 */ /* 0x000fe200078e000a */
[----:B------:R-:W4:Y:S04]  /*208f0*/  LDL R9, [R1+0x8ec] ;  /* 0x0008ec0001097983 */ /* 0x000f280000100800 */
[----:B------:R0:W4:Y:S01]  /*20900*/  @P1 LDG.E.U8 R36, desc[UR20][R38.64] ;  /* 0x0000001426241981 */ /* 0x000122000c1e1100 */
[----:B------:R-:W-:-:S03]  /*20910*/  ISETP.GT.AND P1, PT, R16, 0x57, PT ;  /* 0x000000571000780c */ /* 0x000fc60003f24270 */
[----:B------:R-:W4:Y:S01]  /*20920*/  LDL R10, [R1+0x8e8] ;  /* 0x0008e800010a7983 */ /* 0x000f220000100800 */
[----:B0-----:R-:W-:Y:S02]  /*20930*/  PRMT R38, RZ, 0x7610, R38 ;  /* 0x00007610ff267816 */ /* 0x001fe40000000026 */
[----:B------:R-:W-:-:S07]  /*20940*/  PRMT R39, RZ, 0x7610, R39 ;  /* 0x00007610ff277816 */ /* 0x000fce0000000027 */
[----:B------:R-:W-:Y:S01]  /*20950*/  @P1 IMAD.MOV.U32 R45, RZ, RZ, R44 ;  /* 0x000000ffff2d1224 */ /* 0x000fe200078e002c */
[----:B------:R0:W4:Y:S01]  /*20960*/  @P3 LDG.E.U8 R38, desc[UR20][R40.64] ;  /* 0x0000001428263981 */ /* 0x000122000c1e1100 */
[----:B------:R-:W-:Y:S01]  /*20970*/  ISETP.GT.AND P3, PT, R16, 0x58, PT ;  /* 0x000000581000780c */ /* 0x000fe20003f64270 */
[----:B------:R-:W-:Y:S02]  /*20980*/  @P1 IMAD.MOV.U32 R44, RZ, RZ, R15 ;  /* 0x000000ffff2c1224 */ /* 0x000fe400078e000f */
[----:B------:R3:W4:Y:S04]  /*20990*/  @P2 LDG.E.U8 R39, desc[UR20][R42.64] ;  /* 0x000000142a272981 */ /* 0x000728000c1e1100 */
[----:B------:R-:W4:Y:S01]  /*209a0*/  LDL R15, [R1+0x8fc] ;  /* 0x0008fc00010f7983 */ /* 0x000f220000100800 */
[----:B0-----:R-:W-:Y:S01]  /*209b0*/  PRMT R41, RZ, 0x7610, R41 ;  /* 0x00007610ff297816 */ /* 0x001fe20000000029 */
[----:B---3--:R-:W-:-:S02]  /*209c0*/  @P2 IMAD.MOV.U32 R42, RZ, RZ, R5 ;  /* 0x000000ffff2a2224 */ /* 0x008fc400078e0005 */
[----:B------:R-:W-:Y:S01]  /*209d0*/  @P2 IMAD.MOV.U32 R43, RZ, RZ, R6 ;  /* 0x000000ffff2b2224 */ /* 0x000fe200078e0006 */
[----:B------:R-:W3:Y:S04]  /*209e0*/  LDL R5, [R1+0x8f4] ;  /* 0x0008f40001057983 */ /* 0x000ee80000100800 */
[----:B------:R-:W3:Y:S01]  /*209f0*/  LDL R6, [R1+0x8f0] ;  /* 0x0008f00001067983 */ /* 0x000ee20000100800 */
[----:B------:R-:W-:-:S03]  /*20a00*/  PRMT R40, RZ, 0x7610, R40 ;  /* 0x00007610ff287816 */ /* 0x000fc60000000028 */
[----:B------:R0:W3:Y:S04]  /*20a10*/  @P1 LDG.E.U8 R41, desc[UR20][R44.64] ;  /* 0x000000142c291981 */ /* 0x0000e8000c1e1100 */
[----:B------:R1:W3:Y:S01]  /*20a20*/  @P2 LDG.E.U8 R40, desc[UR20][R42.64] ;  /* 0x000000142a282981 */ /* 0x0002e2000c1e1100 */
[----:B0-----:R-:W-:Y:S02]  /*20a30*/  @P1 IMAD.MOV.U32 R44, RZ, RZ, R13 ;  /* 0x000000ffff2c1224 */ /* 0x001fe400078e000d */
[----:B------:R-:W-:Y:S01]  /*20a40*/  @P1 IMAD.MOV.U32 R45, RZ, RZ, R14 ;  /* 0x000000ffff2d1224 */ /* 0x000fe200078e000e */
[----:B------:R-:W3:Y:S04]  /*20a50*/  LDL R13, [R1+0x904] ;  /* 0x00090400010d7983 */ /* 0x000ee80000100800 */
[----:B------:R-:W3:Y:S01]  /*20a60*/  LDL R14, [R1+0x900] ;  /* 0x00090000010e7983 */ /* 0x000ee20000100800 */
[----:B-1----:R-:W-:Y:S01]  /*20a70*/  PRMT R43, RZ, 0x7610, R43 ;  /* 0x00007610ff2b7816 */ /* 0x002fe2000000002b */
[----:B------:R-:W-:-:S02]  /*20a80*/  @P3 IMAD.MOV.U32 R46, RZ, RZ, R7 ;  /* 0x000000ffff2e3224 */ /* 0x000fc400078e0007 */
        /* <DEDUP_REMOVED lines=9> */
[----:B------:R-:W-:-:S04]  /*20b20*/  ISETP.GT.AND P2, PT, R16, 0x59, PT ;  /* 0x000000591000780c */ /* 0x000fc80003f44270 */
[----:B------:R0:W4:Y:S01]  /*20b30*/  @P1 LDG.E.U8 R42, desc[UR20][R44.64] ;  /* 0x000000142c2a1981 */ /* 0x000122000c1e1100 */
[----:B------:R-:W-:Y:S02]  /*20b40*/  ISETP.GT.AND P1, PT, R16, 0x5a, PT ;  /* 0x0000005a1000780c */ /* 0x000fe40003f24270 */
[----:B0-----:R-:W-:-:S06]  /*20b50*/  PRMT R44, RZ, 0x7610, R44 ;  /* 0x00007610ff2c7816 */ /* 0x001fcc000000002c */
[----:B------:R-:W-:Y:S01]  /*20b60*/  @P2 IMAD.MOV.U32 R48, RZ, RZ, R9 ;  /* 0x000000ffff302224 */ /* 0x000fe200078e0009 */
[----:B------:R-:W-:Y:S01]  /*20b70*/  PRMT R45, RZ, 0x7610, R45 ;  /* 0x00007610ff2d7816 */ /* 0x000fe2000000002d */
[----:B------:R-:W4:Y:S01]  /*20b80*/  LDL R9, [R1+0x91c] ;  /* 0x00091c0001097983 */ /* 0x000f220000100800 */
[----:B------:R-:W-:-:S03]  /*20b90*/  @P2 IMAD.MOV.U32 R49, RZ, RZ, R10 ;  /* 0x000000ffff312224 */ /* 0x000fc600078e000a */
[----:B------:R0:W4:Y:S04]  /*20ba0*/  @P3 LDG.E.U8 R44, desc[UR20][R46.64] ;  /* 0x000000142e2c3981 */ /* 0x000128000c1e1100 */
[----:B------:R-:W4:Y:S01]  /*20bb0*/  LDL R10, [R1+0x918] ;  /* 0x00091800010a7983 */ /* 0x000f220000100800 */
[----:B------:R-:W-:Y:S01]  /*20bc0*/  ISETP.GT.AND P3, PT, R16, 0x5b, PT ;  /* 0x0000005b1000780c */ /* 0x000fe20003f64270 */
[----:B------:R-:W-:Y:S02]  /*20bd0*/  @P1 IMAD.MOV.U32 R51, RZ, RZ, R50 ;  /* 0x000000ffff331224 */ /* 0x000fe400078e0032 */
[----:B------:R3:W4:Y:S01]  /*20be0*/  @P2 LDG.E.U8 R45, desc[UR20][R48.64] ;  /* 0x00000014302d2981 */ /* 0x000722000c1e1100 */
[----:B0-----:R-:W-:Y:S02]  /*20bf0*/  PRMT R47, RZ, 0x7610, R47 ;  /* 0x00007610ff2f7816 */ /* 0x001fe4000000002f */
[----:B------:R-:W-:Y:S01]  /*20c00*/  PRMT R46, RZ, 0x7610, R46 ;  /* 0x00007610ff2e7816 */ /* 0x000fe2000000002e */
[----:B------:R-:W-:-:S02]  /*20c10*/  @P1 IMAD.MOV.U32 R50, RZ, RZ, R15 ;  /* 0x000000ffff321224 */ /* 0x000fc400078e000f */
[----:B------:R-:W4:Y:S04]  /*20c20*/  LDL R15, [R1+0x954] ;  /* 0x00095400010f7983 */ /* 0x000f280000100800 */
[----:B------:R0:W4:Y:S01]  /*20c30*/  @P1 LDG.E.U8 R47, desc[UR20][R50.64] ;  /* 0x00000014322f1981 */ /* 0x000122000c1e1100 */
[----:B---3--:R-:W-:-:S03]  /*20c40*/  @P2 IMAD.MOV.U32 R48, RZ, RZ, R5 ;  /* 0x000000ffff302224 */ /* 0x008fc600078e0005 */
[----:B------:R-:W3:Y:S01]  /*20c50*/  LDL R5, [R1+0x924] ;  /* 0x0009240001057983 */ /* 0x000ee20000100800 */
[----:B------:R-:W-:-:S03]  /*20c60*/  @P2 IMAD.MOV.U32 R49, RZ, RZ, R6 ;  /* 0x000000ffff312224 */ /* 0x000fc600078e0006 */
[----:B------:R-:W3:Y:S04]  /*20c70*/  LDL R6, [R1+0x920] ;  /* 0x0009200001067983 */ /* 0x000ee80000100800 */
[----:B------:R1:W3:Y:S01]  /*20c80*/  @P2 LDG.E.U8 R46, desc[UR20][R48.64] ;  /* 0x00000014302e2981 */ /* 0x0002e2000c1e1100 */
[----:B0-----:R-:W-:-:S03]  /*20c90*/  @P1 IMAD.MOV.U32 R50, RZ, RZ, R13 ;  /* 0x000000ffff321224 */ /* 0x001fc600078e000d */
[----:B------:R-:W3:Y:S01]  /*20ca0*/  LDL R13, [R1+0x934] ;  /* 0x00093400010d7983 */ /* 0x000ee20000100800 */
[----:B------:R-:W-:-:S03]  /*20cb0*/  @P1 IMAD.MOV.U32 R51, RZ, RZ, R14 ;  /* 0x000000ffff331224 */ /* 0x000fc600078e000e */
[----:B------:R-:W3:Y:S01]  /*20cc0*/  LDL R14, [R1+0x930] ;  /* 0x00093000010e7983 */ /* 0x000ee20000100800 */
[----:B-1----:R-:W-:Y:S01]  /*20cd0*/  PRMT R49, RZ, 0x7610, R49 ;  /* 0x00007610ff317816 */ /* 0x002fe20000000031 */
        /* <DEDUP_REMOVED lines=9> */
[----:B------:R-:W-:Y:S02]  /*20d70*/  ISETP.GT.AND P2, PT, R16, 0x5c, PT ;  /* 0x0000005c1000780c */ /* 0x000fe40003f44270 */
[----:B------:R-:W-:-:S06]  /*20d80*/  PRMT R48, RZ, 0x7610, R48 ;  /* 0x00007610ff307816 */ /* 0x000fcc0000000030 */
[----:B------:R0:W4:Y:S01]  /*20d90*/  @P1 LDG.E.U8 R48, desc[UR20][R50.64] ;  /* 0x0000001432301981 */ /* 0x000122000c1e1100 */
[----:B------:R-:W-:-:S04]  /*20da0*/  ISETP.GT.AND P1, PT, R16, 0x5d, PT ;  /* 0x0000005d1000780c */ /* 0x000fc80003f24270 */
[----:B------:R-:W-:Y:S01]  /*20db0*/  @P2 IMAD.MOV.U32 R54, RZ, RZ, R9 ;  /* 0x000000ffff362224 */ /* 0x000fe200078e0009 */
[----:B0-----:R-:W-:Y:S01]  /*20dc0*/  PRMT R50, RZ, 0x7610, R50 ;  /* 0x00007610ff327816 */ /* 0x001fe20000000032 */
[----:B------:R-:W4:Y:S01]  /*20dd0*/  LDL R9, [R1+0x94c] ;  /* 0x00094c0001097983 */ /* 0x000f220000100800 */
[----:B------:R-:W-:-:S04]  /*20de0*/  PRMT R51, RZ, 0x7610, R51 ;  /* 0x00007610ff337816 */ /* 0x000fc80000000033 */
[----:B------:R0:W4:Y:S01]  /*20df0*/  @P3 LDG.E.U8 R50, desc[UR20][R52.64] ;  /* 0x0000001434323981 */ /* 0x000122000c1e1100 */
[----:B------:R-:W-:-:S03]  /*20e00*/  @P2 IMAD.MOV.U32 R55, RZ, RZ, R10 ;  /* 0x000000ffff372224 */ /* 0x000fc600078e000a */
[----:B------:R-:W4:Y:S01]  /*20e10*/  LDL R10, [R1+0x948] ;  /* 0x00094800010a7983 */ /* 0x000f220000100800 */
[----:B------:R-:W-:-:S03]  /*20e20*/  ISETP.GT.AND P3, PT, R16, 0x5e, PT ;  /* 0x0000005e1000780c */ /* 0x000fc60003f64270 */
[----:B------:R3:W4:Y:S01]  /*20e30*/  @P2 LDG.E.U8 R51, desc[UR20][R54.64] ;  /* 0x0000001436332981 */ /* 0x000722000c1e1100 */
[----:B0-----:R-:W-:Y:S02]  /*20e40*/  PRMT R53, RZ, 0x7610, R53 ;  /* 0x00007610ff357816 */ /* 0x001fe40000000035 */
[----:B------:R-:W-:-:S04]  /*20e50*/  PRMT R52, RZ, 0x7610, R52 ;  /* 0x00007610ff347816 */ /* 0x000fc80000000034 */
        /* <DEDUP_REMOVED lines=27> */
[----:B------:R-:W4:Y:S05]  /*21010*/  LDL R9, [R1+0x97c] ;  /* 0x00097c0001097983 */ /* 0x000f2a0000100800 */
[----:B------:R0:W4:Y:S01]  /*21020*/  @P3 LDG.E.U8 R56, desc[UR20][R58.64] ;  /* 0x000000143a383981 */ /* 0x000122000c1e1100 */
[----:B------:R-:W-:-:S03]  /*21030*/  @P2 IMAD.MOV.U32 R61, RZ, RZ, R10 ;  /* 0x000000ffff3d2224 */ /* 0x000fc600078e000a */
[----:B------:R-:W4:Y:S01]  /*21040*/  LDL R10, [R1+0x978] ;  /* 0x00097800010a7983 */ /* 0x000f220000100800 */
[----:B------:R-:W-:-:S03]  /*21050*/  ISETP.GT.AND P3, PT, R16, 0x61, PT ;  /* 0x000000611000780c */ /* 0x000fc60003f64270 */
[----:B------:R1:W4:Y:S01]  /*21060*/  @P2 LDG.E.U8 R57, desc[UR20][R60.64] ;  /* 0x000000143c392981 */ /* 0x000322000c1e1100 */
[----:B0-----:R-:W-:Y:S02]  /*21070*/  PRMT R59, RZ, 0x7610, R59 ;  /* 0x00007610ff3b7816 */ /* 0x001fe4000000003b */
[----:B------:R-:W-:Y:S01]  /*21080*/  PRMT R58, RZ, 0x7610, R58 ;  /* 0x00007610ff3a7816 */ /* 0x000fe2000000003a */
[----:B-1----:R-:W-:Y:S02]  /*21090*/  @P2 IMAD.MOV.U32 R61, RZ, RZ, R62 ;  /* 0x000000ffff3d2224 */ /* 0x002fe400078e003e */
[----:B------:R-:W-:-:S05]  /*210a0*/  @P2 IMAD.MOV.U32 R60, RZ, RZ, R15 ;  /* 0x000000ffff3c2224 */ /* 0x000fca00078e000f */
[----:B------:R0:W4:Y:S01]  /*210b0*/  @P2 LDG.E.U8 R58, desc[UR20][R60.64] ;  /* 0x000000143c3a2981 */ /* 0x000122000c1e1100 */
[----:B---3--:R-:W-:-:S03]  /*210c0*/  @P1 IMAD.MOV.U32 R62, RZ, RZ, R5 ;  /* 0x000000ffff3e1224 */ /* 0x008fc600078e0005 */
[----:B------:R-:W3:Y:S01]  /*210d0*/  LDL R5, [R1+0x984] ;  /* 0x0009840001057983 */ /* 0x000ee20000100800 */
[----:B------:R-:W-:-:S03]  /*210e0*/  @P1 IMAD.MOV.U32 R63, RZ, RZ, R6 ;  /* 0x000000ffff3f1224 */ /* 0x000fc600078e0006 */
[----:B------:R-:W3:Y:S04]  /*210f0*/  LDL R6, [R1+0x980] ;  /* 0x0009800001067983 */ /* 0x000ee80000100800 */
[----:B------:R1:W3:Y:S01]  /*21100*/  @P1 LDG.E.U8 R59, desc[UR20][R62.64] ;  /* 0x000000143e3b1981 */ /* 0x0002e2000c1e1100 */
[----:B0-----:R-:W-:Y:S01]  /*21110*/  PRMT R61, RZ, 0x7610, R61 ;  /* 0x00007610ff3d7816 */ /* 0x001fe2000000003d */
[----:B-1----:R-:W-:Y:S02]  /*21120*/  @P1 IMAD.MOV.U32 R62, RZ, RZ, R13 ;  /* 0x000000ffff3e1224 */ /* 0x002fe400078e000d */
[----:B------:R-:W3:Y:S01]  /*21130*/  LDL R13, [R1+0x98c] ;  /* 0x00098c00010d7983 */ /* 0x000ee20000100800 */
[----:B------:R-:W-:-:S03]  /*21140*/  @P1 IMAD.MOV.U32 R63, RZ, RZ, R14 ;  /* 0x000000ffff3f1224 */ /* 0x000fc600078e000e */
[----:B------:R-:W3:Y:S01]  /*21150*/  LDL R14, [R1+0x988] ;  /* 0x00098800010e7983 */ /* 0x000ee20000100800 */
[----:B------:R-:W-:-:S03]  /*21160*/  @P3 IMAD.MOV.U32 R64, RZ, RZ, R7 ;  /* 0x000000ffff403224 */ /* 0x000fc600078e0007 */
        /* <DEDUP_REMOVED lines=15> */
[----:B------:R-:W-:Y:S02]  /*21260*/  PRMT R62, RZ, 0x7610, R62 ;  /* 0x00007610ff3e7816 */ /* 0x000fe4000000003e */
[----:B------:R-:W-:-:S04]  /*21270*/  ISETP.GT.AND P2, PT, R16, 0x64, PT ;  /* 0x000000641000780c */ /* 0x000fc80003f44270 */
[----:B------:R0:W4:Y:S01]  /*21280*/  @P3 LDG.E.U8 R62, desc[UR20][R64.64] ;  /* 0x00000014403e3981 */ /* 0x000122000c1e1100 */
[----:B------:R-:W-:-:S03]  /*21290*/  @P4 IMAD.MOV.U32 R67, RZ, RZ, R10 ;  /* 0x000000ffff434224 */ /* 0x000fc600078e000a */
[----:B------:R-:W4:Y:S04]  /*212a0*/  LDL R10, [R1+0x9a0] ;  /* 0x0009a000010a7983 */ /* 0x000f280000100800 */
[----:B------:R3:W4:Y:S01]  /*212b0*/  @P4 LDG.E.U8 R63, desc[UR20][R66.64] ;  /* 0x00000014423f4981 */ /* 0x000722000c1e1100 */
[----:B0-----:R-:W-:Y:S02]  /*212c0*/  PRMT R64, RZ, 0x7610, R64 ;  /* 0x00007610ff407816 */ /* 0x001fe40000000040 */
[----:B------:R-:W-:Y:S01]  /*212d0*/  PRMT R65, RZ, 0x7610, R65 ;  /* 0x00007610ff417816 */ /* 0x000fe20000000041 */
[----:B---3--:R-:W-:Y:S02]  /*212e0*/  @P4 IMAD.MOV.U32 R66, RZ, RZ, R5 ;  /* 0x000000ffff424224 */ /* 0x008fe400078e0005 */
[----:B------:R-:W3:Y:S01]  /*212f0*/  LDL R5, [R1+0x9ac] ;  /* 0x0009ac0001057983 */ /* 0x000ee20000100800 */
[----:B------:R-:W-:-:S03]  /*21300*/  @P4 IMAD.MOV.U32 R67, RZ, RZ, R6 ;  /* 0x000000ffff434224 */ /* 0x000fc600078e0006 */
[----:B------:R-:W3:Y:S04]  /*21310*/  LDL R6, [R1+0x9a8] ;  /* 0x0009a80001067983 */ /* 0x000ee80000100800 */
[----:B------:R0:W3:Y:S01]  /*21320*/  @P4 LDG.E.U8 R64, desc[UR20][R66.64] ;  /* 0x0000001442404981 */ /* 0x0000e2000c1e1100 */
[----:B------:R-:W-:Y:S02]  /*21330*/  @P1 IMAD.MOV.U32 R68, RZ, RZ, R13 ;  /* 0x000000ffff441224 */ /* 0x000fe400078e000d */
[----:B------:R-:W-:Y:S01]  /*21340*/  @P1 IMAD.MOV.U32 R69, RZ, RZ, R14 ;  /* 0x000000ffff451224 */ /* 0x000fe200078e000e */
[----:B0-----:R-:W-:Y:S01]  /*21350*/  PRMT R66, RZ, 0x7610, R66 ;  /* 0x00007610ff427816 */ /* 0x001fe20000000042 */
[----:B------:R-:W3:Y:S04]  /*21360*/  LDL R14, [R1+0x9b0] ;  /* 0x0009b000010e7983 */ /* 0x000ee80000100800 */
[----:B------:R0:W3:Y:S01]  /*21370*/  @P1 LDG.E.U8 R65, desc[UR20][R68.64] ;  /* 0x0000001444411981 */ /* 0x0000e2000c1e1100 */
[----:B------:R-:W-:-:S03]  /*21380*/  ISETP.GT.AND P3, PT, R16, 0x65, PT ;  /* 0x000000651000780c */ /* 0x000fc60003f64270 */
[----:B------:R-:W3:Y:S01]  /*21390*/  LDL R13, [R1+0x9b4] ;  /* 0x0009b400010d7983 */ /* 0x000ee20000100800 */
[----:B0-----:R-:W-:Y:S02]  /*213a0*/  @P1 IMAD.MOV.U32 R68, RZ, RZ, R7 ;  /* 0x000000ffff441224 */ /* 0x001fe400078e0007 */
[----:B------:R-:W-:Y:S01]  /*213b0*/  @P1 IMAD.MOV.U32 R69, RZ, RZ, R8 ;  /* 0x000000ffff451224 */ /* 0x000fe200078e0008 */
[----:B------:R-:W3:Y:S04]  /*213c0*/  LDL R7, [R1+0x9bc] ;  /* 0x0009bc0001077983 */ /* 0x000ee80000100800 */
[----:B------:R-:W3:Y:S04]  /*213d0*/  LDL R8, [R1+0x9b8] ;  /* 0x0009b80001087983 */ /* 0x000ee80000100800 */
[----:B------:R2:W3:Y:S02]  /*213e0*/  @P1 LDG.E.U8 R66, desc[UR20][R68.64] ;  /* 0x0000001444421981 */ /* 0x0004e4000c1e1100 */
[----:B--2---:R-:W-:-:S02]  /*213f0*/  @P2 IMAD.MOV.U32 R68, RZ, RZ, R2 ;  /* 0x000000ffff442224 */ /* 0x004fc400078e0002 */
[----:B------:R-:W2:Y:S01]  /*21400*/  LDL R2, [R1+0x9dc] ;  /* 0x0009dc0001027983 */ /* 0x000ea20000100800 */
[----:B----4-:R-:W-:-:S03]  /*21410*/  @P2 IMAD.MOV.U32 R69, RZ, RZ, R3 ;  /* 0x000000ffff452224 */ /* 0x010fc600078e0003 */
[----:B------:R-:W4:Y:S01]  /*21420*/  LDL R3, [R1+0x9d8] ;  /* 0x0009d80001037983 */ /* 0x000f220000100800 */
[----:B------:R-:W-:Y:S02]  /*21430*/  PRMT R67, RZ, 0x7610, R67 ;  /* 0x00007610ff437816 */ /* 0x000fe40000000043 */
[C---:B------:R-:W-:Y:S02]  /*21440*/  ISETP.GT.AND P1, PT, R16.reuse, 0x66, PT ;  /* 0x000000661000780c */ /* 0x040fe40003f24270 */
[----:B------:R-:W-:Y:S02]  /*21450*/  ISETP.GT.AND P4, PT, R16, 0x68, PT ;  /* 0x000000681000780c */ /* 0x000fe40003f84270 */
[----:B------:R0:W4:Y:S02]  /*21460*/  @P2 LDG.E.U8 R67, desc[UR20][R68.64] ;  /* 0x0000001444432981 */ /* 0x000124000c1e1100 */
[----:B0-----:R-:W-:Y:S01]  /*21470*/  PRMT R68, RZ, 0x7610, R68 ;  /* 0x00007610ff447816 */ /* 0x001fe20000000044 */
[----:B------:R-:W-:-:S02]  /*21480*/  @P2 IMAD.MOV.U32 R70, RZ, RZ, R9 ;  /* 0x000000ffff462224 */ /* 0x000fc400078e0009 */
[----:B------:R-:W4:Y:S01]  /*21490*/  LDL R9, [R1+0x9e4] ;  /* 0x0009e40001097983 */ /* 0x000f220000100800 */
[----:B------:R-:W-:-:S03]  /*214a0*/  @P2 IMAD.MOV.U32 R71, RZ, RZ, R10 ;  /* 0x000000ffff472224 */ /* 0x000fc600078e000a */
[----:B------:R-:W4:Y:S04]  /*214b0*/  LDL R10, [R1+0x9e0] ;  /* 0x0009e000010a7983 */ /* 0x000f280000100800 */
[----:B------:R0:W4:Y:S01]  /*214c0*/  @P2 LDG.E.U8 R68, desc[UR20][R70.64] ;  /* 0x0000001446442981 */ /* 0x000122000c1e1100 */
[----:B---3--:R-:W-:-:S03]  /*214d0*/  @P3 IMAD.MOV.U32 R72, RZ, RZ, R5 ;  /* 0x000000ffff483224 */ /* 0x008fc600078e0005 */
[----:B------:R-:W3:Y:S01]  /*214e0*/  LDL R5, [R1+0x9ec] ;  /* 0x0009ec0001057983 */ /* 0x000ee20000100800 */
[----:B------:R-:W-:-:S03]  /*214f0*/  @P3 IMAD.MOV.U32 R73, RZ, RZ, R6 ;  /* 0x000000ffff493224 */ /* 0x000fc600078e0006 */
[----:B------:R-:W3:Y:S01]  /*21500*/  LDL R6, [R1+0x9e8] ;  /* 0x0009e80001067983 */ /* 0x000ee20000100800 */
        /* <DEDUP_REMOVED lines=11> */
[C---:B------:R-:W-:Y:S02]  /*215c0*/  ISETP.GT.AND P2, PT, R16.reuse, 0x69, PT ;  /* 0x000000691000780c */ /* 0x040fe40003f44270 */
[----:B------:R-:W-:Y:S02]  /*215d0*/  PRMT R70, RZ, 0x7610, R70 ;  /* 0x00007610ff467816 */ /* 0x000fe40000000046 */
[----:B------:R0:W4:Y:S02]  /*215e0*/  @P3 LDG.E.U8 R69, desc[UR20][R72.64] ;  /* 0x0000001448453981 */ /* 0x000124000c1e1100 */
[----:B0-----:R-:W-:Y:S02]  /*215f0*/  @P3 IMAD.MOV.U32 R72, RZ, RZ, R13 ;  /* 0x000000ffff483224 */ /* 0x001fe400078e000d */
[----:B------:R-:W-:Y:S01]  /*21600*/  @P3 IMAD.MOV.U32 R73, RZ, RZ, R14 ;  /* 0x000000ffff493224 */ /* 0x000fe200078e000e */
[----:B------:R-:W-:Y:S01]  /*21610*/  PRMT R85, RZ, 0x7610, R85 ;  /* 0x00007610ff557816 */ /* 0x000fe20000000055 */
[----:B------:R-:W4:Y:S04]  /*21620*/  LDL R14, [R1+0xa48] ;  /* 0x000a4800010e7983 */ /* 0x000f280000100800 */
[----:B------:R0:W4:Y:S01]  /*21630*/  @P3 LDG.E.U8 R70, desc[UR20][R72.64] ;  /* 0x0000001448463981 */ /* 0x000122000c1e1100 */
[----:B------:R-:W-:-:S02]  /*21640*/  ISETP.GT.AND P3, PT, R16, 0x6a, PT ;  /* 0x0000006a1000780c */ /* 0x000fc40003f64270 */
[----:B------:R-:W-:Y:S01]  /*21650*/  PRMT R87, RZ, 0x7610, R87 ;  /* 0x00007610ff577816 */ /* 0x000fe20000000057 */
[----:B------:R-:W4:Y:S01]  /*21660*/  LDL R13, [R1+0xa4c] ;  /* 0x000a4c00010d7983 */ /* 0x000f220000100800 */
[----:B0-----:R-:W-:-:S06]  /*21670*/  PRMT R72, RZ, 0x7610, R72 ;  /* 0x00007610ff487816 */ /* 0x001fcc0000000048 */
[----:B------:R0:W4:Y:S01]  /*21680*/  @P4 LDG.E.U8 R72, desc[UR20][R74.64] ;  /* 0x000000144a484981 */ /* 0x000122000c1e1100 */
[----:B---3--:R-:W-:-:S03]  /*21690*/  @P2 IMAD.MOV.U32 R76, RZ, RZ, R5 ;  /* 0x000000ffff4c2224 */ /* 0x008fc600078e0005 */
[----:B------:R-:W3:Y:S01]  /*216a0*/  LDL R5, [R1+0xa0c] ;  /* 0x000a0c0001057983 */ /* 0x000ee20000100800 */
[----:B------:R-:W-:-:S03]  /*216b0*/  @P2 IMAD.MOV.U32 R77, RZ, RZ, R6 ;  /* 0x000000ffff4d2224 */ /* 0x000fc600078e0006 */
[----:B------:R-:W3:Y:S01]  /*216c0*/  LDL R6, [R1+0xa08] ;  /* 0x000a080001067983 */ /* 0x000ee20000100800 */
[----:B0-----:R-:W-:Y:S02]  /*216d0*/  @P4 IMAD.MOV.U32 R74, RZ, RZ, R9 ;  /* 0x000000ffff4a4224 */ /* 0x001fe400078e0009 */
[----:B------:R-:W-:Y:S01]  /*216e0*/  @P4 IMAD.MOV.U32 R75, RZ, RZ, R10 ;  /* 0x000000ffff4b4224 */ /* 0x000fe200078e000a */
[----:B------:R-:W3:Y:S04]  /*216f0*/  LDL R9, [R1+0xa04] ;  /* 0x000a040001097983 */ /* 0x000ee80000100800 */
[----:B------:R-:W3:Y:S01]  /*21700*/  LDL R10, [R1+0xa00] ;  /* 0x000a0000010a7983 */ /* 0x000ee20000100800 */
[----:B--2---:R-:W-:-:S03]  /*21710*/  @P3 IMAD.MOV.U32 R78, RZ, RZ, R2 ;  /* 0x000000ffff4e3224 */ /* 0x004fc600078e0002 */
[----:B------:R-:W2:Y:S01]  /*21720*/  LDL R2, [R1+0xa14] ;  /* 0x000a140001027983 */ /* 0x000ea20000100800 */
[----:B----4-:R-:W-:-:S03]  /*21730*/  @P3 IMAD.MOV.U32 R79, RZ, RZ, R3 ;  /* 0x000000ffff4f3224 */ /* 0x010fc600078e0003 */
[----:B------:R-:W4:Y:S01]  /*21740*/  LDL R3, [R1+0xa10] ;  /* 0x000a100001037983 */ /* 0x000f220000100800 */
[----:B------:R-:W-:-:S06]  /*21750*/  PRMT R73, RZ, 0x7610, R73 ;  /* 0x00007610ff497816 */ /* 0x000fcc0000000049 */
[----:B------:R0:W4:Y:S02]  /*21760*/  @P4 LDG.E.U8 R73, desc[UR20][R74.64] ;  /* 0x000000144a494981 */ /* 0x000124000c1e1100 */
[----:B0-----:R-:W-:Y:S02]  /*21770*/  PRMT R74, RZ, 0x7610, R74 ;  /* 0x00007610ff4a7816 */ /* 0x001fe4000000004a */
[----:B------:R-:W-:-:S04]  /*21780*/  PRMT R75, RZ, 0x7610, R75 ;  /* 0x00007610ff4b7816 */ /* 0x000fc8000000004b */
[----:B------:R0:W4:Y:S02]  /*21790*/  @P2 LDG.E.U8 R74, desc[UR20][R76.64] ;  /* 0x000000144c4a2981 */ /* 0x000124000c1e1100 */
[----:B0-----:R-:W-:Y:S02]  /*217a0*/  @P2 IMAD.MOV.U32 R76, RZ, RZ, R7 ;  /* 0x000000ffff4c2224 */ /* 0x001fe400078e0007 */
[----:B------:R-:W-:Y:S01]  /*217b0*/  @P2 IMAD.MOV.U32 R77, RZ, RZ, R8 ;  /* 0x000000ffff4d2224 */ /* 0x000fe200078e0008 */
[----:B------:R-:W4:Y:S04]  /*217c0*/  LDL R7, [R1+0xa1c] ;  /* 0x000a1c0001077983 */ /* 0x000f280000100800 */
[----:B------:R0:W4:Y:S01]  /*217d0*/  @P2 LDG.E.U8 R75, desc[UR20][R76.64] ;  /* 0x000000144c4b2981 */ /* 0x000122000c1e1100 */
[----:B------:R-:W-:-:S03]  /*217e0*/  ISETP.GT.AND P2, PT, R16, 0x6b, PT ;  /* 0x0000006b1000780c */ /* 0x000fc60003f44270 */
[----:B------:R-:W4:Y:S01]  /*217f0*/  LDL R8, [R1+0xa18] ;  /* 0x000a180001087983 */ /* 0x000f220000100800 */
[----:B0-----:R-:W-:-:S09]  /*21800*/  PRMT R76, RZ, 0x7610, R76 ;  /* 0x00007610ff4c7816 */ /* 0x001fd2000000004c */
[----:B---3--:R-:W-:Y:S01]  /*21810*/  @P2 IMAD.MOV.U32 R80, RZ, RZ, R5 ;  /* 0x000000ffff502224 */ /* 0x008fe200078e0005 */
[----:B------:R0:W3:Y:S01]  /*21820*/  @P3 LDG.E.U8 R76, desc[UR20][R78.64] ;  /* 0x000000144e4c3981 */ /* 0x0000e2000c1e1100 */
[----:B------:R-:W-:-:S03]  /*21830*/  @P2 IMAD.MOV.U32 R81, RZ, RZ, R6 ;  /* 0x000000ffff512224 */ /* 0x000fc600078e0006 */
[----:B------:R-:W3:Y:S04]  /*21840*/  LDL R5, [R1+0xa24] ;  /* 0x000a240001057983 */ /* 0x000ee80000100800 */
[----:B------:R-:W3:Y:S01]  /*21850*/  LDL R6, [R1+0xa20] ;  /* 0x000a200001067983 */ /* 0x000ee20000100800 */
[----:B------:R-:W-:Y:S01]  /*21860*/  PRMT R77, RZ, 0x7610, R77 ;  /* 0x00007610ff4d7816 */ /* 0x000fe2000000004d */
[----:B0-----:R-:W-:Y:S02]  /*21870*/  @P3 IMAD.MOV.U32 R78, RZ, RZ, R9 ;  /* 0x000000ffff4e3224 */ /* 0x001fe400078e0009 */
[----:B------:R-:W-:Y:S01]  /*21880*/  @P3 IMAD.MOV.U32 R79, RZ, RZ, R10 ;  /* 0x000000ffff4f3224 */ /* 0x000fe200078e000a */
[----:B------:R-:W3:Y:S04]  /*21890*/  LDL R9, [R1+0xa5c] ;  /* 0x000a5c0001097983 */ /* 0x000ee80000100800 */
[----:B------:R0:W3:Y:S04]  /*218a0*/  @P3 LDG.E.U8 R77, desc[UR20][R78.64] ;  /* 0x000000144e4d3981 */ /* 0x0000e8000c1e1100 */
[----:B------:R-:W3:Y:S01]  /*218b0*/  LDL R10, [R1+0xa58] ;  /* 0x000a5800010a7983 */ /* 0x000ee20000100800 */
[----:B0-----:R-:W-:-:S06]  /*218c0*/  PRMT R78, RZ, 0x7610, R78 ;  /* 0x00007610ff4e7816 */ /* 0x001fcc000000004e */
        /* <DEDUP_REMOVED lines=8> */
[----:B------:R-:W-:Y:S02]  /*21950*/  ISETP.GT.AND P2, PT, R16, 0x70, PT ;  /* 0x000000701000780c */ /* 0x000fe40003f44270 */
[----:B0-----:R-:W-:Y:S02]  /*21960*/  PRMT R80, RZ, 0x7610, R80 ;  /* 0x00007610ff507816 */ /* 0x001fe40000000050 */
[----:B------:R-:W-:Y:S01]  /*21970*/  PRMT R81, RZ, 0x7610, R81 ;  /* 0x00007610ff517816 */ /* 0x000fe20000000051 */
[----:B------:R-:W-:Y:S02]  /*21980*/  @P3 IMAD.MOV.U32 R82, RZ, RZ, R7 ;  /* 0x000000ffff523224 */ /* 0x000fe400078e0007 */
        /* <DEDUP_REMOVED lines=18> */
[C---:B------:R-:W-:Y:S02]  /*21ab0*/  ISETP.GT.AND P3, PT, R16.reuse, 0x78, PT ;  /* 0x000000781000780c */ /* 0x040fe40003f64270 */
[----:B------:R-:W-:Y:S01]  /*21ac0*/  PRMT R89, RZ, 0x7610, R89 ;  /* 0x00007610ff597816 */ /* 0x000fe20000000059 */
[----:B------:R0:W4:Y:S01]  /*21ad0*/  @P2 LDG.E.U8 R87, desc[UR20][R82.64] ;  /* 0x0000001452572981 */ /* 0x000122000c1e1100 */
[----:B------:R-:W-:Y:S02]  /*21ae0*/  PRMT R91, RZ, 0x7610, R91 ;  /* 0x00007610ff5b7816 */ /* 0x000fe4000000005b */
[----:B------:R-:W-:Y:S02]  /*21af0*/  ISETP.GT.AND P2, PT, R16, 0x6d, PT ;  /* 0x0000006d1000780c */ /* 0x000fe40003f44270 */
[----:B------:R-:W-:-:S05]  /*21b00*/  PRMT R93, RZ, 0x7610, R93 ;  /* 0x00007610ff5d7816 */ /* 0x000fca000000005d */
[----:B0-----:R-:W-:Y:S02]  /*21b10*/  @P3 IMAD.MOV.U32 R82, RZ, RZ, R7 ;  /* 0x000000ffff523224 */ /* 0x001fe400078e0007 */
        /* <DEDUP_REMOVED lines=8> */
[----:B------:R0:W3:Y:S01]  /*21ba0*/  @P3 LDG.E.U8 R91, desc[UR20][R82.64] ;  /* 0x00000014525b3981 */ /* 0x0000e2000c1e1100 */
[----:B------:R-:W-:Y:S01]  /*21bb0*/  ISETP.GT.AND P3, PT, R16, 0x71, PT ;  /* 0x000000711000780c */ /* 0x000fe20003f64270 */
[----:B0-----:R-:W-:Y:S02]  /*21bc0*/  @P2 IMAD.MOV.U32 R82, RZ, RZ, R9 ;  /* 0x000000ffff522224 */ /* 0x001fe400078e0009 */
        /* <DEDUP_REMOVED lines=9> */
[----:B------:R-:W-:Y:S02]  /*21c60*/  ISETP.GT.AND P4, PT, R16, 0x79, PT ;  /* 0x000000791000780c */ /* 0x000fe40003f84270 */
[----:B------:R-:W-:Y:S02]  /*21c70*/  PRMT R97, RZ, 0x7610, R97 ;  /* 0x00007610ff617816 */ /* 0x000fe40000000061 */
[----:B------:R0:W4:Y:S01]  /*21c80*/  @P3 LDG.E.U8 R95, desc[UR20][R82.64] ;  /* 0x00000014525f3981 */ /* 0x000122000c1e1100 */
[----:B------:R-:W-:Y:S02]  /*21c90*/  PRMT R99, RZ, 0x7610, R99 ;  /* 0x00007610ff637816 */ /* 0x000fe40000000063 */
[----:B------:R-:W-:Y:S01]  /*21ca0*/  PRMT R101, RZ, 0x7610, R101 ;  /* 0x00007610ff657816 */ /* 0x000fe20000000065 */
[----:B0-----:R-:W-:-:S02]  /*21cb0*/  @P3 IMAD.MOV.U32 R82, RZ, RZ, R7 ;  /* 0x000000ffff523224 */ /* 0x001fc400078e0007 */
[----:B------:R-:W4:Y:S01]  /*21cc0*/  LDL R7, [R1+0xa84] ;  /* 0x000a840001077983 */ /* 0x000f220000100800 */
[----:B------:R-:W-:-:S03]  /*21cd0*/  @P3 IMAD.MOV.U32 R83, RZ, RZ, R8 ;  /* 0x000000ffff533224 */ /* 0x000fc600078e0008 */
[----:B------:R-:W4:Y:S04]  /*21ce0*/  LDL R8, [R1+0xa80] ;  /* 0x000a800001087983 */ /* 0x000f280000100800 */
[----:B------:R3:W4:Y:S01]  /*21cf0*/  @P3 LDG.E.U8 R97, desc[UR20][R82.64] ;  /* 0x0000001452613981 */ /* 0x000722000c1e1100 */
[----:B------:R-:W-:Y:S01]  /*21d00*/  ISETP.GT.AND P3, PT, R16, 0x72, PT ;  /* 0x000000721000780c */ /* 0x000fe20003f64270 */
[----:B---3--:R-:W-:Y:S02]  /*21d10*/  @P4 IMAD.MOV.U32 R82, RZ, RZ, R5 ;  /* 0x000000ffff524224 */ /* 0x008fe400078e0005 */
[----:B------:R-:W3:Y:S01]  /*21d20*/  LDL R5, [R1+0xafc] ;  /* 0x000afc0001057983 */ /* 0x000ee20000100800 */
[----:B------:R-:W-:-:S03]  /*21d30*/  @P4 IMAD.MOV.U32 R83, RZ, RZ, R6 ;  /* 0x000000ffff534224 */ /* 0x000fc600078e0006 */
[----:B------:R-:W3:Y:S04]  /*21d40*/  LDL R6, [R1+0xaf8] ;  /* 0x000af80001067983 */ /* 0x000ee80000100800 */
[----:B------:R0:W3:Y:S02]  /*21d50*/  @P4 LDG.E.U8 R99, desc[UR20][R82.64] ;  /* 0x0000001452634981 */ /* 0x0000e4000c1e1100 */
[----:B0-----:R-:W-:Y:S01]  /*21d60*/  @P4 IMAD.MOV.U32 R82, RZ, RZ, R9 ;  /* 0x000000ffff524224 */ /* 0x001fe200078e0009 */
[----:B------:R-:W-:Y:S01]  /*21d70*/  PRMT R103, RZ, 0x7610, R103 ;  /* 0x00007610ff677816 */ /* 0x000fe20000000067 */
[----:B------:R-:W3:Y:S01]  /*21d80*/  LDL R9, [R1+0xa8c] ;  /* 0x000a8c0001097983 */ /* 0x000ee20000100800 */
[----:B------:R-:W-:Y:S01]  /*21d90*/  @P4 IMAD.MOV.U32 R83, RZ, RZ, R10 ;  /* 0x000000ffff534224 */ /* 0x000fe200078e000a */
[----:B------:R-:W-:-:S02]  /*21da0*/  PRMT R105, RZ, 0x7610, R105 ;  /* 0x00007610ff697816 */ /* 0x000fc40000000069 */
[----:B------:R-:W3:Y:S04]  /*21db0*/  LDL R10, [R1+0xa88] ;  /* 0x000a8800010a7983 */ /* 0x000ee80000100800 */
[----:B------:R2:W3:Y:S02]  /*21dc0*/  @P4 LDG.E.U8 R101, desc[UR20][R82.64] ;  /* 0x0000001452654981 */ /* 0x0004e4000c1e1100 */
[----:B--2---:R-:W-:Y:S02]  /*21dd0*/  @P3 IMAD.MOV.U32 R82, RZ, RZ, R2 ;  /* 0x000000ffff523224 */ /* 0x004fe400078e0002 */
[----:B------:R-:W2:Y:S01]  /*21de0*/  LDL R2, [R1+0xb04] ;  /* 0x000b040001027983 */ /* 0x000ea20000100800 */
[----:B----4-:R-:W-:-:S03]  /*21df0*/  @P3 IMAD.MOV.U32 R83, RZ, RZ, R3 ;  /* 0x000000ffff533224 */ /* 0x010fc600078e0003 */
[----:B------:R-:W4:Y:S01]  /*21e00*/  LDL R3, [R1+0xb00] ;  /* 0x000b000001037983 */ /* 0x000f220000100800 */
[----:B------:R-:W-:-:S03]  /*21e10*/  ISETP.GT.AND P4, PT, R16, 0x7a, PT ;  /* 0x0000007a1000780c */ /* 0x000fc60003f84270 */
[----:B------:R0:W4:Y:S01]  /*21e20*/  @P3 LDG.E.U8 R103, desc[UR20][R82.64] ;  /* 0x0000001452673981 */ /* 0x000122000c1e1100 */
[----:B------:R-:W-:Y:S01]  /*21e30*/  PRMT R107, RZ, 0x7610, R107 ;  /* 0x00007610ff6b7816 */ /* 0x000fe2000000006b */
        /* <DEDUP_REMOVED lines=15> */
[----:B------:R-:W-:Y:S02]  /*21f30*/  PRMT R109, RZ, 0x7610, R109 ;  /* 0x00007610ff6d7816 */ /* 0x000fe4000000006d */
[----:B------:R-:W-:-:S04]  /*21f40*/  PRMT R111, RZ, 0x7610, R111 ;  /* 0x00007610ff6f7816 */ /* 0x000fc8000000006f */
[----:B------:R0:W4:Y:S01]  /*21f50*/  @P4 LDG.E.U8 R109, desc[UR20][R82.64] ;  /* 0x00000014526d4981 */ /* 0x000122000c1e1100 */
[----:B------:R-:W-:Y:S02]  /*21f60*/  ISETP.GT.AND P4, PT, R16, 0x7b, PT ;  /* 0x0000007b1000780c */ /* 0x000fe40003f84270 */
[----:B------:R-:W-:Y:S02]  /*21f70*/  PRMT R113, RZ, 0x7610, R113 ;  /* 0x00007610ff717816 */ /* 0x000fe40000000071 */
[----:B0-----:R-:W-:Y:S02]  /*21f80*/  @P3 IMAD.MOV.U32 R82, RZ, RZ, R9 ;  /* 0x000000ffff523224 */ /* 0x001fe400078e0009 */
[----:B------:R-:W-:Y:S01]  /*21f90*/  @P3 IMAD.MOV.U32 R83, RZ, RZ, R10 ;  /* 0x000000ffff533224 */ /* 0x000fe200078e000a */
[----:B------:R-:W4:Y:S04]  /*21fa0*/  LDL R9, [R1+0xa34] ;  /* 0x000a340001097983 */ /* 0x000f280000100800 */
[----:B------:R-:W4:Y:S04]  /*21fb0*/  LDL R10, [R1+0xa30] ;  /* 0x000a3000010a7983 */ /* 0x000f280000100800 */
[----:B------:R3:W4:Y:S01]  /*21fc0*/  @P3 LDG.E.U8 R111, desc[UR20][R82.64] ;  /* 0x00000014526f3981 */ /* 0x000722000c1e1100 */
[----:B------:R-:W-:Y:S01]  /*21fd0*/  PRMT R115, RZ, 0x7610, R115 ;  /* 0x00007610ff737816 */ /* 0x000fe20000000073 */
[----:B---3--:R-:W-:-:S02]  /*21fe0*/  @P3 IMAD.MOV.U32 R82, RZ, RZ, R5 ;  /* 0x000000ffff523224 */ /* 0x008fc400078e0005 */
        /* <DEDUP_REMOVED lines=15> */
[----:B------:R-:W-:Y:S02]  /*220e0*/  PRMT R119, RZ, 0x7610, R119 ;  /* 0x00007610ff777816 */ /* 0x000fe40000000077 */
[----:B------:R0:W4:Y:S01]  /*220f0*/  @P4 LDG.E.U8 R117, desc[UR20][R82.64] ;  /* 0x0000001452754981 */ /* 0x000122000c1e1100 */
[----:B------:R-:W-:Y:S02]  /*22100*/  PRMT R121, RZ, 0x7610, R121 ;  /* 0x00007610ff797816 */ /* 0x000fe40000000079 */
[----:B------:R-:W-:Y:S01]  /*22110*/  ISETP.GT.AND P4, PT, R16, 0x7c, PT ;  /* 0x0000007c1000780c */ /* 0x000fe20003f84270 */
[----:B0-----:R-:W-:Y:S01]  /*22120*/  @P2 IMAD.MOV.U32 R82, RZ, RZ, R9 ;  /* 0x000000ffff522224 */ /* 0x001fe200078e0009 */
[----:B------:R-:W-:Y:S01]  /*22130*/  PRMT R123, RZ, 0x7610, R123 ;  /* 0x00007610ff7b7816 */ /* 0x000fe2000000007b */
        /* <DEDUP_REMOVED lines=13> */
[----:B------:R-:W-:-:S02]  /*22210*/  ISETP.GT.AND P2, PT, R16, 0x75, PT ;  /* 0x000000751000780c */ /* 0x000fc40003f44270 */
[----:B------:R-:W3:Y:S04]  /*22220*/  LDL R8, [R1+0xb28] ;  /* 0x000b280001087983 */ /* 0x000ee80000100800 */
[----:B------:R2:W3:Y:S02]  /*22230*/  @P3 LDG.E.U8 R123, desc[UR20][R82.64] ;  /* 0x00000014527b3981 */ /* 0x0004e4000c1e1100 */
[----:B--2---:R-:W-:Y:S02]  /*22240*/  @P4 IMAD.MOV.U32 R82, RZ, RZ, R2 ;  /* 0x000000ffff524224 */ /* 0x004fe400078e0002 */
[----:B------:R-:W2:Y:S01]  /*22250*/  LDL R2, [R1+0xab4] ;  /* 0x000ab40001027983 */ /* 0x000ea20000100800 */
[----:B----4-:R-:W-:-:S03]  /*22260*/  @P4 IMAD.MOV.U32 R83, RZ, RZ, R3 ;  /* 0x000000ffff534224 */ /* 0x010fc600078e0003 */
[----:B------:R-:W4:Y:S01]  /*22270*/  LDL R3, [R1+0xab0] ;  /* 0x000ab00001037983 */ /* 0x000f220000100800 */
[----:B------:R-:W-:-:S03]  /*22280*/  PRMT R127, RZ, 0x7610, R127 ;  /* 0x00007610ff7f7816 */ /* 0x000fc6000000007f */
[----:B------:R3:W4:Y:S01]  /*22290*/  @P4 LDG.E.U8 R125, desc[UR20][R82.64] ;  /* 0x00000014527d4981 */ /* 0x000722000c1e1100 */
        /* <DEDUP_REMOVED lines=15> */
[----:B------:R-:W-:Y:S02]  /*22390*/  ISETP.GT.AND P3, PT, R16, 0x7d, PT ;  /* 0x0000007d1000780c */ /* 0x000fe40003f64270 */
[----:B------:R-:W-:Y:S02]  /*223a0*/  PRMT R131, RZ, 0x7610, R131 ;  /* 0x00007610ff837816 */ /* 0x000fe40000000083 */
[----:B------:R-:W-:-:S04]  /*223b0*/  PRMT R133, RZ, 0x7610, R133 ;  /* 0x00007610ff857816 */ /* 0x000fc80000000085 */
[----:B------:R0:W4:Y:S01]  /*223c0*/  @P2 LDG.E.U8 R131, desc[UR20][R82.64] ;  /* 0x0000001452832981 */ /* 0x000122000c1e1100 */
[----:B------:R-:W-:Y:S02]  /*223d0*/  PRMT R135, RZ, 0x7610, R135 ;  /* 0x00007610ff877816 */ /* 0x000fe40000000087 */
[----:B------:R-:W-:Y:S02]  /*223e0*/  ISETP.GT.AND P2, PT, R16, 0x67, PT ;  /* 0x000000671000780c */ /* 0x000fe40003f44270 */
[----:B0-----:R-:W-:Y:S02]  /*223f0*/  @P3 IMAD.MOV.U32 R82, RZ, RZ, R7 ;  /* 0x000000ffff523224 */ /* 0x001fe400078e0007 */
[----:B------:R-:W-:Y:S01]  /*22400*/  @P3 IMAD.MOV.U32 R83, RZ, RZ, R8 ;  /* 0x000000ffff533224 */ /* 0x000fe200078e0008 */
[----:B------:R-:W4:Y:S04]  /*22410*/  LDL R7, [R1+0x9d4] ;  /* 0x0009d40001077983 */ /* 0x000f280000100800 */
[----:B------:R3:W4:Y:S04]  /*22420*/  @P3 LDG.E.U8 R133, desc[UR20][R82.64] ;  /* 0x0000001452853981 */ /* 0x000728000c1e1100 */
[----:B------:R-:W4:Y:S01]  /*22430*/  LDL R8, [R1+0x9d0] ;  /* 0x0009d00001087983 */ /* 0x000f220000100800 */
[----:B------:R-:W-:Y:S01]  /*22440*/  PRMT R137, RZ, 0x7610, R137 ;  /* 0x00007610ff897816 */ /* 0x000fe20000000089 */
[----:B---3--:R-:W-:-:S02]  /*22450*/  @P3 IMAD.MOV.U32 R82, RZ, RZ, R5 ;  /* 0x000000ffff523224 */ /* 0x008fc400078e0005 */
[----:B------:R-:W3:Y:S01]  /*22460*/  LDL R5, [R1+0xa3c] ;  /* 0x000a3c0001057983 */ /* 0x000ee20000100800 */
[----:B------:R-:W-:-:S03]  /*22470*/  @P3 IMAD.MOV.U32 R83, RZ, RZ, R6 ;  /* 0x000000ffff533224 */ /* 0x000fc600078e0006 */
[----:B------:R-:W3:Y:S04]  /*22480*/  LDL R6, [R1+0xa38] ;  /* 0x000a380001067983 */ /* 0x000ee80000100800 */
[----:B------:R0:W3:Y:S02]  /*22490*/  @P3 LDG.E.U8 R135, desc[UR20][R82.64] ;  /* 0x0000001452873981 */ /* 0x0000e4000c1e1100 */
[----:B0-----:R-:W-:Y:S01]  /*224a0*/  @P1 IMAD.MOV.U32 R82, RZ, RZ, R9 ;  /* 0x000000ffff521224 */ /* 0x001fe200078e0009 */
[----:B------:R-:W-:Y:S01]  /*224b0*/  PRMT R139, RZ, 0x7610, R139 ;  /* 0x00007610ff8b7816 */ /* 0x000fe2000000008b */
        /* <DEDUP_REMOVED lines=9> */
[----:B------:R-:W-:Y:S01]  /*22550*/  PRMT R141, RZ, 0x7610, R141 ;  /* 0x00007610ff8d7816 */ /* 0x000fe2000000008d */
        /* <DEDUP_REMOVED lines=23> */
[----:B------:R-:W-:-:S05]  /*226d0*/  @P2 IMAD.MOV.U32 R83, RZ, RZ, R14 ;  /* 0x000000ffff532224 */ /* 0x000fca00078e000e */
[----:B------:R0:W4:Y:S01]  /*226e0*/  @P2 LDG.E.U8 R147, desc[UR20][R82.64] ;  /* 0x0000001452932981 */ /* 0x000122000c1e1100 */
[----:B------:R-:W-:Y:S01]  /*226f0*/  PRMT R151, RZ, 0x7610, R151 ;  /* 0x00007610ff977816 */ /* 0x000fe20000000097 */
[----:B0-----:R-:W-:Y:S02]  /*22700*/  @P2 IMAD.MOV.U32 R82, RZ, RZ, R9 ;  /* 0x000000ffff522224 */ /* 0x001fe400078e0009 */
[----:B------:R-:W-:-:S05]  /*22710*/  @P2 IMAD.MOV.U32 R83, RZ, RZ, R10 ;  /* 0x000000ffff532224 */ /* 0x000fca00078e000a */
[----:B------:R0:W4:Y:S01]  /*22720*/  @P2 LDG.E.U8 R149, desc[UR20][R82.64] ;  /* 0x0000001452952981 */ /* 0x000122000c1e1100 */
[----:B------:R-:W-:Y:S02]  /*22730*/  ISETP.GT.AND P2, PT, R16, 0x77, PT ;  /* 0x000000771000780c */ /* 0x000fe40003f44270 */
[----:B------:R-:W-:Y:S01]  /*22740*/  PRMT R153, RZ, 0x7610, R153 ;  /* 0x00007610ff997816 */ /* 0x000fe20000000099 */
[----:B0-----:R-:W-:Y:S02]  /*22750*/  @P1 IMAD.MOV.U32 R82, RZ, RZ, R7 ;  /* 0x000000ffff521224 */ /* 0x001fe400078e0007 */
[----:B------:R-:W-:-:S05]  /*22760*/  @P1 IMAD.MOV.U32 R83, RZ, RZ, R8 ;  /* 0x000000ffff531224 */ /* 0x000fca00078e0008 */
[----:B------:R3:W4:Y:S02]  /*22770*/  @P1 LDG.E.U8 R151, desc[UR20][R82.64] ;  /* 0x0000001452971981 */ /* 0x000724000c1e1100 */
[----:B---3--:R-:W-:Y:S02]  /*22780*/  @P1 IMAD.MOV.U32 R82, RZ, RZ, R5 ;  /* 0x000000ffff521224 */ /* 0x008fe400078e0005 */
[----:B------:R-:W-:-:S05]  /*22790*/  @P1 IMAD.MOV.U32 R83, RZ, RZ, R6 ;  /* 0x000000ffff531224 */ /* 0x000fca00078e0006 */
[----:B------:R2:W3:Y:S01]  /*227a0*/  @P1 LDG.E.U8 R153, desc[UR20][R82.64] ;  /* 0x0000001452991981 */ /* 0x0004e2000c1e1100 */
[----:B------:R-:W-:Y:S01]  /*227b0*/  PRMT R155, RZ, 0x7610, R155 ;  /* 0x00007610ff9b7816 */ /* 0x000fe2000000009b */
[----:B--2---:R-:W-:Y:S02]  /*227c0*/  @P2 IMAD.MOV.U32 R82, RZ, RZ, R2 ;  /* 0x000000ffff522224 */ /* 0x004fe400078e0002 */
[----:B------:R-:W2:Y:S04]  /*227d0*/  LDL R2, [R1+0x444] ;  /* 0x0004440001027983 */ /* 0x000ea80000100800 */
[----:B------:R-:W2:Y:S04]  /*227e0*/  LDL.LU R10, [R1+0x134] ;  /* 0x00013400010a7983 */ /* 0x000ea80000300800 */
[----:B------:R-:W2:Y:S01]  /*227f0*/  LDL.LU R15, [R1+0x130] ;  /* 0x00013000010f7983 */ /* 0x000ea20000300800 */
[----:B----4-:R-:W-:-:S03]  /*22800*/  @P2 IMAD.MOV.U32 R83, RZ, RZ, R3 ;  /* 0x000000ffff532224 */ /* 0x010fc600078e0003 */
        /* <DEDUP_REMOVED lines=9> */
[----:B------:R0:W2:Y:S04]  /*228a0*/  @P2 LDG.E.U8 R155, desc[UR20][R82.64] ;  /* 0x00000014529b2981 */ /* 0x0000a8000c1e1100 */
[----:B------:R-:W0:Y:S04]  /*228b0*/  LDL R82, [R1+0xad0] ;  /* 0x000ad00001527983 */ /* 0x000e280000100800 */
[----:B------:R-:W0:Y:S01]  /*228c0*/  LDL R83, [R1+0xad4] ;  /* 0x000ad40001537983 */ /* 0x000e220000100800 */
[----:B------:R-:W-:-:S02]  /*228d0*/  PRMT R157, RZ, 0x7610, R157 ;  /* 0x00007610ff9d7816 */ /* 0x000fc4000000009d */
[----:B0-----:R-:W-:-:S04]  /*228e0*/  @P2 LOP3.LUT R83, R83, R82, RZ, 0x3c, !PT ;  /* 0x0000005253532212 */ /* 0x001fc800078e3cff */
        /* <DEDUP_REMOVED lines=10> */
[----:B------:R0:W2:Y:S04]  /*22990*/  @P1 LDG.E.U8 R159, desc[UR20][R82.64] ;  /* 0x00000014529f1981 */ /* 0x0000a8000c1e1100 */
[----:B------:R-:W0:Y:S04]  /*229a0*/  LDL R82, [R1+0xb40] ;  /* 0x000b400001527983 */ /* 0x000e280000100800 */
[----:B------:R-:W0:Y:S01]  /*229b0*/  LDL R83, [R1+0xb44] ;  /* 0x000b440001537983 */ /* 0x000e220000100800 */
[----:B------:R-:W-:Y:S02]  /*229c0*/  PRMT R161, RZ, 0x7610, R161 ;  /* 0x00007610ffa17816 */ /* 0x000fe400000000a1 */
[----:B------:R-:W-:-:S02]  /*229d0*/  ISETP.GT.AND P2, PT, R16, 0x7f, PT ;  /* 0x0000007f1000780c */ /* 0x000fc40003f44270 */
[----:B0-----:R-:W-:-:S04]  /*229e0*/  @P1 LOP3.LUT R83, R83, R82, RZ, 0x3c, !PT ;  /* 0x0000005253531212 */ /* 0x001fc800078e3cff */
[----:B------:R-:W-:-:S04]  /*229f0*/  @P1 LOP3.LUT R82, R83, R82, RZ, 0x3c, !PT ;  /* 0x0000005253521212 */ /* 0x000fc800078e3cff */
[----:B------:R-:W-:-:S05]  /*22a00*/  @P1 LOP3.LUT R83, R83, R82, RZ, 0x3c, !PT ;  /* 0x0000005253531212 */ /* 0x000fca00078e3cff */
[----:B------:R2:W3:Y:S04]  /*22a10*/  @P1 LDG.E.U8 R161, desc[UR20][R82.64] ;  /* 0x0000001452a11981 */ /* 0x0004e8000c1e1100 */
[----:B------:R-:W3:Y:S01]  /*22a20*/  LDL R83, [R1+0x440] ;  /* 0x0004400001537983 */ /* 0x000ee20000100800 */
[----:B------:R-:W-:Y:S01]  /*22a30*/  PRMT R163, RZ, 0x7610, R163 ;  /* 0x00007610ffa37816 */ /* 0x000fe200000000a3 */
[----:B--2---:R-:W-:-:S05]  /*22a40*/  @P2 IMAD.MOV.U32 R82, RZ, RZ, R2 ;  /* 0x000000ffff522224 */ /* 0x004fca00078e0002 */
[----:B---3--:R0:W2:Y:S04]  /*22a50*/  @P2 LDG.E.U8 R163, desc[UR20][R82.64] ;  /* 0x0000001452a32981 */ /* 0x0080a8000c1e1100 */
[----:B------:R-:W0:Y:S04]  /*22a60*/  LDL R82, [R1+0x448] ;  /* 0x0004480001527983 */ /* 0x000e280000100800 */
[----:B------:R-:W0:Y:S01]  /*22a70*/  LDL R83, [R1+0x44c] ;  /* 0x00044c0001537983 */ /* 0x000e220000100800 */
[----:B------:R-:W1:Y:S01]  /*22a80*/  S2R R2, SR_TID.X ;  /* 0x0000000000027919 */ /* 0x000e620000002100 */
[----:B------:R-:W-:-:S02]  /*22a90*/  PRMT R165, RZ, 0x7610, R165 ;  /* 0x00007610ffa57816 */ /* 0x000fc400000000a5 */
[----:B-1----:R-:W-:Y:S02]  /*22aa0*/  LOP3.LUT R2, R2, 0x7f, RZ, 0xc0, !PT ;  /* 0x0000007f02027812 */ /* 0x002fe400078ec0ff */
[----:B0-----:R-:W-:-:S04]  /*22ab0*/  @P2 LOP3.LUT R83, R83, R82, RZ, 0x3c, !PT ;  /* 0x0000005253532212 */ /* 0x001fc800078e3cff */
[----:B------:R-:W-:-:S04]  /*22ac0*/  @P2 LOP3.LUT R82, R83, R82, RZ, 0x3c, !PT ;  /* 0x0000005253522212 */ /* 0x000fc800078e3cff */
[----:B------:R-:W-:-:S05]  /*22ad0*/  @P2 LOP3.LUT R83, R83, R82, RZ, 0x3c, !PT ;  /* 0x0000005253532212 */ /* 0x000fca00078e3cff */
[----:B------:R-:W3:Y:S01]  /*22ae0*/  @P2 LDG.E.U8 R165, desc[UR20][R82.64] ;  /* 0x0000001452a52981 */ /* 0x000ee2000c1e1100 */
[----:B------:R-:W-:Y:S06]  /*22af0*/  BAR.SYNC.DEFER_BLOCKING 0x0 ;  /* 0x0000000000007b1d */ /* 0x000fec0000010000 */
[----:B------:R0:W-:Y:S04]  /*22b00*/  STS.U8 [R2+UR9+0x8000], R10 ;  /* 0x0080000a02007988 */ /* 0x0001e80008000009 */
[----:B------:R1:W-:Y:S04]  /*22b10*/  STS.U8 [R2+UR9+0xc000], R15 ;  /* 0x00c0000f02007988 */ /* 0x0003e80008000009 */
[----:B----4-:R4:W-:Y:S04]  /*22b20*/  STS.U8 [R2+UR9+0x8400], R9 ;  /* 0x0084000902007988 */ /* 0x0109e80008000009 */
[----:B0-----:R-:W2:Y:S04]  /*22b30*/  LDL.LU R10, [R1+0xbfc] ;  /* 0x000bfc00010a7983 */ /* 0x001ea80000300800 */
[----:B-1----:R-:W2:Y:S04]  /*22b40*/  LDL.LU R15, [R1+0xbf8] ;  /* 0x000bf800010f7983 */ /* 0x002ea80000300800 */
[----:B----4-:R-:W4:Y:S04]  /*22b50*/  LDL.LU R9, [R1+0xbf4] ;  /* 0x000bf40001097983 */ /* 0x010f280000300800 */
[----:B------:R0:W-:Y:S04]  /*22b60*/  STS.U8 [R2+UR9+0xc400], R144 ;  /* 0x00c4009002007988 */ /* 0x0001e80008000009 */
[----:B------:R1:W-:Y:S04]  /*22b70*/  STS.U8 [R2+UR9+0x8800], R5 ;  /* 0x0088000502007988 */ /* 0x0003e80008000009 */
[----:B------:R1:W-:Y:S04]  /*22b80*/  STS.U8 [R2+UR9+0xc800], R14 ;  /* 0x00c8000e02007988 */ /* 0x0003e80008000009 */
[----:B0-----:R-:W2:Y:S04]  /*22b90*/  LDL.LU R144, [R1+0xbf0] ;  /* 0x000bf00001907983 */ /* 0x001ea80000300800 */
[----:B-1----:R-:W2:Y:S04]  /*22ba0*/  LDL.LU R5, [R1+0xbec] ;  /* 0x000bec0001057983 */ /* 0x002ea80000300800 */
[----:B------:R-:W2:Y:S04]  /*22bb0*/  LDL.LU R14, [R1+0xbe8] ;  /* 0x000be800010e7983 */ /* 0x000ea80000300800 */
[----:B------:R0:W-:Y:S04]  /*22bc0*/  STS.U8 [R2+UR9+0x8c00], R6 ;  /* 0x008c000602007988 */ /* 0x0001e80008000009 */
[----:B0-----:R-:W2:Y:S04]  /*22bd0*/  LDL.LU R6, [R1+0xbe4] ;  /* 0x000be40001067983 */ /* 0x001ea80000300800 */
[----:B------:R0:W-:Y:S04]  /*22be0*/  STS.U8 [R2+UR9+0xcc00], R8 ;  /* 0x00cc000802007988 */ /* 0x0001e80008000009 */
[----:B------:R1:W-:Y:S04]  /*22bf0*/  STS.U8 [R2+UR9+0x9000], R3 ;  /* 0x0090000302007988 */ /* 0x0003e80008000009 */
[----:B------:R1:W-:Y:S04]  /*22c00*/  STS.U8 [R2+UR9+0xd000], R7 ;  /* 0x00d0000702007988 */ /* 0x0003e80008000009 */
[----:B------:R-:W-:Y:S01]  /*22c10*/  STS.U8 [R2+UR9+0x9400], R13 ;  /* 0x0094000d02007988 */ /* 0x000fe20008000009 */
[----:B------:R-:W-:-:S03]  /*22c20*/  ISETP.GE.AND P1, PT, R2, R16, PT ;  /* 0x000000100200720c */ /* 0x000fc60003f26270 */
[----:B0-----:R-:W3:Y:S04]  /*22c30*/  LDL.LU R8, [R1+0x12c] ;  /* 0x00012c0001087983 */ /* 0x001ee80000300800 */
[----:B-1----:R-:W3:Y:S04]  /*22c40*/  LDL.LU R3, [R1+0x128] ;  /* 0x0001280001037983 */ /* 0x002ee80000300800 */
[----:B------:R-:W3:Y:S04]  /*22c50*/  LDL.LU R7, [R1+0xf4] ;  /* 0x0000f40001077983 */ /* 0x000ee80000300800 */
[----:B--2---:R-:W-:Y:S04]  /*22c60*/  STS.U8 [R2+UR9+0xd400], R6 ;  /* 0x00d4000602007988 */ /* 0x004fe80008000009 */
[----:B------:R-:W-:Y:S04]  /*22c70*/  STS.U8 [R2+UR9+0x9800], R14 ;  /* 0x0098000e02007988 */ /* 0x000fe80008000009 */
[----:B------:R-:W-:Y:S04]  /*22c80*/  STS.U8 [R2+UR9+0xd800], R5 ;  /* 0x00d8000502007988 */ /* 0x000fe80008000009 */
[----:B------:R0:W-:Y:S04]  /*22c90*/  STS.U8 [R2+UR9+0x9c00], R162 ;  /* 0x009c00a202007988 */ /* 0x0001e80008000009 */
[----:B0-----:R-:W2:Y:S01]  /*22ca0*/  LDL.LU R2, [R1+0xf0] ;  /* 0x0000f00001027983 */ /* 0x001ea20000300800 */
[----:B------:R-:W0:Y:S01]  /*22cb0*/  S2R R162, SR_TID.X ;  /* 0x0000000000a27919 */ /* 0x000e220000002100 */
[----:B------:R-:W1:Y:S02]  /*22cc0*/  S2R R6, SR_TID.X ;  /* 0x0000000000067919 */ /* 0x000e640000002100 */
[----:B------:R-:W4:Y:S04]  /*22cd0*/  LDL.LU R13, [R1+0xbc] ;  /* 0x0000bc00010d7983 */ /* 0x000f280000300800 */
[----:B------:R-:W4:Y:S04]  /*22ce0*/  LDL.LU R14, [R1+0xb8] ;  /* 0x0000b800010e7983 */ /* 0x000f280000300800 */
[----:B------:R-:W4:Y:S01]  /*22cf0*/  LDL.LU R5, [R1+0x84] ;  /* 0x0000840001057983 */ /* 0x000f220000300800 */
[----:B0-----:R-:W-:-:S05]  /*22d00*/  LOP3.LUT R162, R162, 0x7f, RZ, 0xc0, !PT ;  /* 0x0000007fa2a27812 */ /* 0x001fca00078ec0ff */
[----:B------:R0:W-:Y:S04]  /*22d10*/  STS.U8 [R162+UR9+0xdc00], R158 ;  /* 0x00dc009ea2007988 */ /* 0x0001e80008000009 */
[----:B------:R0:W-:Y:S04]  /*22d20*/  STS.U8 [R162+UR9+0xa000], R126 ;  /* 0x00a0007ea2007988 */ /* 0x0001e80008000009 */
[----:B------:R0:W-:Y:S04]  /*22d30*/  STS.U8 [R162+UR9+0xe000], R124 ;  /* 0x00e0007ca2007988 */ /* 0x0001e80008000009 */
[----:B------:R-:W-:Y:S04]  /*22d40*/  STS.U8 [R162+UR9+0xa400], R94 ;  /* 0x00a4005ea2007988 */ /* 0x000fe80008000009 */
[----:B------:R-:W-:Y:S01]  /*22d50*/  STS.U8 [R162+UR9+0xe400], R92 ;  /* 0x00e4005ca2007988 */ /* 0x000fe20008000009 */
[----:B-1----:R-:W-:-:S03]  /*22d60*/  LOP3.LUT R6, R6, 0x7f, RZ, 0xc0, !PT ;  /* 0x0000007f06067812 */ /* 0x002fc600078ec0ff */
[----:B------:R-:W-:Y:S04]  /*22d70*/  STS.U8 [R162+UR9+0xa800], R27 ;  /* 0x00a8001ba2007988 */ /* 0x000fe80008000009 */
[----:B------:R1:W-:Y:S04]  /*22d80*/  STS.U8 [R162+UR9+0xe800], R28 ;  /* 0x00e8001ca2007988 */ /* 0x0003e80008000009 */
[----:B------:R-:W-:Y:S04]  /*22d90*/  STS.U8 [R162+UR9+0xac00], R43 ;  /* 0x00ac002ba2007988 */ /* 0x000fe80008000009 */
[----:B------:R0:W-:Y:S01]  /*22da0*/  STS.U8 [R162+UR9+0xec00], R44 ;  /* 0x00ec002ca2007988 */ /* 0x0001e20008000009 */
[----:B------:R-:W-:-:S03]  /*22db0*/  LOP3.LUT R6, R6, 0x10, RZ, 0x3c, !PT ;  /* 0x0000001006067812 */ /* 0x000fc600078e3cff */
[----:B------:R-:W-:Y:S04]  /*22dc0*/  STS.U8 [R162+UR9+0xb000], R59 ;  /* 0x00b0003ba2007988 */ /* 0x000fe80008000009 */
[----:B------:R-:W-:Y:S04]  /*22dd0*/  STS.U8 [R162+UR9+0xf000], R60 ;  /* 0x00f0003ca2007988 */ /* 0x000fe80008000009 */
[----:B------:R-:W-:Y:S04]  /*22de0*/  STS.U8 [R162+UR9+0xb400], R72 ;  /* 0x00b40048a2007988 */ /* 0x000fe80008000009 */
[----:B------:R-:W-:Y:S04]  /*22df0*/  STS.U8 [R162+UR9+0xf400], R73 ;  /* 0x00f40049a2007988 */ /* 0x000fe80008000009 */
[----:B0-----:R-:W4:Y:S04]  /*22e00*/  LDL.LU R158, [R1+0x18] ;  /* 0x00001800019e7983 */ /* 0x001f280000300800 */
[----:B------:R-:W-:Y:S04]  /*22e10*/  STS.U8 [R162+UR9+0xb800], R85 ;  /* 0x00b80055a2007988 */ /* 0x000fe80008000009 */
[----:B------:R-:W4:Y:S04]  /*22e20*/  LDL.LU R126, [R1+0x1c] ;  /* 0x00001c00017e7983 */ /* 0x000f280000300800 */
[----:B------:R-:W-:Y:S04]  /*22e30*/  STS.U8 [R162+UR9+0xf800], R87 ;  /* 0x00f80057a2007988 */ /* 0x000fe80008000009 */
[----:B------:R-:W4:Y:S04]  /*22e40*/  LDL.LU R124, [R1+0x48] ;  /* 0x00004800017c7983 */ /* 0x000f280000300800 */
[----:B------:R-:W-:Y:S04]  /*22e50*/  STS.U8 [R162+UR9+0xbc00], R89 ;  /* 0x00bc0059a2007988 */ /* 0x000fe80008000009 */
[----:B-1----:R-:W4:Y:S04]  /*22e60*/  LDL.LU R28, [R1+0x4c] ;  /* 0x00004c00011c7983 */ /* 0x002f280000300800 */
[----:B------:R-:W-:Y:S04]  /*22e70*/  STS.U8 [R162+UR9+0xfc00], R91 ;  /* 0x00fc005ba2007988 */ /* 0x000fe80008000009 */
[----:B------:R-:W4:Y:S04]  /*22e80*/  LDL.LU R44, [R1+0x80] ;  /* 0x00008000012c7983 */ /* 0x000f280000300800 */
[----:B---3--:R0:W-:Y:S04]  /*22e90*/  STS.U8 [R6+UR9+0x8080], R8 ;  /* 0x0080800806007988 */ /* 0x0081e80008000009 */
[----:B------:R1:W-:Y:S04]  /*22ea0*/  STS.U8 [R6+UR9+0xc080], R3 ;  /* 0x00c0800306007988 */ /* 0x0003e80008000009 */
[----:B------:R3:W-:Y:S04]  /*22eb0*/  STS.U8 [R6+UR9+0x8480], R7 ;  /* 0x0084800706007988 */ /* 0x0007e80008000009 */
[----:B0-----:R-:W4:Y:S04]  /*22ec0*/  LDL.LU R8, [R1+0xbe0] ;  /* 0x000be00001087983 */ /* 0x001f280000300800 */
[----:B-1----:R-:W4:Y:S04]  /*22ed0*/  LDL.LU R3, [R1+0xbdc] ;  /* 0x000bdc0001037983 */ /* 0x002f280000300800 */
[----:B---3--:R-:W3:Y:S04]  /*22ee0*/  LDL.LU R7, [R1+0xbd8] ;  /* 0x000bd80001077983 */ /* 0x008ee80000300800 */
[----:B--2---:R0:W-:Y:S04]  /*22ef0*/  STS.U8 [R6+UR9+0xc480], R2 ;  /* 0x00c4800206007988 */ /* 0x0041e80008000009 */
[----:B0-----:R-:W2:Y:S04]  /*22f00*/  LDL.LU R2, [R1+0xbd4] ;  /* 0x000bd40001027983 */ /* 0x001ea80000300800 */
[----:B----4-:R0:W-:Y:S04]  /*22f10*/  STS.U8 [R6+UR9+0x8880], R13 ;  /* 0x0088800d06007988 */ /* 0x0101e80008000009 */
[----:B------:R1:W-:Y:S04]  /*22f20*/  STS.U8 [R6+UR9+0xc880], R14 ;  /* 0x00c8800e06007988 */ /* 0x0003e80008000009 */
[----:B------:R4:W-:Y:S04]  /*22f30*/  STS.U8 [R6+UR9+0x8c80], R5 ;  /* 0x008c800506007988 */ /* 0x0009e80008000009 */
[----:B0-----:R-:W3:Y:S04]  /*22f40*/  LDL.LU R13, [R1+0xbd0] ;  /* 0x000bd000010d7983 */ /* 0x001ee80000300800 */
[----:B-1----:R-:W3:Y:S04]  /*22f50*/  LDL.LU R14, [R1+0xbcc] ;  /* 0x000bcc00010e7983 */ /* 0x002ee80000300800 */
[----:B----4-:R-:W4:Y:S04]  /*22f60*/  LDL.LU R5, [R1+0xbc8] ;  /* 0x000bc80001057983 */ /* 0x010f280000300800 */
        /* <DEDUP_REMOVED lines=12> */
[----:B--2---:R0:W-:Y:S04]  /*23030*/  STS.U8 [R6+UR9+0x9880], R2 ;  /* 0x0098800206007988 */ /* 0x0041e80008000009 */
[----:B0-----:R-:W2:Y:S04]  /*23040*/  LDL.LU R2, [R1+0xbc4] ;  /* 0x000bc40001027983 */ /* 0x001ea80000300800 */
[----:B------:R-:W2:Y:S04]  /*23050*/  LDL.LU R44, [R1+0x78] ;  /* 0x00007800012c7983 */ /* 0x000ea80000300800 */
        /* <DEDUP_REMOVED lines=11> */
[----:B---3--:R0:W-:Y:S02]  /*23110*/  STS.U8 [R6+UR9+0xd880], R7 ;  /* 0x00d8800706007988 */ /* 0x0081e40008000009 */
[----:B0-----:R-:W0:Y:S02]  /*23120*/  S2R R7, SR_TID.X ;  /* 0x0000000000077919 */ /* 0x001e240000002100 */
[----:B------:R-:W-:Y:S04]  /*23130*/  STS.U8 [R6+UR9+0xa480], R90 ;  /* 0x00a4805a06007988 */ /* 0x000fe80008000009 */
[----:B------:R-:W-:Y:S04]  /*23140*/  STS.U8 [R6+UR9+0xe480], R88 ;  /* 0x00e4805806007988 */ /* 0x000fe80008000009 */
[----:B------:R-:W-:Y:S04]  /*23150*/  STS.U8 [R6+UR9+0xec80], R46 ;  /* 0x00ec802e06007988 */ /* 0x000fe80008000009 */
[----:B------:R-:W-:Y:S04]  /*23160*/  STS.U8 [R6+UR9+0xb080], R61 ;  /* 0x00b0803d06007988 */ /* 0x000fe80008000009 */
[----:B------:R-:W-:Y:S04]  /*23170*/  STS.U8 [R6+UR9+0xf080], R62 ;  /* 0x00f0803e06007988 */ /* 0x000fe80008000009 */
[----:B------:R-:W-:Y:S01]  /*23180*/  STS.U8 [R6+UR9+0xb480], R74 ;  /* 0x00b4804a06007988 */ /* 0x000fe20008000009 */
[----:B0-----:R-:W-:-:S04]  /*23190*/  LOP3.LUT R7, R7, 0x7f, RZ, 0xc0, !PT ;  /* 0x0000007f07077812 */ /* 0x001fc800078ec0ff */
[----:B------:R-:W-:Y:S01]  /*231a0*/  LOP3.LUT R7, R7, 0x20, RZ, 0x3c, !PT ;  /* 0x0000002007077812 */ /* 0x000fe200078e3cff */
[----:B------:R-:W-:Y:S04]  /*231b0*/  STS.U8 [R6+UR9+0xf480], R75 ;  /* 0x00f4804b06007988 */ /* 0x000fe80008000009 */
[----:B------:R-:W-:Y:S04]  /*231c0*/  STS.U8 [R6+UR9+0xb880], R95 ;  /* 0x00b8805f06007988 */ /* 0x000fe80008000009 */
[----:B------:R-:W-:Y:S04]  /*231d0*/  STS.U8 [R6+UR9+0xf880], R97 ;  /* 0x00f8806106007988 */ /* 0x000fe80008000009 */
[----:B------:R-:W-:Y:S04]  /*231e0*/  STS.U8 [R6+UR9+0xbc80], R99 ;  /* 0x00bc806306007988 */ /* 0x000fe80008000009 */
[----:B------:R-:W-:Y:S04]  /*231f0*/  STS.U8 [R6+UR9+0xfc80], R101 ;  /* 0x00fc806506007988 */ /* 0x000fe80008000009 */
[----:B------:R0:W-:Y:S04]  /*23200*/  STS.U8 [R7+UR9+0x9900], R3 ;  /* 0x0099000307007988 */ /* 0x0001e80008000009 */
[----:B0-----:R-:W3:Y:S04]  /*23210*/  LDL.LU R3, [R1+0xbc0] ;  /* 0x000bc00001037983 */ /* 0x001ee80000300800 */
[----:B--2---:R-:W-:Y:S04]  /*23220*/  STS.U8 [R7+UR9+0xcd00], R44 ;  /* 0x00cd002c07007988 */ /* 0x004fe80008000009 */
[----:B----4-:R-:W-:Y:S04]  /*23230*/  STS.U8 [R7+UR9+0x9100], R28 ;  /* 0x0091001c07007988 */ /* 0x010fe80008000009 */
[----:B------:R-:W-:Y:S04]  /*23240*/  STS.U8 [R7+UR9+0x8d00], R156 ;  /* 0x008d009c07007988 */ /* 0x000fe80008000009 */
[----:B------:R-:W-:Y:S04]  /*23250*/  STS.U8 [R7+UR9+0xc900], R154 ;  /* 0x00c9009a07007988 */ /* 0x000fe80008000009 */
[----:B------:R-:W-:Y:S04]  /*23260*/  STS.U8 [R7+UR9+0x8900], R122 ;  /* 0x0089007a07007988 */ /* 0x000fe80008000009 */
[----:B------:R-:W-:Y:S04]  /*23270*/  STS.U8 [R7+UR9+0xc500], R120 ;  /* 0x00c5007807007988 */ /* 0x000fe80008000009 */
[----:B------:R-:W-:Y:S04]  /*23280*/  STS.U8 [R7+UR9+0x8500], R29 ;  /* 0x0085001d07007988 */ /* 0x000fe80008000009 */
[----:B------:R-:W-:Y:S04]  /*23290*/  STS.U8 [R7+UR9+0xc100], R30 ;  /* 0x00c1001e07007988 */ /* 0x000fe80008000009 */
[----:B------:R0:W-:Y:S04]  /*232a0*/  STS.U8 [R7+UR9+0x8100], R45 ;  /* 0x0081002d07007988 */ /* 0x0001e80008000009 */
[----:B0-----:R-:W2:Y:S04]  /*232b0*/  LDL.LU R45, [R1+0x11c] ;  /* 0x00011c00012d7983 */ /* 0x001ea80000300800 */
[----:B------:R-:W4:Y:S04]  /*232c0*/  LDL.LU R30, [R1+0x118] ;  /* 0x00011800011e7983 */ /* 0x000f280000300800 */
[----:B------:R-:W3:Y:S04]  /*232d0*/  LDL.LU R29, [R1+0xe4] ;  /* 0x0000e400011d7983 */ /* 0x000ee80000300800 */
[----:B------:R-:W4:Y:S04]  /*232e0*/  LDL.LU R120, [R1+0xe0] ;  /* 0x0000e00001787983 */ /* 0x000f280000300800 */
[----:B------:R-:W4:Y:S04]  /*232f0*/  LDL.LU R122, [R1+0xac] ;  /* 0x0000ac00017a7983 */ /* 0x000f280000300800 */
[----:B------:R-:W4:Y:S04]  /*23300*/  LDL.LU R154, [R1+0xa8] ;  /* 0x0000a800019a7983 */ /* 0x000f280000300800 */
[----:B------:R-:W4:Y:S04]  /*23310*/  LDL.LU R156, [R1+0x74] ;  /* 0x00007400019c7983 */ /* 0x000f280000300800 */
[----:B------:R-:W4:Y:S04]  /*23320*/  LDL.LU R44, [R1+0x70] ;  /* 0x00007000012c7983 */ /* 0x000f280000300800 */
[----:B------:R-:W4:Y:S04]  /*23330*/  LDL.LU R28, [R1+0x3c] ;  /* 0x00003c00011c7983 */ /* 0x000f280000300800 */
[----:B------:R0:W-:Y:S02]  /*23340*/  STS.U8 [R7+UR9+0xd900], R8 ;  /* 0x00d9000807007988 */ /* 0x0001e40008000009 */
[----:B0-----:R-:W0:Y:S02]  /*23350*/  S2R R8, SR_TID.X ;  /* 0x0000000000087919 */ /* 0x001e240000002100 */
[----:B------:R1:W-:Y:S04]  /*23360*/  STS.U8 [R7+UR9+0xd100], R124 ;  /* 0x00d1007c07007988 */ /* 0x0003e80008000009 */
[----:B------:R1:W-:Y:S04]  /*23370*/  STS.U8 [R7+UR9+0x9500], R126 ;  /* 0x0095007e07007988 */ /* 0x0003e80008000009 */
[----:B------:R1:W-:Y:S04]  /*23380*/  STS.U8 [R7+UR9+0xd500], R158 ;  /* 0x00d5009e07007988 */ /* 0x0003e80008000009 */
[----:B-1----:R-:W4:Y:S04]  /*23390*/  LDL.LU R124, [R1+0x38] ;  /* 0x00003800017c7983 */ /* 0x002f280000300800 */
[----:B------:R-:W4:Y:S04]  /*233a0*/  LDL.LU R126, [R1+0xc] ;  /* 0x00000c00017e7983 */ /* 0x000f280000300800 */
[----:B------:R-:W4:Y:S01]  /*233b0*/  LDL.LU R158, [R1+0x8] ;  /* 0x00000800019e7983 */ /* 0x000f220000300800 */
[----:B0-----:R-:W-:-:S04]  /*233c0*/  LOP3.LUT R8, R8, 0x7f, RZ, 0xc0, !PT ;  /* 0x0000007f08087812 */ /* 0x001fc800078ec0ff */
        /* <DEDUP_REMOVED lines=20> */
[----:B0-----:R-:W4:Y:S04]  /*23510*/  LDL.LU R144, [R1+0xbbc] ;  /* 0x000bbc0001907983 */ /* 0x001f280000300800 */
[----:B--2---:R0:W-:Y:S04]  /*23520*/  STS.U8 [R8+UR9+0x8180], R45 ;  /* 0x0081802d08007988 */ /* 0x0041e80008000009 */
[----:B---3--:R1:W-:Y:S04]  /*23530*/  STS.U8 [R8+UR9+0x8580], R29 ;  /* 0x0085801d08007988 */ /* 0x0083e80008000009 */
[----:B0-----:R-:W2:Y:S04]  /*23540*/  LDL.LU R45, [R1+0x114] ;  /* 0x00011400012d7983 */ /* 0x001ea80000300800 */
[----:B----4-:R0:W-:Y:S04]  /*23550*/  STS.U8 [R8+UR9+0xc580], R120 ;  /* 0x00c5807808007988 */ /* 0x0101e80008000009 */
[----:B-1----:R-:W3:Y:S04]  /*23560*/  LDL.LU R29, [R1+0x110] ;  /* 0x00011000011d7983 */ /* 0x002ee80000300800 */
[----:B------:R1:W-:Y:S04]  /*23570*/  STS.U8 [R8+UR9+0x8980], R122 ;  /* 0x0089807a08007988 */ /* 0x0003e80008000009 */
[----:B0-----:R-:W4:Y:S04]  /*23580*/  LDL.LU R120, [R1+0xdc] ;  /* 0x0000dc0001787983 */ /* 0x001f280000300800 */
[----:B------:R0:W-:Y:S04]  /*23590*/  STS.U8 [R8+UR9+0xc980], R154 ;  /* 0x00c9809a08007988 */ /* 0x0001e80008000009 */
[----:B-1----:R-:W2:Y:S04]  /*235a0*/  LDL.LU R122, [R1+0xd8] ;  /* 0x0000d800017a7983 */ /* 0x002ea80000300800 */
[----:B------:R1:W-:Y:S04]  /*235b0*/  STS.U8 [R8+UR9+0x8d80], R156 ;  /* 0x008d809c08007988 */ /* 0x0003e80008000009 */
[----:B0-----:R-:W2:Y:S04]  /*235c0*/  LDL.LU R154, [R1+0xa4] ;  /* 0x0000a400019a7983 */ /* 0x001ea80000300800 */
[----:B------:R0:W-:Y:S04]  /*235d0*/  STS.U8 [R8+UR9+0xcd80], R44 ;  /* 0x00cd802c08007988 */ /* 0x0001e80008000009 */
[----:B-1----:R-:W2:Y:S04]  /*235e0*/  LDL.LU R156, [R1+0xa0] ;  /* 0x0000a000019c7983 */ /* 0x002ea80000300800 */
[----:B------:R1:W-:Y:S04]  /*235f0*/  STS.U8 [R8+UR9+0x9180], R28 ;  /* 0x0091801c08007988 */ /* 0x0003e80008000009 */
[----:B0-----:R-:W2:Y:S04]  /*23600*/  LDL.LU R44, [R1+0x6c] ;  /* 0x00006c00012c7983 */ /* 0x001ea80000300800 */
[----:B-1----:R-:W2:Y:S04]  /*23610*/  LDL.LU R28, [R1+0x68] ;  /* 0x00006800011c7983 */ /* 0x002ea80000300800 */
[----:B------:R0:W-:Y:S02]  /*23620*/  STS.U8 [R8+UR9+0xd980], R9 ;  /* 0x00d9800908007988 */ /* 0x0001e40008000009 */
[----:B0-----:R-:W0:Y:S02]  /*23630*/  S2R R9, SR_TID.X ;  /* 0x0000000000097919 */ /* 0x001e240000002100 */
[----:B------:R1:W-:Y:S04]  /*23640*/  STS.U8 [R8+UR9+0xd180], R124 ;  /* 0x00d1807c08007988 */ /* 0x0003e80008000009 */
[----:B------:R1:W-:Y:S04]  /*23650*/  STS.U8 [R8+UR9+0x9580], R126 ;  /* 0x0095807e08007988 */ /* 0x0003e80008000009 */
[----:B------:R1:W-:Y:S04]  /*23660*/  STS.U8 [R8+UR9+0xd580], R158 ;  /* 0x00d5809e08007988 */ /* 0x0003e80008000009 */
[----:B-1----:R-:W2:Y:S04]  /*23670*/  LDL.LU R124, [R1+0x34] ;  /* 0x00003400017c7983 */ /* 0x002ea80000300800 */
[----:B------:R-:W2:Y:S04]  /*23680*/  LDL.LU R126, [R1+0x30] ;  /* 0x00003000017e7983 */ /* 0x000ea80000300800 */
[----:B------:R-:W2:Y:S01]  /*23690*/  LDL.LU R158, [R1+0x4] ;  /* 0x00000400019e7983 */ /* 0x000ea20000300800 */
[----:B0-----:R-:W-:-:S04]  /*236a0*/  LOP3.LUT R9, R9, 0x7f, RZ, 0xc0, !PT ;  /* 0x0000007f09097812 */ /* 0x001fc800078ec0ff */
[----:B------:R-:W-:Y:S01]  /*236b0*/  LOP3.LUT R9, R9, 0x40, RZ, 0x3c, !PT ;  /* 0x0000004009097812 */ /* 0x000fe200078e3cff */
[----:B------:R0:W-:Y:S04]  /*236c0*/  STS.U8 [R8+UR9+0xc180], R30 ;  /* 0x00c1801e08007988 */ /* 0x0001e80008000009 */
        /* <DEDUP_REMOVED lines=18> */
[----:B0-----:R-:W2:Y:S04]  /*237f0*/  LDL.LU R30, [R1] ;  /* 0x00000000011e7983 */ /* 0x001ea80000300800 */
[----:B---3--:R0:W-:Y:S04]  /*23800*/  STS.U8 [R9+UR9+0xc200], R29 ;  /* 0x00c2001d09007988 */ /* 0x0081e80008000009 */
[----:B----4-:R1:W-:Y:S04]  /*23810*/  STS.U8 [R9+UR9+0x8600], R120 ;  /* 0x0086007809007988 */ /* 0x0103e80008000009 */
[----:B0-----:R-:W3:Y:S04]  /*23820*/  LDL.LU R29, [R1+0x10c] ;  /* 0x00010c00011d7983 */ /* 0x001ee80000300800 */
[----:B--2---:R0:W-:Y:S04]  /*23830*/  STS.U8 [R9+UR9+0xc600], R122 ;  /* 0x00c6007a09007988 */ /* 0x0041e80008000009 */
[----:B-1----:R-:W2:Y:S04]  /*23840*/  LDL.LU R120, [R1+0x108] ;  /* 0x0001080001787983 */ /* 0x002ea80000300800 */
        /* <DEDUP_REMOVED lines=8> */
[----:B0-----:R-:W2:Y:S04]  /*238d0*/  LDL.LU R28, [R1+0x64] ;  /* 0x00006400011c7983 */ /* 0x001ea80000300800 */
[----:B------:R0:W-:Y:S02]  /*238e0*/  STS.U8 [R9+UR9+0xda00], R10 ;  /* 0x00da000a09007988 */ /* 0x0001e40008000009 */
[----:B0-----:R-:W0:Y:S02]  /*238f0*/  S2R R10, SR_TID.X ;  /* 0x00000000000a7919 */ /* 0x001e240000002100 */
[----:B------:R1:W-:Y:S04]  /*23900*/  STS.U8 [R9+UR9+0x9200], R124 ;  /* 0x0092007c09007988 */ /* 0x0003e80008000009 */
[----:B------:R1:W-:Y:S04]  /*23910*/  STS.U8 [R9+UR9+0xd200], R126 ;  /* 0x00d2007e09007988 */ /* 0x0003e80008000009 */
[----:B------:R1:W-:Y:S04]  /*23920*/  STS.U8 [R9+UR9+0x9600], R158 ;  /* 0x0096009e09007988 */ /* 0x0003e80008000009 */
[----:B-1----:R-:W3:Y:S04]  /*23930*/  LDL.LU R124, [R1+0x60] ;  /* 0x00006000017c7983 */ /* 0x002ee80000300800 */
[----:B------:R-:W3:Y:S04]  /*23940*/  LDL.LU R126, [R1+0x2c] ;  /* 0x00002c00017e7983 */ /* 0x000ee80000300800 */
[----:B------:R-:W3:Y:S01]  /*23950*/  LDL.LU R158, [R1+0x28] ;  /* 0x00002800019e7983 */ /* 0x000ee20000300800 */
[----:B0-----:R-:W-:-:S04]  /*23960*/  LOP3.LUT R10, R10, 0x7f, RZ, 0xc0, !PT ;  /* 0x0000007f0a0a7812 */ /* 0x001fc800078ec0ff */
[----:B------:R-:W-:Y:S01]  /*23970*/  LOP3.LUT R10, R10, 0x50, RZ, 0x3c, !PT ;  /* 0x000000500a0a7812 */ /* 0x000fe200078e3cff */
[----:B------:R-:W-:Y:S04]  /*23980*/  STS.U8 [R9+UR9+0x8200], R45 ;  /* 0x0082002d09007988 */ /* 0x000fe80008000009 */
        /* <DEDUP_REMOVED lines=20> */
[----:B0-----:R-:W3:Y:S04]  /*23ad0*/  LDL.LU R15, [R1+0xbb8] ;  /* 0x000bb800010f7983 */ /* 0x001ee80000300800 */
[----:B------:R0:W-:Y:S04]  /*23ae0*/  STS.U8 [R10+UR9+0x9680], R144 ;  /* 0x009680900a007988 */ /* 0x0001e80008000009 */
[----:B------:R1:W-:Y:S04]  /*23af0*/  STS.U8 [R10+UR9+0xd680], R3 ;  /* 0x00d680030a007988 */ /* 0x0003e80008000009 */
[----:B------:R1:W-:Y:S04]  /*23b00*/  STS.U8 [R10+UR9+0x9a80], R160 ;  /* 0x009a80a00a007988 */ /* 0x0003e80008000009 */
[----:B0-----:R-:W3:Y:S04]  /*23b10*/  LDL.LU R144, [R1+0xbb4] ;  /* 0x000bb40001907983 */ /* 0x001ee80000300800 */
[----:B-1----:R-:W3:Y:S04]  /*23b20*/  LDL.LU R3, [R1+0xbb0] ;  /* 0x000bb00001037983 */ /* 0x002ee80000300800 */
[----:B------:R-:W3:Y:S04]  /*23b30*/  LDL.LU R160, [R1+0xbac] ;  /* 0x000bac0001a07983 */ /* 0x000ee80000300800 */
[----:B--2---:R0:W-:Y:S04]  /*23b40*/  STS.U8 [R10+UR9+0x8e80], R28 ;  /* 0x008e801c0a007988 */ /* 0x0041e80008000009 */
[----:B0-----:R-:W2:Y:S04]  /*23b50*/  LDL.LU R28, [R1+0x104] ;  /* 0x00010400011c7983 */ /* 0x001ea80000300800 */
[----:B------:R0:W-:Y:S02]  /*23b60*/  STS.U8 [R10+UR9+0xda80], R11 ;  /* 0x00da800b0a007988 */ /* 0x0001e40008000009 */
[----:B0-----:R-:W0:Y:S02]  /*23b70*/  S2R R11, SR_TID.X ;  /* 0x00000000000b7919 */ /* 0x001e240000002100 */
[----:B------:R1:W-:Y:S04]  /*23b80*/  STS.U8 [R10+UR9+0xc280], R120 ;  /* 0x00c280780a007988 */ /* 0x0003e80008000009 */
[----:B----4-:R4:W-:Y:S04]  /*23b90*/  STS.U8 [R10+UR9+0x8680], R122 ;  /* 0x0086807a0a007988 */ /* 0x0109e80008000009 */
[----:B------:R4:W-:Y:S04]  /*23ba0*/  STS.U8 [R10+UR9+0xc680], R154 ;  /* 0x00c6809a0a007988 */ /* 0x0009e80008000009 */
[----:B-1----:R-:W2:Y:S04]  /*23bb0*/  LDL.LU R120, [R1+0x100] ;  /* 0x0001000001787983 */ /* 0x002ea80000300800 */
[----:B----4-:R-:W4:Y:S04]  /*23bc0*/  LDL.LU R122, [R1+0xcc] ;  /* 0x0000cc00017a7983 */ /* 0x010f280000300800 */
[----:B------:R1:W-:Y:S04]  /*23bd0*/  STS.U8 [R10+UR9+0x8a80], R156 ;  /* 0x008a809c0a007988 */ /* 0x0003e80008000009 */
[----:B------:R-:W4:Y:S04]  /*23be0*/  LDL.LU R154, [R1+0xc8] ;  /* 0x0000c800019a7983 */ /* 0x000f280000300800 */
[----:B---3--:R3:W-:Y:S04]  /*23bf0*/  STS.U8 [R10+UR9+0xce80], R124 ;  /* 0x00ce807c0a007988 */ /* 0x0087e80008000009 */
[----:B-1----:R-:W4:Y:S04]  /*23c00*/  LDL.LU R156, [R1+0x94] ;  /* 0x00009400019c7983 */ /* 0x002f280000300800 */
[----:B------:R1:W-:Y:S04]  /*23c10*/  STS.U8 [R10+UR9+0x9280], R126 ;  /* 0x0092807e0a007988 */ /* 0x0003e80008000009 */
[----:B---3--:R-:W3:Y:S04]  /*23c20*/  LDL.LU R124, [R1+0x90] ;  /* 0x00009000017c7983 */ /* 0x008ee80000300800 */
[----:B------:R0:W-:Y:S04]  /*23c30*/  STS.U8 [R10+UR9+0xd280], R158 ;  /* 0x00d2809e0a007988 */ /* 0x0001e80008000009 */
[----:B-1----:R-:W3:Y:S04]  /*23c40*/  LDL.LU R126, [R1+0x5c] ;  /* 0x00005c00017e7983 */ /* 0x002ee80000300800 */
[----:B------:R1:W-:Y:S04]  /*23c50*/  STS.U8 [R10+UR9+0xca80], R44 ;  /* 0x00ca802c0a007988 */ /* 0x0003e80008000009 */
[----:B0-----:R-:W3:Y:S01]  /*23c60*/  LDL.LU R158, [R1+0x58] ;  /* 0x00005800019e7983 */ /* 0x001ee20000300800 */
[----:B------:R-:W-:-:S03]  /*23c70*/  LOP3.LUT R11, R11, 0x7f, RZ, 0xc0, !PT ;  /* 0x0000007f0b0b7812 */ /* 0x000fc600078ec0ff */
[----:B------:R-:W3:Y:S04]  /*23c80*/  LDL R19, [R1+0x450] ;  /* 0x0004500001137983 */ /* 0x000ee80000100800 */
[----:B-1----:R-:W3:Y:S01]  /*23c90*/  LDL R44, [R1+0x490] ;  /* 0x00049000012c7983 */ /* 0x002ee20000100800 */
[----:B------:R-:W-:-:S03]  /*23ca0*/  LOP3.LUT R11, R11, 0x60, RZ, 0x3c, !PT ;  /* 0x000000600b0b7812 */ /* 0x000fc600078e3cff */
[----:B------:R-:W4:Y:S04]  /*23cb0*/  LDL R18, [R1+0x454] ;  /* 0x0004540001127983 */ /* 0x000f280000100800 */
[----:B------:R-:W4:Y:S04]  /*23cc0*/  LDL R20, [R1+0x494] ;  /* 0x0004940001147983 */ /* 0x000f280000100800 */
[----:B------:R-:W4:Y:S04]  /*23cd0*/  LDL R33, [R1+0x4d0] ;  /* 0x0004d00001217983 */ /* 0x000f280000100800 */
[----:B------:R-:W4:Y:S04]  /*23ce0*/  LDL R32, [R1+0x4d4] ;  /* 0x0004d40001207983 */ /* 0x000f280000100800 */
[----:B------:R0:W-:Y:S04]  /*23cf0*/  STS.U8 [R10+UR9+0x8280], R29 ;  /* 0x0082801d0a007988 */ /* 0x0001e80008000009 */
[----:B------:R-:W-:Y:S04]  /*23d00*/  STS.U8 [R10+UR9+0x9e80], R138 ;  /* 0x009e808a0a007988 */ /* 0x000fe80008000009 */
[----:B------:R-:W-:Y:S04]  /*23d10*/  STS.U8 [R10+UR9+0xde80], R136 ;  /* 0x00de80880a007988 */ /* 0x000fe80008000009 */
[----:B------:R-:W-:Y:S04]  /*23d20*/  STS.U8 [R10+UR9+0xa280], R106 ;  /* 0x00a2806a0a007988 */ /* 0x000fe80008000009 */
[----:B------:R-:W-:Y:S04]  /*23d30*/  STS.U8 [R10+UR9+0xe280], R104 ;  /* 0x00e280680a007988 */ /* 0x000fe80008000009 */
[----:B------:R-:W-:Y:S04]  /*23d40*/  STS.U8 [R10+UR9+0xa680], R21 ;  /* 0x00a680150a007988 */ /* 0x000fe80008000009 */
        /* <DEDUP_REMOVED lines=13> */
[----:B0-----:R-:W4:Y:S04]  /*23e20*/  LDL R29, [R1+0x510] ;  /* 0x00051000011d7983 */ /* 0x001f280000100800 */
[----:B------:R-:W4:Y:S04]  /*23e30*/  LDL R35, [R1+0x550] ;  /* 0x0005500001237983 */ /* 0x000f280000100800 */
[----:B------:R-:W4:Y:S04]  /*23e40*/  LDL R34, [R1+0x554] ;  /* 0x0005540001227983 */ /* 0x000f280000100800 */
[----:B------:R-:W4:Y:S04]  /*23e50*/  LDL R47, [R1+0x590] ;  /* 0x00059000012f7983 */ /* 0x000f280000100800 */
[----:B------:R-:W4:Y:S04]  /*23e60*/  LDL R46, [R1+0x594] ;  /* 0x00059400012e7983 */ /* 0x000f280000100800 */
[----:B-1----:R-:W4:Y:S04]  /*23e70*/  LDL R37, [R1+0x5d0] ;  /* 0x0005d00001257983 */ /* 0x002f280000100800 */
[----:B------:R-:W4:Y:S01]  /*23e80*/  LDL R36, [R1+0x5d4] ;  /* 0x0005d40001247983 */ /* 0x000f220000100800 */
[----:B------:R-:W-:-:S03]  /*23e90*/  PRMT R16, RZ, 0x7610, R16 ;  /* 0x00007610ff107816 */ /* 0x000fc60000000010 */
[----:B------:R-:W4:Y:S04]  /*23ea0*/  LDL R31, [R1+0x610] ;  /* 0x00061000011f7983 */ /* 0x000f280000100800 */
[----:B------:R-:W4:Y:S01]  /*23eb0*/  LDL R30, [R1+0x614] ;  /* 0x00061400011e7983 */ /* 0x000f220000100800 */
[----:B------:R-:W-:-:S03]  /*23ec0*/  PRMT R17, RZ, 0x7610, R17 ;  /* 0x00007610ff117816 */ /* 0x000fc60000000011 */
[----:B------:R-:W4:Y:S04]  /*23ed0*/  LDL R45, [R1+0x458] ;  /* 0x00045800012d7983 */ /* 0x000f280000100800 */
[----:B------:R-:W4:Y:S04]  /*23ee0*/  LDL R97, [R1+0x4d8] ;  /* 0x0004d80001617983 */ /* 0x000f280000100800 */
[----:B------:R-:W4:Y:S04]  /*23ef0*/  LDL R95, [R1+0x4dc] ;  /* 0x0004dc00015f7983 */ /* 0x000f280000100800 */
[----:B------:R-:W4:Y:S04]  /*23f00*/  LDL R49, [R1+0x5d8] ;  /* 0x0005d80001317983 */ /* 0x000f280000100800 */
[----:B------:R-:W4:Y:S01]  /*23f10*/  LDL R48, [R1+0x5dc] ;  /* 0x0005dc0001307983 */ /* 0x000f220000100800 */
[----:B------:R-:W-:-:S03]  /*23f20*/  PRMT R27, RZ, 0x7610, R27 ;  /* 0x00007610ff1b7816 */ /* 0x000fc6000000001b */
[----:B------:R-:W4:Y:S04]  /*23f30*/  LDL R104, [R1+0x460] ;  /* 0x0004600001687983 */ /* 0x000f280000100800 */
        /* <DEDUP_REMOVED lines=8> */
[----:B------:R-:W4:Y:S01]  /*23fc0*/  LDL R109, [R1+0x46c] ;  /* 0x00046c00016d7983 */ /* 0x000f220000100800 */
[----:B------:R-:W-:-:S03]  /*23fd0*/  PRMT R43, RZ, 0x7610, R43 ;  /* 0x00007610ff2b7816 */ /* 0x000fc6000000002b */
[----:B------:R-:W4:Y:S04]  /*23fe0*/  LDL R112, [R1+0x4e8] ;  /* 0x0004e80001707983 */ /* 0x000f280000100800 */
        /* <DEDUP_REMOVED lines=15> */
[----:B------:R-:W4:Y:S04]  /*240e0*/  LDL R116, [R1+0x3b8] ;  /* 0x0003b80001747983 */ /* 0x000f280000100800 */
[----:B--2---:R0:W-:Y:S01]  /*240f0*/  STS.U8 [R11+UR9+0x8300], R28 ;  /* 0x0083001c0b007988 */ /* 0x0041e20008000009 */
[----:B------:R-:W-:-:S02]  /*24100*/  PRMT R66, RZ, 0x7610, R66 ;  /* 0x00007610ff427816 */ /* 0x000fc40000000042 */
[----:B------:R-:W-:Y:S01]  /*24110*/  PRMT R67, RZ, 0x7610, R67 ;  /* 0x00007610ff437816 */ /* 0x000fe20000000043 */
[----:B------:R-:W2:Y:S04]  /*24120*/  LDL R115, [R1+0x630] ;  /* 0x0006300001737983 */ /* 0x000ea80000100800 */
[----:B0-----:R-:W2:Y:S01]  /*24130*/  LDL R28, [R1+0x514] ;  /* 0x00051400011c7983 */ /* 0x001ea20000100800 */
[----:B---3--:R-:W-:-:S03]  /*24140*/  @!P1 IMAD.MOV.U32 R21, RZ, RZ, R44 ;  /* 0x000000ffff159224 */ /* 0x008fc600078e002c */
[----:B------:R-:W3:Y:S04]  /*24150*/  LDL R44, [R1+0x45c] ;  /* 0x00045c00012c7983 */ /* 0x000ee80000100800 */
[----:B----4-:R0:W4:Y:S04]  /*24160*/  @!P1 LDG.E.U8 R16, desc[UR20][R18.64] ;  /* 0x0000001412109981 */ /* 0x010128000c1e1100 */
[----:B------:R1:W4:Y:S01]  /*24170*/  @!P1 LDG.E.U8 R17, desc[UR20][R20.64] ;  /* 0x0000001414119981 */ /* 0x000322000c1e1100 */
[----:B0-----:R-:W-:Y:S02]  /*24180*/  PRMT R18, RZ, 0x7610, R18 ;  /* 0x00007610ff127816 */ /* 0x001fe40000000012 */
[----:B------:R-:W-:Y:S01]  /*24190*/  PRMT R19, RZ, 0x7610, R19 ;  /* 0x00007610ff137816 */ /* 0x000fe20000000013 */
[----:B-1----:R-:W-:-:S02]  /*241a0*/  @!P1 IMAD.MOV.U32 R20, RZ, RZ, R32 ;  /* 0x000000ffff149224 */ /* 0x002fc400078e0020 */
[----:B------:R-:W-:Y:S01]  /*241b0*/  @!P1 IMAD.MOV.U32 R21, RZ, RZ, R33 ;  /* 0x000000ffff159224 */ /* 0x000fe200078e0021 */
[----:B------:R-:W4:Y:S04]  /*241c0*/  LDL R32, [R1+0x49c] ;  /* 0x00049c0001207983 */ /* 0x000f280000100800 */
[----:B------:R0:W4:Y:S04]  /*241d0*/  @!P1 LDG.E.U8 R18, desc[UR20][R20.64] ;  /* 0x0000001414129981 */ /* 0x000128000c1e1100 */
[----:B------:R-:W4:Y:S01]  /*241e0*/  LDL R33, [R1+0x498] ;  /* 0x0004980001217983 */ /* 0x000f220000100800 */
[----:B0-----:R-:W-:-:S02]  /*241f0*/  PRMT R20, RZ, 0x7610, R20 ;  /* 0x00007610ff147816 */ /* 0x001fc40000000014 */
[----:B------:R-:W-:Y:S01]  /*24200*/  PRMT R22, RZ, 0x7610, R22 ;  /* 0x00007610ff167816 */ /* 0x000fe20000000016 */
[----:B------:R-:W4:Y:S04]  /*24210*/  @!P1 LDG.E.U8 R27, desc[UR20][R30.64] ;  /* 0x000000141e1b9981 */ /* 0x000f28000c1e1100 */
[----:B--2---:R0:W2:Y:S02]  /*24220*/  @!P1 LDG.E.U8 R19, desc[UR20][R28.64] ;  /* 0x000000141c139981 */ /* 0x0040a4000c1e1100 */
[----:B0-----:R-:W-:Y:S02]  /*24230*/  @!P1 IMAD.MOV.U32 R28, RZ, RZ, R34 ;  /* 0x000000ffff1c9224 */ /* 0x001fe400078e0022 */
[----:B------:R-:W-:Y:S01]  /*24240*/  @!P1 IMAD.MOV.U32 R29, RZ, RZ, R35 ;  /* 0x000000ffff1d9224 */ /* 0x000fe200078e0023 */
[----:B------:R-:W2:Y:S04]  /*24250*/  LDL R34, [R1+0x51c] ;  /* 0x00051c0001227983 */ /* 0x000ea80000100800 */
[----:B------:R0:W2:Y:S04]  /*24260*/  @!P1 LDG.E.U8 R20, desc[UR20][R28.64] ;  /* 0x000000141c149981 */ /* 0x0000a8000c1e1100 */
[----:B------:R-:W2:Y:S01]  /*24270*/  LDL R35, [R1+0x518] ;  /* 0x0005180001237983 */ /* 0x000ea20000100800 */
[----:B0-----:R-:W-:-:S02]  /*24280*/  @!P1 IMAD.MOV.U32 R28, RZ, RZ, R46 ;  /* 0x000000ffff1c9224 */ /* 0x001fc400078e002e */
[----:B------:R-:W-:Y:S01]  /*24290*/  @!P1 IMAD.MOV.U32 R29, RZ, RZ, R47 ;  /* 0x000000ffff1d9224 */ /* 0x000fe200078e002f */
[----:B------:R-:W2:Y:S04]  /*242a0*/  LDL R46, [R1+0x55c] ;  /* 0x00055c00012e7983 */ /* 0x000ea80000100800 */
[----:B------:R-:W2:Y:S01]  /*242b0*/  LDL R47, [R1+0x558] ;  /* 0x00055800012f7983 */ /* 0x000ea20000100800 */
[----:B------:R-:W-:-:S06]  /*242c0*/  PRMT R21, RZ, 0x7610, R21 ;  /* 0x00007610ff157816 */ /* 0x000fcc0000000015 */
[----:B------:R0:W2:Y:S02]  /*242d0*/  @!P1 LDG.E.U8 R21, desc[UR20][R28.64] ;  /* 0x000000141c159981 */ /* 0x0000a4000c1e1100 */
[----:B0-----:R-:W-:Y:S02]  /*242e0*/  @!P1 IMAD.MOV.U32 R28, RZ, RZ, R36 ;  /* 0x000000ffff1c9224 */ /* 0x001fe400078e0024 */
[----:B------:R-:W-:Y:S01]  /*242f0*/  @!P1 IMAD.MOV.U32 R29, RZ, RZ, R37 ;  /* 0x000000ffff1d9224 */ /* 0x000fe200078e0025 */
[----:B------:R-:W2:Y:S04]  /*24300*/  LDL R36, [R1+0x59c] ;  /* 0x00059c0001247983 */ /* 0x000ea80000100800 */
[----:B------:R-:W2:Y:S01]  /*24310*/  LDL R37, [R1+0x598] ;  /* 0x0005980001257983 */ /* 0x000ea20000100800 */
[----:B------:R-:W-:-:S03]  /*24320*/  @!P1 IMAD.MOV.U32 R31, RZ, RZ, R45 ;  /* 0x000000ffff1f9224 */ /* 0x000fc600078e002d */
[----:B------:R-:W2:Y:S04]  /*24330*/  LDL R45, [R1+0x618] ;  /* 0x00061800012d7983 */ /* 0x000ea80000100800 */
[----:B------:R0:W2:Y:S01]  /*24340*/  @!P1 LDG.E.U8 R22, desc[UR20][R28.64] ;  /* 0x000000141c169981 */ /* 0x0000a2000c1e1100 */
[----:B---3--:R-:W-:-:S03]  /*24350*/  @!P1 IMAD.MOV.U32 R30, RZ, RZ, R44 ;  /* 0x000000ffff1e9224 */ /* 0x008fc600078e002c */
[----:B------:R-:W3:Y:S01]  /*24360*/  LDL R44, [R1+0x61c] ;  /* 0x00061c00012c7983 */ /* 0x000ee20000100800 */
[----:B0-----:R-:W-:Y:S02]  /*24370*/  PRMT R28, RZ, 0x7610, R28 ;  /* 0x00007610ff1c7816 */ /* 0x001fe4000000001c */
[----:B------:R-:W-:-:S04]  /*24380*/  PRMT R29, RZ, 0x7610, R29 ;  /* 0x00007610ff1d7816 */ /* 0x000fc8000000001d */
[----:B------:R0:W3:Y:S02]  /*24390*/  @!P1 LDG.E.U8 R28, desc[UR20][R30.64] ;  /* 0x000000141e1c9981 */ /* 0x0000e4000c1e1100 */
[----:B0-----:R-:W-:Y:S02]  /*243a0*/  PRMT R31, RZ, 0x7610, R31 ;  /* 0x00007610ff1f7816 */ /* 0x001fe4000000001f */
[----:B----4-:R0:W4:Y:S02]  /*243b0*/  @!P1 LDG.E.U8 R29, desc[UR20][R32.64] ;  /* 0x00000014201d9981 */ /* 0x010124000c1e1100 */
[----:B0-----:R-:W-:Y:S02]  /*243c0*/  @!P1 IMAD.MOV.U32 R32, RZ, RZ, R95 ;  /* 0x000000ffff209224 */ /* 0x001fe400078e005f */
[----:B------:R-:W-:Y:S01]  /*243d0*/  @!P1 IMAD.MOV.U32 R33, RZ, RZ, R97 ;  /* 0x000000ffff219224 */ /* 0x000fe200078e0061 */
[----:B------:R-:W4:Y:S04]  /*243e0*/  LDL R95, [R1+0x564] ;  /* 0x00056400015f7983 */ /* 0x000f280000100800 */
[----:B------:R-:W4:Y:S04]  /*243f0*/  LDL R97, [R1+0x560] ;  /* 0x0005600001617983 */ /* 0x000f280000100800 */
[----:B--2---:R0:W2:Y:S02]  /*24400*/  @!P1 LDG.E.U8 R31, desc[UR20][R34.64] ;  /* 0x00000014221f9981 */ /* 0x0040a4000c1e1100 */
[----:B0-----:R-:W-:-:S02]  /*24410*/  @!P1 IMAD.MOV.U32 R34, RZ, RZ, R46 ;  /* 0x000000ffff229224 */ /* 0x001fc400078e002e */
[----:B------:R-:W2:Y:S01]  /*24420*/  LDL R46, [R1+0x524] ;  /* 0x00052400012e7983 */ /* 0x000ea20000100800 */
[----:B------:R-:W-:-:S03]  /*24430*/  @!P1 IMAD.MOV.U32 R35, RZ, RZ, R47 ;  /* 0x000000ffff239224 */ /* 0x000fc600078e002f */
[----:B------:R-:W2:Y:S01]  /*24440*/  LDL R47, [R1+0x520] ;  /* 0x00052000012f7983 */ /* 0x000ea20000100800 */
[----:B------:R-:W-:-:S06]  /*24450*/  PRMT R30, RZ, 0x7610, R30 ;  /* 0x00007610ff1e7816 */ /* 0x000fcc000000001e */
[----:B------:R0:W4:Y:S02]  /*24460*/  @!P1 LDG.E.U8 R30, desc[UR20][R32.64] ;  /* 0x00000014201e9981 */ /* 0x000124000c1e1100 */
[----:B0-----:R-:W-:Y:S02]  /*24470*/  PRMT R33, RZ, 0x7610, R33 ;  /* 0x00007610ff217816 */ /* 0x001fe40000000021 */
[----:B------:R-:W-:-:S04]  /*24480*/  PRMT R32, RZ, 0x7610, R32 ;  /* 0x00007610ff207816 */ /* 0x000fc80000000020 */
[----:B------:R0:W4:Y:S04]  /*24490*/  @!P1 LDG.E.U8 R33, desc[UR20][R36.64] ;  /* 0x0000001424219981 */ /* 0x000128000c1e1100 */
[----:B------:R1:W4:Y:S01]  /*244a0*/  @!P1 LDG.E.U8 R32, desc[UR20][R34.64] ;  /* 0x0000001422209981 */ /* 0x000322000c1e1100 */
[----:B0-----:R-:W-:Y:S02]  /*244b0*/  @!P1 IMAD.MOV.U32 R36, RZ, RZ, R48 ;  /* 0x000000ffff249224 */ /* 0x001fe400078e0030 */
[----:B------:R-:W-:Y:S01]  /*244c0*/  @!P1 IMAD.MOV.U32 R37, RZ, RZ, R49 ;  /* 0x000000ffff259224 */ /* 0x000fe200078e0031 */
[----:B------:R-:W4:Y:S04]  /*244d0*/  LDL R48, [R1+0x5a4] ;  /* 0x0005a40001307983 */ /* 0x000f280000100800 */
[----:B------:R-:W4:Y:S01]  /*244e0*/  LDL R49, [R1+0x5a0] ;  /* 0x0005a00001317983 */ /* 0x000f220000100800 */
[----:B-1----:R-:W-:-:S02]  /*244f0*/  PRMT R34, RZ, 0x7610, R34 ;  /* 0x00007610ff227816 */ /* 0x002fc40000000022 */
[----:B------:R-:W-:-:S04]  /*24500*/  PRMT R35, RZ, 0x7610, R35 ;  /* 0x00007610ff237816 */ /* 0x000fc80000000023 */
[----:B------:R0:W4:Y:S04]  /*24510*/  @!P1 LDG.E.U8 R34, desc[UR20][R36.64] ;  /* 0x0000001424229981 */ /* 0x000128000c1e1100 */
[----:B---3--:R1:W3:Y:S01]  /*24520*/  @!P1 LDG.E.U8 R35, desc[UR20][R44.64] ;  /* 0x000000142c239981 */ /* 0x0082e2000c1e1100 */
[----:B0-----:R-:W-:Y:S01]  /*24530*/  PRMT R36, RZ, 0x7610, R36 ;  /* 0x00007610ff247816 */ /* 0x001fe20000000024 */
[----:B-1----:R-:W-:Y:S02]  /*24540*/  @!P1 IMAD.MOV.U32 R44, RZ, RZ, R103 ;  /* 0x000000ffff2c9224 */ /* 0x002fe400078e0067 */
[----:B------:R-:W-:Y:S01]  /*24550*/  @!P1 IMAD.MOV.U32 R45, RZ, RZ, R104 ;  /* 0x000000ffff2d9224 */ /* 0x000fe200078e0068 */
[----:B------:R-:W3:Y:S04]  /*24560*/  LDL R103, [R1+0x620] ;  /* 0x0006200001677983 */ /* 0x000ee80000100800 */
[----:B------:R-:W3:Y:S01]  /*24570*/  LDL R104, [R1+0x398] ;  /* 0x0003980001687983 */ /* 0x000ee20000100800 */
[----:B------:R-:W-:-:S03]  /*24580*/  PRMT R37, RZ, 0x7610, R37 ;  /* 0x00007610ff257816 */ /* 0x000fc60000000025 */
[----:B------:R0:W3:Y:S02]  /*24590*/  @!P1 LDG.E.U8 R36, desc[UR20][R44.64] ;  /* 0x000000142c249981 */ /* 0x0000e4000c1e1100 */
[----:B0-----:R-:W-:Y:S02]  /*245a0*/  @!P1 IMAD.MOV.U32 R44, RZ, RZ, R107 ;  /* 0x000000ffff2c9224 */ /* 0x001fe400078e006b */
[----:B------:R-:W-:Y:S01]  /*245b0*/  @!P1 IMAD.MOV.U32 R45, RZ, RZ, R108 ;  /* 0x000000ffff2d9224 */ /* 0x000fe200078e006c */
[----:B------:R-:W-:Y:S01]  /*245c0*/  PRMT R38, RZ, 0x7610, R38 ;  /* 0x00007610ff267816 */ /* 0x000fe20000000026 */
[----:B------:R-:W3:Y:S04]  /*245d0*/  LDL R108, [R1+0x568] ;  /* 0x00056800016c7983 */ /* 0x000ee80000100800 */
[----:B------:R0:W3:Y:S04]  /*245e0*/  @!P1 LDG.E.U8 R37, desc[UR20][R44.64] ;  /* 0x000000142c259981 */ /* 0x0000e8000c1e1100 */
[----:B------:R-:W3:Y:S01]  /*245f0*/  LDL R107, [R1+0x56c] ;  /* 0x00056c00016b7983 */ /* 0x000ee20000100800 */
[----:B0-----:R-:W-:-:S02]  /*24600*/  @!P1 IMAD.MOV.U32 R44, RZ, RZ, R99 ;  /* 0x000000ffff2c9224 */ /* 0x001fc400078e0063 */
[----:B------:R-:W-:Y:S01]  /*24610*/  @!P1 IMAD.MOV.U32 R45, RZ, RZ, R101 ;  /* 0x000000ffff2d9224 */ /* 0x000fe200078e0065 */
[----:B------:R-:W3:Y:S04]  /*24620*/  LDL R99, [R1+0x4ac] ;  /* 0x0004ac0001637983 */ /* 0x000ee80000100800 */
[----:B------:R-:W3:Y:S04]  /*24630*/  LDL R101, [R1+0x4a8] ;  /* 0x0004a80001657983 */ /* 0x000ee80000100800 */
[----:B------:R-:W3:Y:S04]  /*24640*/  @!P1 LDG.E.U8 R38, desc[UR20][R44.64] ;  /* 0x000000142c269981 */ /* 0x000ee8000c1e1100 */
[----:B--2---:R4:W2:Y:S02]  /*24650*/  @!P1 LDG.E.U8 R43, desc[UR20][R46.64] ;  /* 0x000000142e2b9981 */ /* 0x0048a4000c1e1100 */
[----:B----4-:R-:W-:-:S02]  /*24660*/  @!P1 IMAD.MOV.U32 R46, RZ, RZ, R95 ;  /* 0x000000ffff2e9224 */ /* 0x010fc400078e005f */
[----:B------:R-:W-:Y:S01]  /*24670*/  @!P1 IMAD.MOV.U32 R47, RZ, RZ, R97 ;  /* 0x000000ffff2f9224 */ /* 0x000fe200078e0061 */
[----:B------:R-:W4:Y:S04]  /*24680*/  LDL R95, [R1+0x52c] ;  /* 0x00052c00015f7983 */ /* 0x000f280000100800 */
[----:B------:R-:W2:Y:S01]  /*24690*/  LDL R97, [R1+0x528] ;  /* 0x0005280001617983 */ /* 0x000ea20000100800 */
[----:B------:R-:W-:Y:S02]  /*246a0*/  PRMT R45, RZ, 0x7610, R45 ;  /* 0x00007610ff2d7816 */ /* 0x000fe4000000002d */
[----:B------:R-:W-:-:S06]  /*246b0*/  PRMT R44, RZ, 0x7610, R44 ;  /* 0x00007610ff2c7816 */ /* 0x000fcc000000002c */
[----:B------:R0:W2:Y:S04]  /*246c0*/  @!P1 LDG.E.U8 R44, desc[UR20][R46.64] ;  /* 0x000000142e2c9981 */ /* 0x0000a8000c1e1100 */
[----:B------:R1:W2:Y:S01]  /*246d0*/  @!P1 LDG.E.U8 R45, desc[UR20][R48.64] ;  /* 0x00000014302d9981 */ /* 0x0002a2000c1e1100 */
[----:B0-----:R-:W-:Y:S01]  /*246e0*/  PRMT R46, RZ, 0x7610, R46 ;  /* 0x00007610ff2e7816 */ /* 0x001fe2000000002e */
[----:B-1----:R-:W-:Y:S02]  /*246f0*/  @!P1 IMAD.MOV.U32 R48, RZ, RZ, R105 ;  /* 0x000000ffff309224 */ /* 0x002fe400078e0069 */
[----:B------:R-:W-:Y:S01]  /*24700*/  @!P1 IMAD.MOV.U32 R49, RZ, RZ, R106 ;  /* 0x000000ffff319224 */ /* 0x000fe200078e006a */
[----:B------:R-:W2:Y:S04]  /*24710*/  LDL R105, [R1+0x5ac] ;  /* 0x0005ac0001697983 */ /* 0x000ea80000100800 */
[----:B------:R-:W2:Y:S01]  /*24720*/  LDL R106, [R1+0x5a8] ;  /* 0x0005a800016a7983 */ /* 0x000ea20000100800 */
[----:B------:R-:W-:-:S03]  /*24730*/  PRMT R47, RZ, 0x7610, R47 ;  /* 0x00007610ff2f7816 */ /* 0x000fc6000000002f */
[----:B------:R3:W2:Y:S02]  /*24740*/  @!P1 LDG.E.U8 R46, desc[UR20][R48.64] ;  /* 0x00000014302e9981 */ /* 0x0006a4000c1e1100 */
[----:B---3--:R-:W-:Y:S02]  /*24750*/  @!P1 IMAD.MOV.U32 R48, RZ, RZ, R103 ;  /* 0x000000ffff309224 */ /* 0x008fe400078e0067 */
[----:B------:R-:W-:Y:S01]  /*24760*/  @!P1 IMAD.MOV.U32 R49, RZ, RZ, R104 ;  /* 0x000000ffff319224 */ /* 0x000fe200078e0068 */
[----:B------:R-:W3:Y:S04]  /*24770*/  LDL R103, [R1+0x5ec] ;  /* 0x0005ec0001677983 */ /* 0x000ee80000100800 */
[----:B------:R-:W3:Y:S04]  /*24780*/  LDL R104, [R1+0x5e8] ;  /* 0x0005e80001687983 */ /* 0x000ee80000100800 */
[----:B------:R0:W3:Y:S02]  /*24790*/  @!P1 LDG.E.U8 R47, desc[UR20][R48.64] ;  /* 0x00000014302f9981 */ /* 0x0000e4000c1e1100 */
[----:B0-----:R-:W-:-:S02]  /*247a0*/  @!P1 IMAD.MOV.U32 R48, RZ, RZ, R109 ;  /* 0x000000ffff309224 */ /* 0x001fc400078e006d */
        /* <DEDUP_REMOVED lines=14> */
[----:B----4-:R-:W-:-:S02]  /*24890*/  @!P1 IMAD.MOV.U32 R48, RZ, RZ, R95 ;  /* 0x000000ffff309224 */ /* 0x010fc400078e005f */
[----:B------:R-:W4:Y:S01]  /*248a0*/  LDL R95, [R1+0x4f4] ;  /* 0x0004f400015f7983 */ /* 0x000f220000100800 */
[----:B--2---:R-:W-:-:S03]  /*248b0*/  @!P1 IMAD.MOV.U32 R49, RZ, RZ, R97 ;  /* 0x000000ffff319224 */ /* 0x004fc600078e0061 */
[----:B------:R-:W2:Y:S01]  /*248c0*/  LDL R97, [R1+0x4f0] ;  /* 0x0004f00001617983 */ /* 0x000ea20000100800 */
[----:B------:R-:W-:Y:S02]  /*248d0*/  PRMT R53, RZ, 0x7610, R53 ;  /* 0x00007610ff357816 */ /* 0x000fe40000000035 */
[----:B------:R-:W-:-:S04]  /*248e0*/  PRMT R54, RZ, 0x7610, R54 ;  /* 0x00007610ff367816 */ /* 0x000fc80000000036 */
[----:B------:R0:W2:Y:S02]  /*248f0*/  @!P1 LDG.E.U8 R53, desc[UR20][R48.64] ;  /* 0x0000001430359981 */ /* 0x0000a4000c1e1100 */
[----:B0-----:R-:W-:Y:S02]  /*24900*/  @!P1 IMAD.MOV.U32 R48, RZ, RZ, R107 ;  /* 0x000000ffff309224 */ /* 0x001fe400078e006b */
[----:B------:R-:W-:Y:S01]  /*24910*/  @!P1 IMAD.MOV.U32 R49, RZ, RZ, R108 ;  /* 0x000000ffff319224 */ /* 0x000fe200078e006c */
[----:B------:R-:W2:Y:S04]  /*24920*/  LDL R107, [R1+0x534] ;  /* 0x00053400016b7983 */ /* 0x000ea80000100800 */
[----:B------:R-:W2:Y:S04]  /*24930*/  LDL R108, [R1+0x530] ;  /* 0x00053000016c7983 */ /* 0x000ea80000100800 */
[----:B------:R0:W2:Y:S02]  /*24940*/  @!P1 LDG.E.U8 R54, desc[UR20][R48.64] ;  /* 0x0000001430369981 */ /* 0x0000a4000c1e1100 */
[----:B0-----:R-:W-:-:S02]  /*24950*/  @!P1 IMAD.MOV.U32 R48, RZ, RZ, R105 ;  /* 0x000000ffff309224 */ /* 0x001fc400078e0069 */
[----:B------:R-:W-:Y:S01]  /*24960*/  @!P1 IMAD.MOV.U32 R49, RZ, RZ, R106 ;  /* 0x000000ffff319224 */ /* 0x000fe200078e006a */
[----:B------:R-:W2:Y:S04]  /*24970*/  LDL R105, [R1+0x574] ;  /* 0x0005740001697983 */ /* 0x000ea80000100800 */
[----:B------:R-:W2:Y:S04]  /*24980*/  LDL R106, [R1+0x570] ;  /* 0x00057000016a7983 */ /* 0x000ea80000100800 */
[----:B------:R3:W2:Y:S02]  /*24990*/  @!P1 LDG.E.U8 R59, desc[UR20][R48.64] ;  /* 0x00000014303b9981 */ /* 0x0006a4000c1e1100 */
[----:B---3--:R-:W-:-:S02]  /*249a0*/  @!P1 IMAD.MOV.U32 R48, RZ, RZ, R103 ;  /* 0x000000ffff309224 */ /* 0x008fc400078e0067 */
[----:B------:R-:W-:Y:S01]  /*249b0*/  @!P1 IMAD.MOV.U32 R49, RZ, RZ, R104 ;  /* 0x000000ffff319224 */ /* 0x000fe200078e0068 */
[----:B------:R-:W3:Y:S04]  /*249c0*/  LDL R103, [R1+0x5b4] ;  /* 0x0005b40001677983 */ /* 0x000ee80000100800 */
[----:B------:R-:W3:Y:S04]  /*249d0*/  LDL R104, [R1+0x5b0] ;  /* 0x0005b00001687983 */ /* 0x000ee80000100800 */
[----:B------:R0:W3:Y:S02]  /*249e0*/  @!P1 LDG.E.U8 R60, desc[UR20][R48.64] ;  /* 0x00000014303c9981 */ /* 0x0000e4000c1e1100 */
[----:B0-----:R-:W-:-:S02]  /*249f0*/  @!P1 IMAD.MOV.U32 R48, RZ, RZ, R109 ;  /* 0x000000ffff309224 */ /* 0x001fc400078e006d */
[----:B------:R-:W-:Y:S01]  /*24a00*/  @!P1 IMAD.MOV.U32 R49, RZ, RZ, R110 ;  /* 0x000000ffff319224 */ /* 0x000fe200078e006e */
[----:B------:R-:W3:Y:S04]  /*24a10*/  LDL R109, [R1+0x5f4] ;  /* 0x0005f400016d7983 */ /* 0x000ee80000100800 */
[----:B------:R0:W3:Y:S04]  /*24a20*/  @!P1 LDG.E.U8 R61, desc[UR20][R48.64] ;  /* 0x00000014303d9981 */ /* 0x0000e8000c1e1100 */
[----:B------:R-:W3:Y:S01]  /*24a30*/  LDL R110, [R1+0x5f0] ;  /* 0x0005f000016e7983 */ /* 0x000ee20000100800 */
[----:B0-----:R-:W-:-:S03]  /*24a40*/  @!P1 IMAD.MOV.U32 R48, RZ, RZ, R99 ;  /* 0x000000ffff309224 */ /* 0x001fc600078e0063 */
[----:B------:R-:W3:Y:S01]  /*24a50*/  LDL R99, [R1+0x628] ;  /* 0x0006280001637983 */ /* 0x000ee20000100800 */
[----:B------:R-:W-:-:S03]  /*24a60*/  @!P1 IMAD.MOV.U32 R49, RZ, RZ, R101 ;  /* 0x000000ffff319224 */ /* 0x000fc600078e0065 */
[----:B------:R-:W3:Y:S04]  /*24a70*/  LDL R101, [R1+0x3b0] ;  /* 0x0003b00001657983 */ /* 0x000ee80000100800 */
[----:B------:R0:W3:Y:S02]  /*24a80*/  @!P1 LDG.E.U8 R62, desc[UR20][R48.64] ;  /* 0x00000014303e9981 */ /* 0x0000e4000c1e1100 */
[----:B0-----:R-:W-:Y:S02]  /*24a90*/  @!P1 IMAD.MOV.U32 R48, RZ, RZ, R111 ;  /* 0x000000ffff309224 */ /* 0x001fe400078e006f */
[----:B------:R-:W3:Y:S01]  /*24aa0*/  LDL R111, [R1+0x5bc] ;  /* 0x0005bc00016f7983 */ /* 0x000ee20000100800 */
[----:B------:R-:W-:-:S03]  /*24ab0*/  @!P1 IMAD.MOV.U32 R49, RZ, RZ, R112 ;  /* 0x000000ffff319224 */ /* 0x000fc600078e0070 */
[----:B------:R-:W3:Y:S04]  /*24ac0*/  LDL R112, [R1+0x5b8] ;  /* 0x0005b80001707983 */ /* 0x000ee80000100800 */
[----:B------:R4:W3:Y:S02]  /*24ad0*/  @!P1 LDG.E.U8 R63, desc[UR20][R48.64] ;  /* 0x00000014303f9981 */ /* 0x0008e4000c1e1100 */
[----:B----4-:R-:W-:Y:S02]  /*24ae0*/  @!P1 IMAD.MOV.U32 R48, RZ, RZ, R95 ;  /* 0x000000ffff309224 */ /* 0x010fe400078e005f */
[----:B------:R-:W4:Y:S01]  /*24af0*/  LDL R95, [R1+0x47c] ;  /* 0x00047c00015f7983 */ /* 0x000f220000100800 */
[----:B--2---:R-:W-:-:S03]  /*24b00*/  @!P1 IMAD.MOV.U32 R49, RZ, RZ, R97 ;  /* 0x000000ffff319224 */ /* 0x004fc600078e0061 */
[----:B------:R-:W2:Y:S04]  /*24b10*/  LDL R97, [R1+0x478] ;  /* 0x0004780001617983 */ /* 0x000ea80000100800 */
[----:B------:R0:W2:Y:S02]  /*24b20*/  @!P1 LDG.E.U8 R64, desc[UR20][R48.64] ;  /* 0x0000001430409981 */ /* 0x0000a4000c1e1100 */
[----:B0-----:R-:W-:Y:S02]  /*24b30*/  @!P1 IMAD.MOV.U32 R48, RZ, RZ, R107 ;  /* 0x000000ffff309224 */ /* 0x001fe400078e006b */
[----:B------:R-:W2:Y:S01]  /*24b40*/  LDL R107, [R1+0x4bc] ;  /* 0x0004bc00016b7983 */ /* 0x000ea20000100800 */
[----:B------:R-:W-:-:S03]  /*24b50*/  @!P1 IMAD.MOV.U32 R49, RZ, RZ, R108 ;  /* 0x000000ffff319224 */ /* 0x000fc600078e006c */
[----:B------:R-:W2:Y:S04]  /*24b60*/  LDL R108, [R1+0x4b8] ;  /* 0x0004b800016c7983 */ /* 0x000ea80000100800 */
[----:B------:R0:W2:Y:S02]  /*24b70*/  @!P1 LDG.E.U8 R65, desc[UR20][R48.64] ;  /* 0x0000001430419981 */ /* 0x0000a4000c1e1100 */
[----:B0-----:R-:W-:Y:S02]  /*24b80*/  @!P1 IMAD.MOV.U32 R48, RZ, RZ, R105 ;  /* 0x000000ffff309224 */ /* 0x001fe400078e0069 */
[----:B------:R-:W2:Y:S01]  /*24b90*/  LDL R105, [R1+0x4fc] ;  /* 0x0004fc0001697983 */ /* 0x000ea20000100800 */
[----:B------:R-:W-:-:S03]  /*24ba0*/  @!P1 IMAD.MOV.U32 R49, RZ, RZ, R106 ;  /* 0x000000ffff319224 */ /* 0x000fc600078e006a */
[----:B------:R-:W2:Y:S04]  /*24bb0*/  LDL R106, [R1+0x4f8] ;  /* 0x0004f800016a7983 */ /* 0x000ea80000100800 */
[----:B------:R3:W2:Y:S02]  /*24bc0*/  @!P1 LDG.E.U8 R66, desc[UR20][R48.64] ;  /* 0x0000001430429981 */ /* 0x0006a4000c1e1100 */
[----:B---3--:R-:W-:Y:S02]  /*24bd0*/  @!P1 IMAD.MOV.U32 R48, RZ, RZ, R103 ;  /* 0x000000ffff309224 */ /* 0x008fe400078e0067 */
[----:B------:R-:W3:Y:S01]  /*24be0*/  LDL R103, [R1+0x57c] ;  /* 0x00057c0001677983 */ /* 0x000ee20000100800 */
[----:B------:R-:W-:-:S03]  /*24bf0*/  @!P1 IMAD.MOV.U32 R49, RZ, RZ, R104 ;  /* 0x000000ffff319224 */ /* 0x000fc600078e0068 */
[----:B------:R-:W3:Y:S01]  /*24c00*/  LDL R104, [R1+0x578] ;  /* 0x0005780001687983 */ /* 0x000ee20000100800 */
[----:B------:R-:W-:-:S03]  /*24c10*/  PRMT R68, RZ, 0x7610, R68 ;  /* 0x00007610ff447816 */ /* 0x000fc60000000044 */
[----:B------:R0:W3:Y:S01]  /*24c20*/  @!P1 LDG.E.U8 R67, desc[UR20][R48.64] ;  /* 0x0000001430439981 */ /* 0x0000e2000c1e1100 */
[----:B------:R-:W-:Y:S01]  /*24c30*/  PRMT R69, RZ, 0x7610, R69 ;  /* 0x00007610ff457816 */ /* 0x000fe20000000045 */
[----:B0-----:R-:W-:Y:S02]  /*24c40*/  @!P1 IMAD.MOV.U32 R48, RZ, RZ, R109 ;  /* 0x000000ffff309224 */ /* 0x001fe400078e006d */
[----:B------:R-:W3:Y:S01]  /*24c50*/  LDL R109, [R1+0x5fc] ;  /* 0x0005fc00016d7983 */ /* 0x000ee20000100800 */
[----:B------:R-:W-:-:S03]  /*24c60*/  @!P1 IMAD.MOV.U32 R49, RZ, RZ, R110 ;  /* 0x000000ffff319224 */ /* 0x000fc600078e006e */
[----:B------:R-:W3:Y:S04]  /*24c70*/  LDL R110, [R1+0x5f8] ;  /* 0x0005f800016e7983 */ /* 0x000ee80000100800 */
[----:B------:R0:W3:Y:S02]  /*24c80*/  @!P1 LDG.E.U8 R68, desc[UR20][R48.64] ;  /* 0x0000001430449981 */ /* 0x0000e4000c1e1100 */
[----:B0-----:R-:W-:Y:S02]  /*24c90*/  @!P1 IMAD.MOV.U32 R48, RZ, RZ, R99 ;  /* 0x000000ffff309224 */ /* 0x001fe400078e0063 */
        /* <DEDUP_REMOVED lines=10> */
[----:B------:R0:W2:Y:S01]  /*24d40*/  @!P1 LDG.E.U8 R70, desc[UR20][R48.64] ;  /* 0x0000001430469981 */ /* 0x0000a2000c1e1100 */
[----:B------:R-:W-:Y:S01]  /*24d50*/  PRMT R73, RZ, 0x7610, R73 ;  /* 0x00007610ff497816 */ /* 0x000fe20000000049 */
[----:B0-----:R-:W-:Y:S01]  /*24d60*/  @!P1 IMAD.MOV.U32 R48, RZ, RZ, R107 ;  /* 0x000000ffff309224 */ /* 0x001fe200078e006b */
[----:B------:R-:W-:Y:S01]  /*24d70*/  PRMT R74, RZ, 0x7610, R74 ;  /* 0x00007610ff4a7816 */ /* 0x000fe2000000004a */
[----:B------:R-:W2:Y:S01]  /*24d80*/  LDL R107, [R1+0x4c4] ;  /* 0x0004c400016b7983 */ /* 0x000ea20000100800 */
[----:B------:R-:W-:Y:S01]  /*24d90*/  @!P1 IMAD.MOV.U32 R49, RZ, RZ, R108 ;  /* 0x000000ffff319224 */ /* 0x000fe200078e006c */
[----:B------:R-:W-:Y:S02]  /*24da0*/  PRMT R75, RZ, 0x7610, R75 ;  /* 0x00007610ff4b7816 */ /* 0x000fe4000000004b */
[----:B------:R-:W2:Y:S04]  /*24db0*/  LDL R108, [R1+0x4c0] ;  /* 0x0004c000016c7983 */ /* 0x000ea80000100800 */
[----:B------:R0:W2:Y:S02]  /*24dc0*/  @!P1 LDG.E.U8 R72, desc[UR20][R48.64] ;  /* 0x0000001430489981 */ /* 0x0000a4000c1e1100 */
[----:B0-----:R-:W-:Y:S01]  /*24dd0*/  @!P1 IMAD.MOV.U32 R48, RZ, RZ, R105 ;  /* 0x000000ffff309224 */ /* 0x001fe200078e0069 */
[----:B------:R-:W-:Y:S01]  /*24de0*/  PRMT R76, RZ, 0x7610, R76 ;  /* 0x00007610ff4c7816 */ /* 0x000fe2000000004c */
[----:B------:R-:W2:Y:S01]  /*24df0*/  LDL R105, [R1+0x504] ;  /* 0x0005040001697983 */ /* 0x000ea20000100800 */
[----:B------:R-:W-:-:S03]  /*24e00*/  @!P1 IMAD.MOV.U32 R49, RZ, RZ, R106 ;  /* 0x000000ffff319224 */ /* 0x000fc600078e006a */
[----:B------:R-:W2:Y:S04]  /*24e10*/  LDL R106, [R1+0x500] ;  /* 0x00050000016a7983 */ /* 0x000ea80000100800 */
[----:B------:R0:W2:Y:S02]  /*24e20*/  @!P1 LDG.E.U8 R73, desc[UR20][R48.64] ;  /* 0x0000001430499981 */ /* 0x0000a4000c1e1100 */
[----:B0-----:R-:W-:Y:S02]  /*24e30*/  @!P1 IMAD.MOV.U32 R48, RZ, RZ, R113 ;  /* 0x000000ffff309224 */ /* 0x001fe400078e0071 */
[----:B------:R-:W-:Y:S01]  /*24e40*/  @!P1 IMAD.MOV.U32 R49, RZ, RZ, R114 ;  /* 0x000000ffff319224 */ /* 0x000fe200078e0072 */
[----:B------:R-:W-:Y:S01]  /*24e50*/  PRMT R77, RZ, 0x7610, R77 ;  /* 0x00007610ff4d7816 */ /* 0x000fe2000000004d */
[----:B------:R-:W2:Y:S04]  /*24e60*/  LDL R114, [R1+0x488] ;  /* 0x0004880001727983 */ /* 0x000ea80000100800 */
[----:B------:R3:W2:Y:S01]  /*24e70*/  @!P1 LDG.E.U8 R74, desc[UR20][R48.64] ;  /* 0x00000014304a9981 */ /* 0x0006a2000c1e1100 */
[----:B------:R-:W-:-:S03]  /*24e80*/  PRMT R78, RZ, 0x7610, R78 ;  /* 0x00007610ff4e7816 */ /* 0x000fc6000000004e */
[----:B------:R-:W2:Y:S01]  /*24e90*/  LDL R113, [R1+0x48c] ;  /* 0x00048c0001717983 */ /* 0x000ea20000100800 */
[----:B---3--:R-:W-:Y:S02]  /*24ea0*/  @!P1 IMAD.MOV.U32 R48, RZ, RZ, R103 ;  /* 0x000000ffff309224 */ /* 0x008fe400078e0067 */
[----:B------:R-:W-:Y:S01]  /*24eb0*/  @!P1 IMAD.MOV.U32 R49, RZ, RZ, R104 ;  /* 0x000000ffff319224 */ /* 0x000fe200078e0068 */
[----:B------:R-:W3:Y:S04]  /*24ec0*/  LDL R103, [R1+0x544] ;  /* 0x0005440001677983 */ /* 0x000ee80000100800 */
[----:B------:R0:W3:Y:S04]  /*24ed0*/  @!P1 LDG.E.U8 R75, desc[UR20][R48.64] ;  /* 0x00000014304b9981 */ /* 0x0000e8000c1e1100 */
[----:B------:R-:W3:Y:S01]  /*24ee0*/  LDL R104, [R1+0x540] ;  /* 0x0005400001687983 */ /* 0x000ee20000100800 */
[----:B0-----:R-:W-:-:S02]  /*24ef0*/  @!P1 IMAD.MOV.U32 R48, RZ, RZ, R111 ;  /* 0x000000ffff309224 */ /* 0x001fc400078e006f */
[----:B------:R-:W-:Y:S01]  /*24f00*/  @!P1 IMAD.MOV.U32 R49, RZ, RZ, R112 ;  /* 0x000000ffff319224 */ /* 0x000fe200078e0070 */
[----:B------:R-:W3:Y:S04]  /*24f10*/  LDL R111, [R1+0x4cc] ;  /* 0x0004cc00016f7983 */ /* 0x000ee80000100800 */
[----:B------:R0:W3:Y:S04]  /*24f20*/  @!P1 LDG.E.U8 R76, desc[UR20][R48.64] ;  /* 0x00000014304c9981 */ /* 0x0000e8000c1e1100 */
[----:B------:R-:W3:Y:S01]  /*24f30*/  LDL R112, [R1+0x4c8] ;  /* 0x0004c80001707983 */ /* 0x000ee20000100800 */
[----:B0-----:R-:W-:-:S02]  /*24f40*/  @!P1 IMAD.MOV.U32 R48, RZ, RZ, R109 ;  /* 0x000000ffff309224 */ /* 0x001fc400078e006d */
        /* <DEDUP_REMOVED lines=14> */
[----:B------:R-:W-:-:S03]  /*25030*/  PRMT R80, RZ, 0x7610, R80 ;  /* 0x00007610ff507816 */ /* 0x000fc60000000050 */
[----:B------:R0:W2:Y:S01]  /*25040*/  @!P1 LDG.E.U8 R79, desc[UR20][R48.64] ;  /* 0x00000014304f9981 */ /* 0x0000a2000c1e1100 */
[----:B------:R-:W-:Y:S02]  /*25050*/  PRMT R81, RZ, 0x7610, R81 ;  /* 0x00007610ff517816 */ /* 0x000fe40000000051 */
[----:B------:R-:W-:Y:S01]  /*25060*/  PRMT R82, RZ, 0x7610, R82 ;  /* 0x00007610ff527816 */ /* 0x000fe20000000052 */
        /* <DEDUP_REMOVED lines=9> */
[----:B------:R3:W2:Y:S01]  /*25100*/  @!P1 LDG.E.U8 R81, desc[UR20][R48.64] ;  /* 0x0000001430519981 */ /* 0x0006a2000c1e1100 */
[----:B------:R-:W-:Y:S01]  /*25110*/  PRMT R83, RZ, 0x7610, R83 ;  /* 0x00007610ff537816 */ /* 0x000fe20000000053 */
[----:B---3--:R-:W-:Y:S02]  /*25120*/  @!P1 IMAD.MOV.U32 R48, RZ, RZ, R103 ;  /* 0x000000ffff309224 */ /* 0x008fe400078e0067 */
[----:B------:R-:W3:Y:S01]  /*25130*/  LDL R103, [R1+0x5cc] ;  /* 0x0005cc0001677983 */ /* 0x000ee20000100800 */
[----:B------:R-:W-:-:S03]  /*25140*/  @!P1 IMAD.MOV.U32 R49, RZ, RZ, R104 ;  /* 0x000000ffff319224 */ /* 0x000fc600078e0068 */
[----:B------:R-:W3:Y:S04]  /*25150*/  LDL R104, [R1+0x5c8] ;  /* 0x0005c80001687983 */ /* 0x000ee80000100800 */
[----:B------:R0:W3:Y:S04]  /*25160*/  @!P1 LDG.E.U8 R82, desc[UR20][R48.64] ;  /* 0x0000001430529981 */ /* 0x0000e8000c1e1100 */
[----:B------:R1:W-:Y:S04]  /*25170*/  STS.U8 [R11+UR9+0xcb00], R124 ;  /* 0x00cb007c0b007988 */ /* 0x0003e80008000009 */
[----:B------:R0:W-:Y:S02]  /*25180*/  STS.U8 [R11+UR9+0x8f00], R126 ;  /* 0x008f007e0b007988 */ /* 0x0001e40008000009 */
[----:B0-----:R-:W-:-:S02]  /*25190*/  @!P1 IMAD.MOV.U32 R48, RZ, RZ, R99 ;  /* 0x000000ffff309224 */ /* 0x001fc400078e0063 */
[----:B------:R-:W3:Y:S01]  /*251a0*/  LDL R99, [R1+0x60c] ;  /* 0x00060c0001637983 */ /* 0x000ee20000100800 */
[----:B------:R-:W-:-:S03]  /*251b0*/  @!P1 IMAD.MOV.U32 R49, RZ, RZ, R101 ;  /* 0x000000ffff319224 */ /* 0x000fc600078e0065 */
[----:B------:R-:W3:Y:S04]  /*251c0*/  LDL R101, [R1+0x608] ;  /* 0x0006080001657983 */ /* 0x000ee80000100800 */
[----:B------:R4:W3:Y:S04]  /*251d0*/  @!P1 LDG.E.U8 R83, desc[UR20][R48.64] ;  /* 0x0000001430539981 */ /* 0x0008e8000c1e1100 */
[----:B------:R0:W-:Y:S04]  /*251e0*/  STS.U8 [R11+UR9+0xcf00], R158 ;  /* 0x00cf009e0b007988 */ /* 0x0001e80008000009 */
[----:B------:R0:W-:Y:S04]  /*251f0*/  STS.U8 [R11+UR9+0x9300], R160 ;  /* 0x009300a00b007988 */ /* 0x0001e80008000009 */
[----:B------:R0:W-:Y:S04]  /*25200*/  STS.U8 [R11+UR9+0xd300], R3 ;  /* 0x00d300030b007988 */ /* 0x0001e80008000009 */
[----:B------:R0:W-:Y:S04]  /*25210*/  STS.U8 [R11+UR9+0x9700], R2 ;  /* 0x009700020b007988 */ /* 0x0001e80008000009 */
[----:B------:R0:W-:Y:S04]  /*25220*/  STS.U8 [R11+UR9+0xd700], R5 ;  /* 0x00d700050b007988 */ /* 0x0001e80008000009 */
[----:B------:R0:W-:Y:S01]  /*25230*/  STS.U8 [R11+UR9+0x9b00], R4 ;  /* 0x009b00040b007988 */ /* 0x0001e20008000009 */
[----:B----4-:R-:W-:-:S03]  /*25240*/  @!P1 IMAD.MOV.U32 R48, RZ, RZ, R95 ;  /* 0x000000ffff309224 */ /* 0x010fc600078e005f */
[----:B------:R-:W4:Y:S01]  /*25250*/  LDL R95, [R1+0x3bc] ;  /* 0x0003bc00015f7983 */ /* 0x000f220000100800 */
[----:B--2---:R-:W-:-:S03]  /*25260*/  @!P1 IMAD.MOV.U32 R49, RZ, RZ, R97 ;  /* 0x000000ffff319224 */ /* 0x004fc600078e0061 */
[----:B------:R-:W2:Y:S04]  /*25270*/  LDL R97, [R1+0x39c] ;  /* 0x00039c0001617983 */ /* 0x000ea80000100800 */
[----:B-1----:R-:W2:Y:S04]  /*25280*/  LDL.LU R124, [R1+0xb5c] ;  /* 0x000b5c00017c7983 */ /* 0x002ea80000300800 */
[----:B------:R-:W2:Y:S04]  /*25290*/  LDL.LU R126, [R1+0xb58] ;  /* 0x000b5800017e7983 */ /* 0x000ea80000300800 */
[----:B0-----:R-:W2:Y:S04]  /*252a0*/  LDL.LU R158, [R1+0xb50] ;  /* 0x000b5000019e7983 */ /* 0x001ea80000300800 */
[----:B------:R-:W2:Y:S04]  /*252b0*/  LDL.LU R160, [R1+0xba8] ;  /* 0x000ba80001a07983 */ /* 0x000ea80000300800 */
[----:B------:R-:W2:Y:S04]  /*252c0*/  LDL.LU R3, [R1+0xba4] ;  /* 0x000ba40001037983 */ /* 0x000ea80000300800 */
[----:B------:R-:W2:Y:S04]  /*252d0*/  LDL.LU R2, [R1+0xba0] ;  /* 0x000ba00001027983 */ /* 0x000ea80000300800 */
[----:B------:R-:W2:Y:S04]  /*252e0*/  LDL.LU R5, [R1+0xb9c] ;  /* 0x000b9c0001057983 */ /* 0x000ea80000300800 */
[----:B------:R-:W2:Y:S01]  /*252f0*/  LDL.LU R4, [R1+0xb98] ;  /* 0x000b980001047983 */ /* 0x000ea20000300800 */
[----:B------:R-:W-:-:S02]  /*25300*/  PRMT R84, RZ, 0x7610, R84 ;  /* 0x00007610ff547816 */ /* 0x000fc40000000054 */
[----:B------:R-:W-:-:S04]  /*25310*/  PRMT R85, RZ, 0x7610, R85 ;  /* 0x00007610ff557816 */ /* 0x000fc80000000055 */
[----:B------:R0:W2:Y:S01]  /*25320*/  @!P1 LDG.E.U8 R84, desc[UR20][R48.64] ;  /* 0x0000001430549981 */ /* 0x0000a2000c1e1100 */
[----:B------:R-:W-:Y:S01]  /*25330*/  PRMT R86, RZ, 0x7610, R86 ;  /* 0x00007610ff567816 */ /* 0x000fe20000000056 */
[----:B0-----:R-:W-:Y:S02]  /*25340*/  @!P1 IMAD.MOV.U32 R48, RZ, RZ, R117 ;  /* 0x000000ffff309224 */ /* 0x001fe400078e0075 */
[----:B------:R-:W-:-:S05]  /*25350*/  @!P1 IMAD.MOV.U32 R49, RZ, RZ, R118 ;  /* 0x000000ffff319224 */ /* 0x000fca00078e0076 */
        /* <DEDUP_REMOVED lines=19> */
[----:B------:R-:W-:Y:S01]  /*25490*/  @!P1 IMAD.MOV.U32 R49, RZ, RZ, R108 ;  /* 0x000000ffff319224 */ /* 0x000fe200078e006c */
[----:B------:R0:W-:Y:S04]  /*254a0*/  STS.U8 [R11+UR9+0xdb00], R12 ;  /* 0x00db000c0b007988 */ /* 0x0001e80008000009 */
[----:B------:R1:W2:Y:S01]  /*254b0*/  @!P1 LDG.E.U8 R90, desc[UR20][R48.64] ;  /* 0x00000014305a9981 */ /* 0x0002a2000c1e1100 */
[----:B------:R-:W-:Y:S01]  /*254c0*/  PRMT R92, RZ, 0x7610, R92 ;  /* 0x00007610ff5c7816 */ /* 0x000fe2000000005c */
[----:B0-----:R-:W0:Y:S01]  /*254d0*/  S2R R12, SR_TID.X ;  /* 0x00000000000c7919 */ /* 0x001e220000002100 */
[----:B-1----:R-:W-:-:S02]  /*254e0*/  @!P1 IMAD.MOV.U32 R48, RZ, RZ, R105 ;  /* 0x000000ffff309224 */ /* 0x002fc400078e0069 */
[----:B------:R-:W-:-:S05]  /*254f0*/  @!P1 IMAD.MOV.U32 R49, RZ, RZ, R106 ;  /* 0x000000ffff319224 */ /* 0x000fca00078e006a */
[----:B------:R3:W2:Y:S01]  /*25500*/  @!P1 LDG.E.U8 R91, desc[UR20][R48.64] ;  /* 0x00000014305b9981 */ /* 0x0006a2000c1e1100 */
[----:B------:R-:W-:Y:S01]  /*25510*/  PRMT R93, RZ, 0x7610, R93 ;  /* 0x00007610ff5d7816 */ /* 0x000fe2000000005d */
[----:B---3--:R-:W-:Y:S02]  /*25520*/  @!P1 IMAD.MOV.U32 R48, RZ, RZ, R103 ;  /* 0x000000ffff309224 */ /* 0x008fe400078e0067 */
[----:B------:R-:W-:-:S05]  /*25530*/  @!P1 IMAD.MOV.U32 R49, RZ, RZ, R104 ;  /* 0x000000ffff319224 */ /* 0x000fca00078e0068 */
[----:B------:R1:W3:Y:S01]  /*25540*/  @!P1 LDG.E.U8 R92, desc[UR20][R48.64] ;  /* 0x00000014305c9981 */ /* 0x0002e2000c1e1100 */
[----:B------:R-:W-:Y:S01]  /*25550*/  PRMT R94, RZ, 0x7610, R94 ;  /* 0x00007610ff5e7816 */ /* 0x000fe2000000005e */
[----:B-1----:R-:W-:Y:S02]  /*25560*/  @!P1 IMAD.MOV.U32 R48, RZ, RZ, R99 ;  /* 0x000000ffff309224 */ /* 0x002fe400078e0063 */
[----:B------:R-:W-:-:S05]  /*25570*/  @!P1 IMAD.MOV.U32 R49, RZ, RZ, R101 ;  /* 0x000000ffff319224 */ /* 0x000fca00078e0065 */
[----:B------:R4:W3:Y:S01]  /*25580*/  @!P1 LDG.E.U8 R93, desc[UR20][R48.64] ;  /* 0x00000014305d9981 */ /* 0x0008e2000c1e1100 */
        /* <DEDUP_REMOVED lines=21> */
[----:B----4-:R-:W-:-:S02]  /*256e0*/  @!P1 IMAD.MOV.U32 R48, RZ, RZ, R95 ;  /* 0x000000ffff309224 */ /* 0x010fc400078e005f */
[----:B--2---:R-:W-:-:S05]  /*256f0*/  @!P1 IMAD.MOV.U32 R49, RZ, RZ, R97 ;  /* 0x000000ffff319224 */ /* 0x004fca00078e0061 */
[----:B------:R-:W2:Y:S04]  /*25700*/  @!P1 LDG.E.U8 R94, desc[UR20][R48.64] ;  /* 0x00000014305e9981 */ /* 0x000ea8000c1e1100 */
        /* <DEDUP_REMOVED lines=9> */
[----:B0-----:R0:W5:Y:S04]  /*257a0*/  LDL.LU R4, [R1+0xb94] ;  /* 0x000b940001047983 */ /* 0x0011680000300800 */
[----:B------:R0:W5:Y:S04]  /*257b0*/  LDL.LU R5, [R1+0xb90] ;  /* 0x000b900001057983 */ /* 0x0001680000300800 */
[----:B------:R0:W5:Y:S04]  /*257c0*/  LDL.LU R2, [R1+0xb8c] ;  /* 0x000b8c0001027983 */ /* 0x0001680000300800 */
[----:B------:R1:W-:Y:S04]  /*257d0*/  STS.U8 [R12+UR9+0x8f80], R3 ;  /* 0x008f80030c007988 */ /* 0x0003e80008000009 */
[----:B------:R4:W-:Y:S04]  /*257e0*/  STS.U8 [R12+UR9+0xcf80], R160 ;  /* 0x00cf80a00c007988 */ /* 0x0009e80008000009 */
[----:B------:R0:W-:Y:S04]  /*257f0*/  STS.U8 [R12+UR9+0x9380], R144 ;  /* 0x009380900c007988 */ /* 0x0001e80008000009 */
[----:B-1----:R1:W5:Y:S04]  /*25800*/  LDL.LU R3, [R1+0xb88] ;  /* 0x000b880001037983 */ /* 0x0023680000300800 */
[----:B----4-:R1:W5:Y:S04]  /*25810*/  LDL.LU R160, [R1+0xb84] ;  /* 0x000b840001a07983 */ /* 0x0103680000300800 */
[----:B0-----:R1:W5:Y:S04]  /*25820*/  LDL.LU R144, [R1+0xb80] ;  /* 0x000b800001907983 */ /* 0x0013680000300800 */
[----:B------:R0:W-:Y:S04]  /*25830*/  STS.U8 [R12+UR9+0xd380], R15 ;  /* 0x00d3800f0c007988 */ /* 0x0001e80008000009 */
[----:B------:R4:W-:Y:S04]  /*25840*/  STS.U8 [R12+UR9+0x9780], R14 ;  /* 0x0097800e0c007988 */ /* 0x0009e80008000009 */
[----:B------:R1:W-:Y:S04]  /*25850*/  STS.U8 [R12+UR9+0xd780], R13 ;  /* 0x00d7800d0c007988 */ /* 0x0003e80008000009 */
[----:B0-----:R0:W5:Y:S04]  /*25860*/  LDL.LU R15, [R1+0xb7c] ;  /* 0x000b7c00010f7983 */ /* 0x0011680000300800 */
[----:B----4-:R0:W5:Y:S04]  /*25870*/  LDL.LU R14, [R1+0xb78] ;  /* 0x000b7800010e7983 */ /* 0x0101680000300800 */
[----:B-1----:R0:W5:Y:S04]  /*25880*/  LDL.LU R13, [R1+0xb74] ;  /* 0x000b7400010d7983 */ /* 0x0021680000300800 */
[----:B------:R1:W-:Y:S04]  /*25890*/  STS.U8 [R12+UR9+0x9b80], R0 ;  /* 0x009b80000c007988 */ /* 0x0003e80008000009 */
[----:B-1----:R0:W5:Y:S04]  /*258a0*/  LDL.LU R0, [R1+0xb70] ;  /* 0x000b700001007983 */ /* 0x0021680000300800 */
[----:B------:R0:W-:Y:S04]  /*258b0*/  STS.U8 [R12+UR9+0xdb80], R164 ;  /* 0x00db80a40c007988 */ /* 0x0001e80008000009 */
        /* <DEDUP_REMOVED lines=79> */
[----:B---3--:R0:W-:Y:S04]  /*25db0*/  STS.U8 [R12+UR9+0x13780], R92 ;  /* 0x0137805c0c007988 */ /* 0x0081e80008000009 */
[----:B------:R0:W-:Y:S04]  /*25dc0*/  STS.U8 [R12+UR9+0x13b80], R93 ;  /* 0x013b805d0c007988 */ /* 0x0001e80008000009 */
[----:B--2---:R0:W-:Y:S01]  /*25dd0*/  STS.U8 [R12+UR9+0x13f80], R94 ;  /* 0x013f805e0c007988 */ /* 0x0041e20008000009 */
[----:B------:R1:W-:Y:S06]  /*25de0*/  MEMBAR.ALL.CTA ;  /* 0x0000000000007992 */ /* 0x0003ec0000008000 */
[----:B-1----:R-:W1:Y:S01]  /*25df0*/  FENCE.VIEW.ASYNC.S ;  /* 0x00000000000073c6 */ /* 0x002e620000000000 */
[----:B------:R-:W-:Y:S01]  /*25e00*/  ULEA UR11, UR18, UR9, 0x3 ;  /* 0x00000009120b7291 */ /* 0x000fe2000f8e18ff */
[----:B------:R-:W-:-:S03]  /*25e10*/  UMOV UR4, UR5 ;  /* 0x0000000500047c82 */ /* 0x000fc60008000000 */
[----:B------:R-:W-:Y:S01]  /*25e20*/  UIADD3 UR11, UPT, UPT, UR11, 0x14000, URZ ;  /* 0x000140000b0b7890 */ /* 0x000fe2000fffe0ff */
[----:B-1----:R-:W-:Y:S06]  /*25e30*/  BAR.SYNC.DEFER_BLOCKING 0x0 ;  /* 0x0000000000007b1d */ /* 0x002fec0000010000 */
[----:B0-----:R-:W-:Y:S05]  /*25e40*/  @P0 BRA `(.L_x_9) ;  /* 0x0000000000880947 */ /* 0x001fea0003800000 */
[----:B------:R-:W-:Y:S02]  /*25e50*/  UIADD3 UR19, UPT, UPT, UR8, 0x40, URZ ;  /* 0x0000004008137890 */ /* 0x000fe4000fffe0ff */
[----:B------:R-:W-:Y:S02]  /*25e60*/  UIADD3 UR50, UPT, UPT, UR8, 0x40, URZ ;  /* 0x0000004008327890 */ /* 0x000fe4000fffe0ff */
[----:B------:R-:W-:Y:S01]  /*25e70*/  UIADD3 UR51, UPT, UPT, UR8, 0x40, URZ ;  /* 0x0000004008337890 */ /* 0x000fe2000fffe0ff */
[----:B------:R-:W-:Y:S01]  /*25e80*/  UMOV UR16, 0x0 ;  /* 0x0000000000107882 */ /* 0x000fe20000000000 */
[----:B------:R-:W-:Y:S01]  /*25e90*/  UMOV UR17, 0x8108010 ;  /* 0x0810801000117882 */ /* 0x000fe20000000000 */
[----:B------:R-:W-:Y:S01]  /*25ea0*/  UMOV UR15, 0x40004040 ;  /* 0x40004040000f7882 */ /* 0x000fe20000000000 */
[----:B------:R-:W-:Y:S02]  /*25eb0*/  UIADD3 UR56, UPT, UPT, UR8, 0x40, URZ ;  /* 0x0000004008387890 */ /* 0x000fe4000fffe0ff */
[----:B------:R0:W-:Y:S01]  /*25ec0*/  UTCQMMA gdesc[UR14], gdesc[UR12], tmem[UR8], tmem[UR16], idesc[UR17], UPT ;  /* 0x00ff100c0e0075ea */ /* 0x0001e2000b800308 */
[----:B------:R-:W-:Y:S01]  /*25ed0*/  UMOV UR42, 0x0 ;  /* 0x00000000002a7882 */ /* 0x000fe20000000000 */
[----:B------:R-:W-:Y:S01]  /*25ee0*/  UMOV UR43, 0x8108010 ;  /* 0x08108010002b7882 */ /* 0x000fe20000000000 */
[----:B------:R-:W-:Y:S01]  /*25ef0*/  UMOV UR44, 0x0 ;  /* 0x00000000002c7882 */ /* 0x000fe20000000000 */
[----:B------:R-:W-:Y:S01]  /*25f00*/  UMOV UR45, 0x8108010 ;  /* 0x08108010002d7882 */ /* 0x000fe20000000000 */
        /* <DEDUP_REMOVED lines=11> */
[----:B------:R-:W-:Y:S01]  /*25fc0*/  UMOV UR6, UR11 ;  /* 0x0000000b00067c82 */ /* 0x000fe20008000000 */
[----:B------:R-:W-:Y:S01]  /*25fd0*/  UMOV UR7, URZ ;  /* 0x000000ff00077c82 */ /* 0x000fe20008000000 */
[----:B------:R0:W-:Y:S01]  /*25fe0*/  UTCQMMA gdesc[UR34], gdesc[UR12], tmem[UR19], tmem[UR48], idesc[UR49], UPT ;  /* 0x00ff300c220075ea */ /* 0x0001e2000b800313 */
[----:B------:R-:W-:Y:S01]  /*25ff0*/  UMOV UR58, 0x0 ;  /* 0x00000000003a7882 */ /* 0x000fe20000000000 */
[----:B------:R-:W-:Y:S01]  /*26000*/  UMOV UR59, 0x8108010 ;  /* 0x08108010003b7882 */ /* 0x000fe20000000000 */
[----:B------:R0:W-:Y:S01]  /*26010*/  UTCQMMA gdesc[UR36], gdesc[UR24], tmem[UR50], tmem[UR52], idesc[UR53], UPT ;  /* 0x00ff3418240075ea */ /* 0x0001e2000b800332 */
[----:B------:R-:W-:Y:S01]  /*26020*/  UMOV UR5, UR6 ;  /* 0x0000000600057c82 */ /* 0x000fe20008000000 */
[----:B------:R0:W-:Y:S01]  /*26030*/  UTCQMMA gdesc[UR38], gdesc[UR28], tmem[UR51], tmem[UR54], idesc[UR55], UPT ;  /* 0x00ff361c260075ea */ /* 0x0001e2000b800333 */
[----:B------:R0:W-:Y:S01]  /*26040*/  UTCQMMA gdesc[UR40], gdesc[UR32], tmem[UR56], tmem[UR58], idesc[UR59], UPT ;  /* 0x00ff3a20280075ea */ /* 0x0001e2000b800338 */
[----:B------:R0:W-:Y:S01]  /*26050*/  UTCBAR [UR5], URZ ;  /* 0x000000ff050073e9 */ /* 0x0001e200080000ff */
[----:B------:R-:W-:Y:S01]  /*26060*/  NOP ;  /* 0x0000000000007918 */ /* 0x000fe20000000000 */
.L_x_9:
[----:B------:R-:W2:Y:S04]  /*26070*/  LDL R17, [R1+0xb6c] ;  /* 0x000b6c0001117983 */ /* 0x000ea80000100800 */
[----:B------:R-:W2:Y:S01]  /*26080*/  LDL.LU R16, [R1+0xb54] ;  /* 0x000b540001107983 */ /* 0x000ea20000300800 */
[----:B------:R-:W-:-:S04]  /*26090*/  UIADD3 UR18, UPT, UPT, UR18, 0x1, URZ ;  /* 0x0000000112127890 */ /* 0x000fc8000fffe0ff */
[----:B------:R-:W-:-:S04]  /*260a0*/  UISETP.GT.AND UP1, UPT, UR18, 0x1, UPT ;  /* 0x000000011200788c */ /* 0x000fc8000bf24270 */
[----:B0-----:R-:W-:Y:S02]  /*260b0*/  USEL UR5, URZ, 0x1, !UP1 ;  /* 0x00000001ff057887 */ /* 0x001fe4000c800000 */
[----:B------:R-:W-:Y:S02]  /*260c0*/  USEL UR18, UR18, URZ, !UP1 ;  /* 0x000000ff12127287 */ /* 0x000fe4000c800000 */
[----:B------:R-:W-:Y:S01]  /*260d0*/  ULOP3.LUT UR5, UR4, UR5, URZ, 0x3c, !UPT ;  /* 0x0000000504057292 */ /* 0x000fe2000f8e3cff */
[----:B--2---:R-:W-:Y:S02]  /*260e0*/  ISETP.NE.U32.AND P1, PT, R16, R17, PT ;  /* 0x000000111000720c */ /* 0x004fe40003f25070 */
[----:B------:R-:W2:Y:S01]  /*260f0*/  LDL.LU R16, [R1+0xb60] ;  /* 0x000b600001107983 */ /* 0x000ea20000300800 */
[----:B------:R-:W-:-:S03]  /*26100*/  IMAD.U32 R17, RZ, RZ, UR4 ;  /* 0x00000004ff117e24 */ /* 0x000fc6000f8e00ff */
[----:B--2---:R1:W-:Y:S07]  /*26110*/  STL [R1+0xb54], R16 ;  /* 0x000b541001007387 */ /* 0x0043ee0000100800 */
[----:B------:R-:W-:Y:S05]  /*26120*/  @P1 BRA `(.L_x_10) ;  /* 0xfffffedc00f81947 */ /* 0x000fea000383ffff */
.L_x_7:
[----:B01----:R-:W0:Y:S01]  /*26130*/  LDC R16, c[0x0][0x3a0] ;  /* 0x0000e800ff107b82 */ /* 0x003e220000000800 */
[----:B------:R-:W1:Y:S01]  /*26140*/  LDCU.64 UR34, c[0x0][0x398] ;  /* 0x00007300ff2277ac */ /* 0x000e620008000a00 */
[----:B0-----:R-:W-:-:S05]  /*26150*/  VIADD R16, R16, 0x7f ;  /* 0x0000007f10107836 */ /* 0x001fca0000000000 */
[----:B------:R-:W-:-:S13]  /*26160*/  ISETP.GE.AND P0, PT, R16, 0x80, PT ;  /* 0x000000801000780c */ /* 0x000fda0003f06270 */
[----:B-1----:R-:W-:Y:S05]  /*26170*/  @!P0 BRA `(.L_x_11) ;  /* 0x0000000000108947 */ /* 0x002fea0003800000 */
[----:B------:R-:W-:-:S06]  /*26180*/  USHF.L.U32 UR4, UR4, 0x1f, URZ ;  /* 0x0000001f04047899 */ /* 0x000fcc00080006ff */
[----:B-----5:R-:W-:-:S04]  /*26190*/  IMAD.U32 R2, RZ, RZ, UR4 ;  /* 0x00000004ff027e24 */ /* 0x020fc8000f8e00ff */
[----:B------:R-:W0:Y:S02]  /*261a0*/  SYNCS.PHASECHK.TRANS64.TRYWAIT P0, [UR11], R2 ;  /* 0x00000002ff0075a7 */ /* 0x000e24000800110b */
[----:B0-----:R-:W-:Y:S05]  /*261b0*/  @!P0 BRA `(.L_x_12) ;  /* 0x0000004800dc8947 */ /* 0x001fea0003800000 */
.L_x_11:
[----:B------:R-:W-:Y:S01]  /*261c0*/  BAR.SYNC.DEFER_BLOCKING 0x0 ;  /* 0x0000000000007b1d */ /* 0x000fe20000010000 */
[C---:B-----5:R-:W-:Y:S02]  /*261d0*/  VIADD R2, R0.reuse, 0x3f ;  /* 0x0000003f00027836 */ /* 0x060fe40000000000 */
[C---:B------:R-:W-:Y:S02]  /*261e0*/  VIADD R132, R0.reuse, 0x3 ;  /* 0x0000000300847836 */ /* 0x040fe40000000000 */
[----:B------:R-:W-:-:S03]  /*261f0*/  VIADD R3, R0, 0x2 ;  /* 0x0000000200037836 */ /* 0x000fc60000000000 */
[----:B------:R-:W0:Y:S01]  /*26200*/  LDC R165, c[0x0][0x3b4] ;  /* 0x0000ed00ffa57b82 */ /* 0x000e220000000800 */
[----:B------:R-:W1:Y:S01]  /*26210*/  LDCU.128 UR28, c[0x0][0x390] ;  /* 0x00007200ff1c77ac */ /* 0x000e620008000c00 */
[----:B------:R-:W-:Y:S01]  /*26220*/  ISETP.GE.AND P0, PT, R2, UR35, PT ;  /* 0x0000002302007c0c */ /* 0x000fe2000bf06270 */
[----:B------:R-:W-:Y:S01]  /*26230*/  VIADD R2, R0, 0x1 ;  /* 0x0000000100027836 */ /* 0x000fe20000000000 */
[----:B------:R-:W2:Y:S01]  /*26240*/  LDCU UR32, c[0x0][0x3b8] ;  /* 0x00007700ff2077ac */ /* 0x000ea20008000800 */
[----:B------:R-:W3:Y:S01]  /*26250*/  LDCU.64 UR36, c[0x0][0x398] ;  /* 0x00007300ff2477ac */ /* 0x000ee20008000a00 */
[----:B------:R-:W4:Y:S01]  /*26260*/  LDCU.64 UR4, c[0x0][0x398] ;  /* 0x00007300ff0477ac */ /* 0x000f220008000a00 */
[----:B------:R-:W0:Y:S01]  /*26270*/  LDCU.64 UR6, c[0x0][0x398] ;  /* 0x00007300ff0677ac */ /* 0x000e220008000a00 */
[----:B------:R-:W1:Y:S02]  /*26280*/  @!P5 SYNCS.CCTL.IV [UR9+0x14000] ;  /* 0x01400000ff00d9b1 */ /* 0x000e640008000009 */
[----:B-1----:R-:W-:Y:S01]  /*26290*/  BAR.SYNC.DEFER_BLOCKING 0x0 ;  /* 0x0000000000007b1d */ /* 0x002fe20000010000 */
[----:B------:R-:W-:-:S02]  /*262a0*/  ISETP.GE.AND P4, PT, R2, UR31, PT ;  /* 0x0000001f02007c0c */ /* 0x000fc4000bf86270 */
[----:B------:R-:W-:Y:S01]  /*262b0*/  ISETP.GE.AND P1, PT, R132, UR31, PT ;  /* 0x0000001f84007c0c */ /* 0x000fe2000bf26270 */
[----:B--2---:R-:W-:Y:S01]  /*262c0*/  IMAD R2, R0, UR32, RZ ;  /* 0x0000002000027c24 */ /* 0x004fe2000f8e02ff */
[----:B------:R-:W-:Y:S01]  /*262d0*/  ISETP.GE.AND P2, PT, R3, UR31, PT ;  /* 0x0000001f03007c0c */ /* 0x000fe2000bf46270 */
[----:B0-----:R-:W-:Y:S01]  /*262e0*/  IMAD R161, R144, R165, RZ ;  /* 0x000000a590a17224 */ /* 0x001fe200078e02ff */
[----:B------:R-:W0:Y:S01]  /*262f0*/  LDCU.64 UR26, c[0x0][0x398] ;  /* 0x00007300ff1a77ac */ /* 0x000e220008000a00 */
[----:B------:R-:W1:Y:S01]  /*26300*/  LDTM.x128 R4, tmem[UR10] ;  /* 0x0000000a000479ee */ /* 0x000e6200083c0000 */
[----:B------:R-:W-:Y:S01]  /*26310*/  SHF.R.S32.HI R134, RZ, 0x1f, R2 ;  /* 0x0000001fff867819 */ /* 0x000fe20000011402 */
[----:B------:R-:W-:Y:S01]  /*26320*/  IMAD R165, R165, 0x80, R161 ;  /* 0x00000080a5a57824 */ /* 0x000fe200078e02a1 */
[C---:B------:R-:W-:Y:S01]  /*26330*/  IADD3 R145, P6, PT, R161.reuse, UR28, RZ ;  /* 0x0000001ca1917c10 */ /* 0x040fe2000ffde0ff */
[----:B------:R-:W2:Y:S03]  /*26340*/  LDCU.64 UR10, c[0x0][0x398] ;  /* 0x00007300ff0a77ac */ /* 0x000ea60008000a00 */
[----:B------:R-:W-:Y:S01]  /*26350*/  LEA.HI.X.SX32 R161, R161, UR29, 0x1, P6 ;  /* 0x0000001da1a17c11 */ /* 0x000fe2000b0f0eff */
[----:B------:R-:W0:Y:S01]  /*26360*/  LDCU.64 UR24, c[0x0][0x398] ;  /* 0x00007300ff1877ac */ /* 0x000e220008000a00 */
[C---:B------:R-:W-:Y:S01]  /*26370*/  IADD3 R164, P3, PT, R165.reuse, UR28, RZ ;  /* 0x0000001ca5a47c10 */ /* 0x040fe2000ff7e0ff */
[----:B------:R-:W0:Y:S03]  /*26380*/  LDCU.64 UR22, c[0x0][0x398] ;  /* 0x00007300ff1677ac */ /* 0x000e260008000a00 */
[----:B------:R-:W-:Y:S01]  /*26390*/  LEA.HI.X.SX32 R165, R165, UR29, 0x1, P3 ;  /* 0x0000001da5a57c11 */ /* 0x000fe200098f0eff */
[----:B------:R-:W0:Y:S01]  /*263a0*/  @!P5 SYNCS.CCTL.IV [UR9+0x14008] ;  /* 0x01400800ff00d9b1 */ /* 0x000e220008000009 */
[----:B------:R-:W-:Y:S01]  /*263b0*/  NOP ;  /* 0x0000000000007918 */ /* 0x000fe20000000000 */
[----:B------:R-:W0:Y:S01]  /*263c0*/  LDCU.64 UR18, c[0x0][0x398] ;  /* 0x00007300ff1277ac */ /* 0x000e220008000a00 */
[----:B------:R-:W0:Y:S01]  /*263d0*/  LDCU.64 UR16, c[0x0][0x398] ;  /* 0x00007300ff1077ac */ /* 0x000e220008000a00 */
[----:B-1----:R1:W-:Y:S01]  /*263e0*/  STL.64 [R1+0xba8], R118 ;  /* 0x000ba87601007387 */ /* 0x0023e20000100a00 */
[----:B------:R-:W-:Y:S01]  /*263f0*/  F2FP.SATFINITE.E4M3.F32.PACK_AB_MERGE_C R6, R7, R6, RZ ;  /* 0x000000060706723e */ /* 0x000fe200048070ff */
[----:B------:R-:W0:Y:S02]  /*26400*/  LDCU.64 UR14, c[0x0][0x398] ;  /* 0x00007300ff0e77ac */ /* 0x000e240008000a00 */
[----:B------:R2:W-:Y:S01]  /*26410*/  STL [R1+0xba0], R121 ;  /* 0x000ba07901007387 */ /* 0x0005e20000100800 */
[----:B------:R-:W-:Y:S01]  /*26420*/  F2FP.SATFINITE.E4M3.F32.PACK_AB_MERGE_C R70, R71, R70, RZ ;  /* 0x000000464746723e */ /* 0x000fe200048070ff */
[----:B------:R-:W0:Y:S02]  /*26430*/  LDCU.64 UR12, c[0x0][0x398] ;  /* 0x00007300ff0c77ac */ /* 0x000e240008000a00 */
[----:B------:R3:W-:Y:S01]  /*26440*/  STL [R1+0xb9c], R122 ;  /* 0x000b9c7a01007387 */ /* 0x0007e20000100800 */
[----:B------:R-:W-:Y:S01]  /*26450*/  F2FP.SATFINITE.E4M3.F32.PACK_AB_MERGE_C R9, R9, R8, RZ ;  /* 0x000000080909723e */ /* 0x000fe200048070ff */
[----:B------:R-:W0:Y:S02]  /*26460*/  LDCU UR9, c[0x0][0x398] ;  /* 0x00007300ff0977ac */ /* 0x000e240008000800 */
[----:B------:R4:W-:Y:S01]  /*26470*/  STL [R1+0xb98], R123 ;  /* 0x000b987b01007387 */ /* 0x0009e20000100800 */
[----:B-1----:R-:W-:Y:S01]  /*26480*/  IADD3 R118, P6, PT, R2, R145, RZ ;  /* 0x0000009102767210 */ /* 0x002fe20007fde0ff */
[----:B--2---:R-:W-:-:S02]  /*26490*/  VIADD R121, R0, 0x4 ;  /* 0x0000000400797836 */ /* 0x004fc40000000000 */
[----:B------:R1:W-:Y:S01]  /*264a0*/  STL.64 [R1+0xb90], R124 ;  /* 0x000b907c01007387 */ /* 0x0003e20000100a00 */
[----:B---3--:R-:W-:Y:S01]  /*264b0*/  F2FP.SATFINITE.E4M3.F32.PACK_AB_MERGE_C R122, R5, R4, RZ ;  /* 0x00000004057a723e */ /* 0x008fe200048070ff */
[----:B------:R-:W-:Y:S02]  /*264c0*/  IMAD.X R119, R134, 0x1, R161, P6 ;  /* 0x0000000186777824 */ /* 0x000fe400030e06a1 */
[----:B------:R-:W-:Y:S01]  /*264d0*/  STL [R1+0xb88], R130 ;  /* 0x000b888201007387 */ /* 0x000fe20000100800 */
[----:B----4-:R-:W-:Y:S01]  /*264e0*/  F2FP.SATFINITE.E4M3.F32.PACK_AB_MERGE_C R123, R69, R68, RZ ;  /* 0x00000044457b723e */ /* 0x010fe200048070ff */
[C---:B------:R-:W-:Y:S01]  /*264f0*/  VIADD R68, R2.reuse, UR32 ;  /* 0x0000002002447c36 */ /* 0x040fe20008000000 */
[-C--:B------:R-:W-:Y:S01]  /*26500*/  IADD3 R2, P3, PT, R2, R164.reuse, RZ ;  /* 0x000000a402027210 */ /* 0x080fe20007f7e0ff */
[----:B------:R2:W-:Y:S02]  /*26510*/  STL.64 [R1+0xb80], R126 ;  /* 0x000b807e01007387 */ /* 0x0005e40000100a00 */
[----:B------:R-:W-:Y:S01]  /*26520*/  VIADD R132, R68, UR32 ;  /* 0x0000002044847c36 */ /* 0x000fe20008000000 */
[----:B------:R-:W-:Y:S01]  /*26530*/  SHF.R.S32.HI R136, RZ, 0x1f, R68 ;  /* 0x0000001fff887819 */ /* 0x000fe20000011444 */
[----:B------:R-:W-:Y:S01]  /*26540*/  IMAD.X R3, R134, 0x1, R165, P3 ;  /* 0x0000000186037824 */ /* 0x000fe200018e06a5 */
[-C--:B------:R-:W-:Y:S01]  /*26550*/  IADD3 R4, P6, PT, R68, R145.reuse, RZ ;  /* 0x0000009144047210 */ /* 0x080fe20007fde0ff */
[----:B------:R-:W-:Y:S01]  /*26560*/  VIADD R133, R132, UR32 ;  /* 0x0000002084857c36 */ /* 0x000fe20008000000 */
[----:B------:R-:W-:Y:S01]  /*26570*/  SHF.R.S32.HI R138, RZ, 0x1f, R132 ;  /* 0x0000001fff8a7819 */ /* 0x000fe20000011484 */
[----:B------:R3:W-:Y:S01]  /*26580*/  STL.64 [R1+0xb78], R128 ;  /* 0x000b788001007387 */ /* 0x0007e20000100a00 */
[-C--:B------:R-:W-:Y:S01]  /*26590*/  IADD3 R68, P3, PT, R68, R164.reuse, RZ ;  /* 0x000000a444447210 */ /* 0x080fe20007f7e0ff */
[----:B------:R-:W-:Y:S01]  /*265a0*/  IMAD.X R5, R136, 0x1, R161, P6 ;  /* 0x0000000188057824 */ /* 0x000fe200030e06a1 */
[----:B-1----:R-:W-:Y:S01]  /*265b0*/  IADD3 R124, P6, PT, R132, R145, RZ ;  /* 0x00000091847c7210 */ /* 0x002fe20007fde0ff */
[----:B------:R-:W-:Y:S01]  /*265c0*/  STL [R1+0xb70], R131 ;  /* 0x000b708301007387 */ /* 0x000fe20000100800 */
[----:B------:R-:W-:Y:S01]  /*265d0*/  SHF.R.S32.HI R134, RZ, 0x1f, R133 ;  /* 0x0000001fff867819 */ /* 0x000fe20000011485 */
[----:B------:R-:W-:Y:S01]  /*265e0*/  IMAD.X R69, R136, 0x1, R165, P3 ;  /* 0x0000000188457824 */ /* 0x000fe200018e06a5 */
[----:B--2---:R-:W-:Y:S01]  /*265f0*/  IADD3 R126, P3, PT, R132, R164, RZ ;  /* 0x000000a4847e7210 */ /* 0x004fe20007f7e0ff */
[----:B------:R-:W-:-:S02]  /*26600*/  IMAD.X R125, R138, 0x1, R161, P6 ;  /* 0x000000018a7d7824 */ /* 0x000fc400030e06a1 */
[C---:B------:R-:W-:Y:S01]  /*26610*/  VIADD R136, R133.reuse, UR32 ;  /* 0x0000002085887c36 */ /* 0x040fe20008000000 */
[CC--:B---3--:R-:W-:Y:S01]  /*26620*/  IADD3 R128, P6, PT, R133.reuse, R145.reuse, RZ ;  /* 0x0000009185807210 */ /* 0x0c8fe20007fde0ff */
[----:B------:R-:W-:Y:S01]  /*26630*/  IMAD.X R127, R138, 0x1, R165, P3 ;  /* 0x000000018a7f7824 */ /* 0x000fe200018e06a5 */
[----:B------:R-:W-:Y:S01]  /*26640*/  ISETP.GE.AND P3, PT, R144, UR30, PT ;  /* 0x0000001e90007c0c */ /* 0x000fe2000bf66270 */
[----:B------:R-:W-:Y:S01]  /*26650*/  VIADD R140, R136, UR32 ;  /* 0x00000020888c7c36 */ /* 0x000fe20008000000 */
[----:B------:R-:W-:Y:S01]  /*26660*/  SHF.R.S32.HI R138, RZ, 0x1f, R136 ;  /* 0x0000001fff8a7819 */ /* 0x000fe20000011488 */
[----:B------:R-:W-:Y:S01]  /*26670*/  IMAD.X R129, R134, 0x1, R161, P6 ;  /* 0x0000000186817824 */ /* 0x000fe200030e06a1 */
[-C--:B------:R-:W-:Y:S01]  /*26680*/  IADD3 R132, P6, PT, R133, R164.reuse, RZ ;  /* 0x000000a485847210 */ /* 0x080fe20007fde0ff */
[----:B------:R-:W-:Y:S01]  /*26690*/  VIADD R146, R140, UR32 ;  /* 0x000000208c927c36 */ /* 0x000fe20008000000 */
[----:B------:R-:W-:Y:S02]  /*266a0*/  SHF.R.S32.HI R142, RZ, 0x1f, R140 ;  /* 0x0000001fff8e7819 */ /* 0x000fe4000001148c */
[----:B------:R-:W-:Y:S01]  /*266b0*/  ISETP.LT.AND P3, PT, R0, UR37, !P3 ;  /* 0x0000002500007c0c */ /* 0x000fe2000df61270 */
[----:B------:R-:W-:Y:S01]  /*266c0*/  IMAD.X R133, R134, 0x1, R165, P6 ;  /* 0x0000000186857824 */ /* 0x000fe200030e06a5 */
[----:B------:R-:W-:Y:S01]  /*266d0*/  IADD3 R134, P5, PT, R136, R145, RZ ;  /* 0x0000009188867210 */ /* 0x000fe20007fbe0ff */
[----:B------:R-:W-:Y:S01]  /*266e0*/  VIADD R150, R146, UR32 ;  /* 0x0000002092967c36 */ /* 0x000fe20008000000 */
[----:B------:R-:W-:-:S02]  /*266f0*/  IADD3 R136, P6, PT, R136, R164, RZ ;  /* 0x000000a488887210 */ /* 0x000fc40007fde0ff */
[----:B------:R-:W-:Y:S01]  /*26700*/  SHF.R.S32.HI R147, RZ, 0x1f, R146 ;  /* 0x0000001fff937819 */ /* 0x000fe20000011492 */
[C---:B------:R-:W-:Y:S01]  /*26710*/  IMAD.X R135, R138.reuse, 0x1, R161, P5 ;  /* 0x000000018a877824 */ /* 0x040fe200028e06a1 */
[----:B------:R-:W-:Y:S01]  /*26720*/  SHF.R.S32.HI R151, RZ, 0x1f, R150 ;  /* 0x0000001fff977819 */ /* 0x000fe20000011496 */
[----:B------:R-:W-:Y:S01]  /*26730*/  IMAD.X R137, R138, 0x1, R165, P6 ;  /* 0x000000018a897824 */ /* 0x000fe200030e06a5 */
[-C--:B------:R-:W-:Y:S01]  /*26740*/  IADD3 R138, P5, PT, R140, R145.reuse, RZ ;  /* 0x000000918c8a7210 */ /* 0x080fe20007fbe0ff */
[----:B------:R-:W-:Y:S01]  /*26750*/  VIADD R154, R150, UR32 ;  /* 0x00000020969a7c36 */ /* 0x000fe20008000000 */
[-C--:B------:R-:W-:Y:S01]  /*26760*/  IADD3 R140, P6, PT, R140, R164.reuse, RZ ;  /* 0x000000a48c8c7210 */ /* 0x080fe20007fde0ff */
[----:B------:R1:W-:Y:S02]  /*26770*/  @P3 STG.E.U8 desc[UR20][R118.64], R122 ;  /* 0x0000007a76003986 */ /* 0x0003e4000c101114 */
[C---:B------:R-:W-:Y:S01]  /*26780*/  IMAD.X R139, R142.reuse, 0x1, R161, P5 ;  /* 0x000000018e8b7824 */ /* 0x040fe200028e06a1 */
[----:B------:R-:W-:Y:S01]  /*26790*/  SHF.R.S32.HI R155, RZ, 0x1f, R154 ;  /* 0x0000001fff9b7819 */ /* 0x000fe2000001149a */
[----:B------:R-:W-:Y:S01]  /*267a0*/  IMAD.X R141, R142, 0x1, R165, P6 ;  /* 0x000000018e8d7824 */ /* 0x000fe200030e06a5 */
[----:B------:R-:W-:Y:S01]  /*267b0*/  IADD3 R142, P5, PT, R146, R145, RZ ;  /* 0x00000091928e7210 */ /* 0x000fe20007fbe0ff */
[----:B------:R-:W-:Y:S01]  /*267c0*/  VIADD R158, R154, UR32 ;  /* 0x000000209a9e7c36 */ /* 0x000fe20008000000 */
[----:B------:R-:W-:-:S03]  /*267d0*/  IADD3 R146, P6, PT, R146, R164, RZ ;  /* 0x000000a492927210 */ /* 0x000fc60007fde0ff */
[C---:B------:R-:W-:Y:S01]  /*267e0*/  IMAD.X R143, R147.reuse, 0x1, R161, P5 ;  /* 0x00000001938f7824 */ /* 0x040fe200028e06a1 */
[----:B-1----:R-:W-:Y:S01]  /*267f0*/  PRMT R122, R122, 0x9910, RZ ;  /* 0x000099107a7a7816 */ /* 0x002fe200000000ff */
[----:B------:R-:W-:Y:S01]  /*26800*/  IMAD.X R147, R147, 0x1, R165, P6 ;  /* 0x0000000193937824 */ /* 0x000fe200030e06a5 */
[-C--:B------:R-:W-:Y:S01]  /*26810*/  IADD3 R148, P6, PT, R150, R145.reuse, RZ ;  /* 0x0000009196947210 */ /* 0x080fe20007fde0ff */
[----:B------:R-:W-:Y:S01]  /*26820*/  VIADD R131, R158, UR32 ;  /* 0x000000209e837c36 */ /* 0x000fe20008000000 */
[----:B------:R-:W-:Y:S02]  /*26830*/  IADD3 R150, P5, PT, R150, R164, RZ ;  /* 0x000000a496967210 */ /* 0x000fe40007fbe0ff */
[----:B------:R-:W-:Y:S01]  /*26840*/  F2FP.SATFINITE.E4M3.F32.PACK_AB_MERGE_C R73, R73, R72, RZ ;  /* 0x000000484949723e */ /* 0x000fe200048070ff */
[C---:B------:R-:W-:Y:S01]  /*26850*/  IMAD.X R149, R151.reuse, 0x1, R161, P6 ;  /* 0x0000000197957824 */ /* 0x040fe200030e06a1 */
[C---:B------:R-:W-:Y:S01]  /*26860*/  IADD3 R152, P6, PT, R154.reuse, R145, RZ ;  /* 0x000000919a987210 */ /* 0x040fe20007fde0ff */
[----:B------:R-:W-:Y:S01]  /*26870*/  IMAD.X R151, R151, 0x1, R165, P5 ;  /* 0x0000000197977824 */ /* 0x000fe200028e06a5 */
[----:B------:R-:W-:-:S02]  /*26880*/  IADD3 R154, P5, PT, R154, R164, RZ ;  /* 0x000000a49a9a7210 */ /* 0x000fc40007fbe0ff */
[----:B------:R-:W-:Y:S01]  /*26890*/  F2FP.SATFINITE.E4M3.F32.PACK_AB_MERGE_C R11, R11, R10, RZ ;  /* 0x0000000a0b0b723e */ /* 0x000fe200048070ff */
[C---:B------:R-:W-:Y:S01]  /*268a0*/  IMAD.X R153, R155.reuse, 0x1, R161, P6 ;  /* 0x000000019b997824 */ /* 0x040fe200030e06a1 */
[----:B------:R-:W-:Y:S01]  /*268b0*/  ISETP.LT.AND P3, PT, R144, UR10, !P4 ;  /* 0x0000000a90007c0c */ /* 0x000fe2000e761270 */
[----:B------:R-:W-:Y:S01]  /*268c0*/  IMAD.X R155, R155, 0x1, R165, P5 ;  /* 0x000000019b9b7824 */ /* 0x000fe200028e06a5 */
[----:B------:R-:W-:Y:S02]  /*268d0*/  ISETP.GE.AND P5, PT, R0, UR31, PT ;  /* 0x0000001f00007c0c */ /* 0x000fe4000bfa6270 */
[----:B------:R-:W-:Y:S02]  /*268e0*/  F2FP.SATFINITE.E4M3.F32.PACK_AB_MERGE_C R75, R75, R74, RZ ;  /* 0x0000004a4b4b723e */ /* 0x000fe400048070ff */
[----:B------:R-:W-:Y:S02]  /*268f0*/  F2FP.SATFINITE.E4M3.F32.PACK_AB_MERGE_C R13, R13, R12, RZ ;  /* 0x0000000c0d0d723e */ /* 0x000fe400048070ff */
[----:B------:R-:W-:-:S02]  /*26900*/  F2FP.SATFINITE.E4M3.F32.PACK_AB_MERGE_C R77, R77, R76, RZ ;  /* 0x0000004c4d4d723e */ /* 0x000fc400048070ff */
[----:B------:R-:W-:Y:S02]  /*26910*/  F2FP.SATFINITE.E4M3.F32.PACK_AB_MERGE_C R15, R15, R14, RZ ;  /* 0x0000000e0f0f723e */ /* 0x000fe400048070ff */
[----:B------:R-:W-:Y:S01]  /*26920*/  F2FP.SATFINITE.E4M3.F32.PACK_AB_MERGE_C R79, R79, R78, RZ ;  /* 0x0000004e4f4f723e */ /* 0x000fe200048070ff */
[----:B------:R-:W-:Y:S01]  /*26930*/  VIADD R71, R0, 0xd ;  /* 0x0000000d00477836 */ /* 0x000fe20000000000 */
[C---:B------:R-:W-:Y:S01]  /*26940*/  ISETP.LT.AND P5, PT, R160.reuse, UR4, !P5 ;  /* 0x00000004a0007c0c */ /* 0x040fe2000efa1270 */
[----:B------:R-:W2:Y:S01]  /*26950*/  LDL.LU.64 R118, [R1+0xba8] ;  /* 0x000ba80001767983 */ /* 0x000ea20000300a00 */
[----:B------:R-:W-:Y:S02]  /*26960*/  ISETP.LT.AND P4, PT, R160, UR6, !P4 ;  /* 0x00000006a0007c0c */ /* 0x000fe4000e781270 */
[----:B------:R-:W-:Y:S02]  /*26970*/  SHF.R.S32.HI R159, RZ, 0x1f, R158 ;  /* 0x0000001fff9f7819 */ /* 0x000fe4000001149e */
[----:B------:R-:W-:Y:S01]  /*26980*/  PRMT R7, R70, 0x9910, RZ ;  /* 0x0000991046077816 */ /* 0x000fe200000000ff */
[----:B------:R-:W-:Y:S01]  /*26990*/  VIADD R8, R131, UR32 ;  /* 0x0000002083087c36 */ /* 0x000fe20008000000 */
[----:B------:R-:W-:Y:S01]  /*269a0*/  IADD3 R156, P6, PT, R158, R145, RZ ;  /* 0x000000919e9c7210 */ /* 0x000fe20007fde0ff */
[----:B------:R-:W1:Y:S01]  /*269b0*/  LDCU UR4, c[0x0][0x398] ;  /* 0x00007300ff0477ac */ /* 0x000e620008000800 */
[----:B------:R-:W-:-:S03]  /*269c0*/  SHF.R.S32.HI R130, RZ, 0x1f, R131 ;  /* 0x0000001fff827819 */ /* 0x000fc60000011483 */
[----:B------:R3:W-:Y:S01]  /*269d0*/  @P5 STG.E.U8 desc[UR20][R2.64], R123 ;  /* 0x0000007b02005986 */ /* 0x0007e2000c101114 */
[----:B------:R-:W-:Y:S01]  /*269e0*/  IMAD.X R157, R159, 0x1, R161, P6 ;  /* 0x000000019f9d7824 */ /* 0x000fe200030e06a1 */
[----:B------:R-:W4:Y:S01]  /*269f0*/  LDCU UR6, c[0x0][0x398] ;  /* 0x00007300ff0677ac */ /* 0x000f220008000800 */
[C---:B------:R-:W-:Y:S01]  /*26a00*/  VIADD R10, R0.reuse, 0xa ;  /* 0x0000000a000a7836 */ /* 0x040fe20000000000 */
[----:B------:R-:W1:Y:S01]  /*26a10*/  LDCU UR10, c[0x0][0x398] ;  /* 0x00007300ff0a77ac */ /* 0x000e620008000800 */
[----:B---3--:R-:W-:Y:S02]  /*26a20*/  IMAD.MOV.U32 R3, RZ, RZ, R122 ;  /* 0x000000ffff037224 */ /* 0x008fe400078e007a */
[----:B------:R-:W-:Y:S01]  /*26a30*/  VIADD R2, R0, 0x5 ;  /* 0x0000000500027836 */ /* 0x000fe20000000000 */
[----:B------:R-:W-:Y:S02]  /*26a40*/  PRMT R123, R123, 0x9910, RZ ;  /* 0x000099107b7b7816 */ /* 0x000fe400000000ff */
[----:B------:R-:W-:-:S02]  /*26a50*/  SHF.R.S32.HI R3, RZ, 0x8, R3 ;  /* 0x00000008ff037819 */ /* 0x000fc40000011403 */
[----:B0-----:R-:W-:Y:S02]  /*26a60*/  ISETP.LT.AND P5, PT, R144, UR26, !P2 ;  /* 0x0000001a90007c0c */ /* 0x001fe4000d7a1270 */
[-C--:B------:R-:W-:Y:S01]  /*26a70*/  IADD3 R158, P6, PT, R158, R164.reuse, RZ ;  /* 0x000000a49e9e7210 */ /* 0x080fe20007fde0ff */
[----:B------:R-:W-:Y:S01]  /*26a80*/  @P3 STG.E.U8 desc[UR20][R4.64], R3 ;  /* 0x0000000304003986 */ /* 0x000fe2000c101114 */
[----:B------:R-:W-:Y:S02]  /*26a90*/  ISETP.GE.AND P3, PT, R2, UR31, PT ;  /* 0x0000001f02007c0c */ /* 0x000fe4000bf66270 */
[----:B------:R-:W-:Y:S01]  /*26aa0*/  SHF.R.S32.HI R2, RZ, 0x8, R123 ;  /* 0x00000008ff027819 */ /* 0x000fe2000001147b */
[----:B------:R-:W-:Y:S01]  /*26ab0*/  IMAD.X R159, R159, 0x1, R165, P6 ;  /* 0x000000019f9f7824 */ /* 0x000fe200030e06a5 */
[----:B------:R-:W-:Y:S02]  /*26ac0*/  ISETP.LT.AND P2, PT, R160, UR24, !P2 ;  /* 0x00000018a0007c0c */ /* 0x000fe4000d741270 */
[C---:B------:R-:W-:Y:S01]  /*26ad0*/  IADD3 R162, P6, PT, R131.reuse, R145, RZ ;  /* 0x0000009183a27210 */ /* 0x040fe20007fde0ff */
[----:B------:R0:W-:Y:S02]  /*26ae0*/  @P4 STG.E.U8 desc[UR20][R68.64], R2 ;  /* 0x0000000244004986 */ /* 0x0001e4000c101114 */
[----:B0-----:R-:W-:Y:S01]  /*26af0*/  IADD3 R2, P4, PT, R131, R164, RZ ;  /* 0x000000a483027210 */ /* 0x001fe20007f9e0ff */
[----:B------:R-:W-:-:S04]  /*26b00*/  VIADD R4, R0, 0x6 ;  /* 0x0000000600047836 */ /* 0x000fc80000000000 */
[----:B------:R-:W-:Y:S01]  /*26b10*/  IMAD.X R3, R130, 0x1, R165, P4 ;  /* 0x0000000182037824 */ /* 0x000fe200020e06a5 */
[----:B------:R-:W-:Y:S02]  /*26b20*/  ISETP.LT.AND P4, PT, R144, UR22, !P1 ;  /* 0x0000001690007c0c */ /* 0x000fe4000cf81270 */
[----:B------:R-:W-:Y:S02]  /*26b30*/  ISETP.LT.AND P1, PT, R160, UR18, !P1 ;  /* 0x00000012a0007c0c */ /* 0x000fe4000cf21270 */
[----:B------:R-:W-:Y:S01]  /*26b40*/  PRMT R5, R6, 0x9910, RZ ;  /* 0x0000991006057816 */ /* 0x000fe200000000ff */
[----:B------:R-:W-:Y:S01]  /*26b50*/  IMAD.X R163, R130, 0x1, R161, P6 ;  /* 0x0000000182a37824 */ /* 0x000fe200030e06a1 */
[----:B------:R-:W-:Y:S01]  /*26b60*/  ISETP.GE.AND P6, PT, R121, UR31, PT ;  /* 0x0000001f79007c0c */ /* 0x000fe2000bfc6270 */
[----:B------:R0:W-:Y:S01]  /*26b70*/  @P5 STG.E.U8 desc[UR20][R124.64], R6 ;  /* 0x000000067c005986 */ /* 0x0001e2000c101114 */
[----:B------:R-:W-:Y:S01]  /*26b80*/  ISETP.GE.AND P5, PT, R4, UR31, PT ;  /* 0x0000001f04007c0c */ /* 0x000fe2000bfa6270 */
[----:B------:R-:W-:Y:S01]  /*26b90*/  VIADD R4, R0, 0x7 ;  /* 0x0000000700047836 */ /* 0x000fe20000000000 */
[----:B------:R-:W-:Y:S01]  /*26ba0*/  SHF.R.S32.HI R7, RZ, 0x8, R7 ;  /* 0x00000008ff077819 */ /* 0x000fe20000011407 */
[----:B------:R-:W-:Y:S01]  /*26bb0*/  @P2 STG.E.U8 desc[UR20][R126.64], R70 ;  /* 0x000000467e002986 */ /* 0x000fe2000c101114 */
[----:B------:R-:W-:-:S02]  /*26bc0*/  ISETP.LT.AND P2, PT, R144, UR16, !P6 ;  /* 0x0000001090007c0c */ /* 0x000fc4000f741270 */
[----:B------:R-:W-:Y:S01]  /*26bd0*/  SHF.R.S32.HI R68, RZ, 0x1f, R8 ;  /* 0x0000001fff447819 */ /* 0x000fe20000011408 */
[C---:B------:R-:W-:Y:S01]  /*26be0*/  VIADD R69, R0.reuse, 0x8 ;  /* 0x0000000800457836 */ /* 0x040fe20000000000 */
[----:B------:R-:W-:Y:S01]  /*26bf0*/  F2FP.SATFINITE.E4M3.F32.PACK_AB_MERGE_C R17, R17, R16, RZ ;  /* 0x000000101111723e */ /* 0x000fe200048070ff */
[C---:B------:R-:W-:Y:S01]  /*26c00*/  VIADD R12, R0.reuse, 0xc ;  /* 0x0000000c000c7836 */ /* 0x040fe20000000000 */
[----:B------:R-:W-:Y:S01]  /*26c10*/  F2FP.SATFINITE.E4M3.F32.PACK_AB_MERGE_C R81, R81, R80, RZ ;  /* 0x000000505151723e */ /* 0x000fe200048070ff */
[----:B------:R-:W-:Y:S01]  /*26c20*/  VIADD R14, R0, 0xe ;  /* 0x0000000e000e7836 */ /* 0x000fe20000000000 */
[----:B0-----:R-:W-:Y:S01]  /*26c30*/  SHF.R.S32.HI R6, RZ, 0x8, R5 ;  /* 0x00000008ff067819 */ /* 0x001fe20000011405 */
[----:B------:R-:W3:Y:S04]  /*26c40*/  LDL.LU R121, [R1+0xba0] ;  /* 0x000ba00001797983 */ /* 0x000ee80000300800 */
[----:B------:R0:W-:Y:S01]  /*26c50*/  @P4 STG.E.U8 desc[UR20][R128.64], R6 ;  /* 0x0000000680004986 */ /* 0x0001e2000c101114 */
[----:B------:R-:W-:-:S03]  /*26c60*/  ISETP.GE.AND P4, PT, R4, UR31, PT ;  /* 0x0000001f04007c0c */ /* 0x000fc6000bf86270 */
[----:B------:R-:W-:Y:S01]  /*26c70*/  @P1 STG.E.U8 desc[UR20][R132.64], R7 ;  /* 0x0000000784001986 */ /* 0x000fe2000c101114 */
[----:B------:R-:W-:Y:S02]  /*26c80*/  IADD3 R4, P1, PT, R8, R145, RZ ;  /* 0x0000009108047210 */ /* 0x000fe40007f3e0ff */
[----:B------:R-:W-:Y:S01]  /*26c90*/  ISETP.LT.AND P6, PT, R160, UR14, !P6 ;  /* 0x0000000ea0007c0c */ /* 0x000fe2000f7c1270 */
[----:B------:R1:W-:Y:S02]  /*26ca0*/  @P2 STG.E.U8 desc[UR20][R134.64], R9 ;  /* 0x0000000986002986 */ /* 0x0003e4000c101114 */
[----:B------:R-:W-:Y:S01]  /*26cb0*/  IMAD.X R5, R68, 0x1, R161, P1 ;  /* 0x0000000144057824 */ /* 0x000fe200008e06a1 */
[----:B------:R-:W-:Y:S01]  /*26cc0*/  ISETP.LT.AND P1, PT, R144, UR12, !P3 ;  /* 0x0000000c90007c0c */ /* 0x000fe2000df21270 */
[----:B------:R-:W4:Y:S01]  /*26cd0*/  LDCU UR12, c[0x0][0x398] ;  /* 0x00007300ff0c77ac */ /* 0x000f220008000800 */
[----:B------:R-:W-:Y:S01]  /*26ce0*/  ISETP.LT.AND P3, PT, R160, UR34, !P3 ;  /* 0x00000022a0007c0c */ /* 0x000fe2000df61270 */
[----:B------:R-:W2:Y:S01]  /*26cf0*/  LDL.LU R122, [R1+0xb9c] ;  /* 0x000b9c00017a7983 */ /* 0x000ea20000300800 */
[----:B------:R-:W-:Y:S01]  /*26d00*/  ISETP.GE.AND P2, PT, R69, UR31, PT ;  /* 0x0000001f45007c0c */ /* 0x000fe2000bf46270 */
[----:B------:R-:W4:Y:S01]  /*26d10*/  LDCU UR14, c[0x0][0x398] ;  /* 0x00007300ff0e77ac */ /* 0x000f220008000800 */
[----:B0-----:R-:W-:Y:S01]  /*26d20*/  PRMT R6, R9, 0x9910, RZ ;  /* 0x0000991009067816 */ /* 0x001fe200000000ff */
[----:B------:R-:W2:Y:S01]  /*26d30*/  LDL.LU R123, [R1+0xb98] ;  /* 0x000b9800017b7983 */ /* 0x000ea20000300800 */
[----:B------:R-:W-:-:S02]  /*26d40*/  PRMT R69, R73, 0x9910, RZ ;  /* 0x0000991049457816 */ /* 0x000fc400000000ff */
[----:B-1----:R-:W-:Y:S01]  /*26d50*/  SHF.R.S32.HI R9, RZ, 0x8, R6 ;  /* 0x00000008ff097819 */ /* 0x002fe20000011406 */
[----:B------:R-:W-:Y:S01]  /*26d60*/  VIADD R6, R0, 0x9 ;  /* 0x0000000900067836 */ /* 0x000fe20000000000 */
[----:B------:R-:W-:Y:S01]  /*26d70*/  SHF.R.S32.HI R69, RZ, 0x8, R69 ;  /* 0x00000008ff457819 */ /* 0x000fe20000011445 */
[----:B------:R-:W-:Y:S04]  /*26d80*/  @P6 STG.E.U8 desc[UR20][R136.64], R73 ;  /* 0x0000004988006986 */ /* 0x000fe8000c101114 */
[----:B------:R0:W-:Y:S01]  /*26d90*/  @P1 STG.E.U8 desc[UR20][R138.64], R9 ;  /* 0x000000098a001986 */ /* 0x0001e2000c101114 */
[----:B------:R-:W-:-:S03]  /*26da0*/  ISETP.GE.AND P1, PT, R6, UR31, PT ;  /* 0x0000001f06007c0c */ /* 0x000fc6000bf26270 */
[----:B------:R1:W-:Y:S01]  /*26db0*/  @P3 STG.E.U8 desc[UR20][R140.64], R69 ;  /* 0x000000458c003986 */ /* 0x0003e2000c101114 */
[----:B------:R-:W-:Y:S02]  /*26dc0*/  IADD3 R6, P3, PT, R8, R164, RZ ;  /* 0x000000a408067210 */ /* 0x000fe40007f7e0ff */
[----:B------:R-:W-:Y:S01]  /*26dd0*/  ISETP.LT.AND P6, PT, R144, UR36, !P5 ;  /* 0x0000002490007c0c */ /* 0x000fe2000efc1270 */
[----:B------:R-:W2:Y:S01]  /*26de0*/  LDL.LU.64 R124, [R1+0xb90] ;  /* 0x000b9000017c7983 */ /* 0x000ea20000300a00 */
[----:B------:R-:W-:Y:S01]  /*26df0*/  ISETP.LT.AND P5, PT, R160, UR4, !P5 ;  /* 0x00000004a0007c0c */ /* 0x000fe2000efa1270 */
[----:B------:R-:W-:Y:S01]  /*26e00*/  IMAD.X R7, R68, 0x1, R165, P3 ;  /* 0x0000000144077824 */ /* 0x000fe200018e06a5 */
[----:B------:R-:W1:Y:S01]  /*26e10*/  LDCU UR4, c[0x0][0x398] ;  /* 0x00007300ff0477ac */ /* 0x000e620008000800 */
[----:B----4-:R-:W-:Y:S01]  /*26e20*/  ISETP.LT.AND P3, PT, R144, UR6, !P4 ;  /* 0x0000000690007c0c */ /* 0x010fe2000e761270 */
[----:B------:R-:W4:Y:S01]  /*26e30*/  LDL.LU R130, [R1+0xb88] ;  /* 0x000b880001827983 */ /* 0x000f220000300800 */
[----:B------:R-:W1:Y:S01]  /*26e40*/  LDCU UR6, c[0x0][0x398] ;  /* 0x00007300ff0677ac */ /* 0x000e620008000800 */
[----:B0-----:R-:W-:-:S05]  /*26e50*/  PRMT R9, R11, 0x9910, RZ ;  /* 0x000099100b097816 */ /* 0x001fca00000000ff */
[----:B------:R0:W-:Y:S01]  /*26e60*/  @P6 STG.E.U8 desc[UR20][R142.64], R11 ;  /* 0x0000000b8e006986 */ /* 0x0001e2000c101114 */
[----:B------:R-:W-:Y:S02]  /*26e70*/  ISETP.LT.AND P4, PT, R160, UR9, !P4 ;  /* 0x00000009a0007c0c */ /* 0x000fe4000e781270 */
[----:B-1----:R-:W-:Y:S01]  /*26e80*/  PRMT R69, R75, 0x9910, RZ ;  /* 0x000099104b457816 */ /* 0x002fe200000000ff */
[----:B------:R-:W-:Y:S01]  /*26e90*/  @P5 STG.E.U8 desc[UR20][R146.64], R75 ;  /* 0x0000004b92005986 */ /* 0x000fe2000c101114 */
[----:B------:R-:W-:Y:S01]  /*26ea0*/  ISETP.GE.AND P6, PT, R10, UR31, PT ;  /* 0x0000001f0a007c0c */ /* 0x000fe2000bfc6270 */
[----:B------:R-:W-:Y:S01]  /*26eb0*/  VIADD R68, R0, 0xb ;  /* 0x0000000b00447836 */ /* 0x000fe20000000000 */
[----:B------:R-:W1:Y:S01]  /*26ec0*/  LDCU UR9, c[0x0][0x398] ;  /* 0x00007300ff0977ac */ /* 0x000e620008000800 */
[----:B------:R-:W-:Y:S01]  /*26ed0*/  F2FP.SATFINITE.E4M3.F32.PACK_AB_MERGE_C R19, R19, R18, RZ ;  /* 0x000000121313723e */ /* 0x000fe200048070ff */
[----:B------:R-:W2:Y:S01]  /*26ee0*/  LDL.LU.64 R126, [R1+0xb80] ;  /* 0x000b8000017e7983 */ /* 0x000ea20000300a00 */
[----:B0-----:R-:W-:Y:S01]  /*26ef0*/  SHF.R.S32.HI R11, RZ, 0x8, R9 ;  /* 0x00000008ff0b7819 */ /* 0x001fe20000011409 */
[----:B------:R-:W-:Y:S01]  /*26f00*/  VIADD R10, R8, UR32 ;  /* 0x00000020080a7c36 */ /* 0x000fe20008000000 */
[----:B------:R-:W-:Y:S01]  /*26f10*/  SHF.R.S32.HI R69, RZ, 0x8, R69 ;  /* 0x00000008ff457819 */ /* 0x000fe20000011445 */
[----:B------:R-:W2:Y:S04]  /*26f20*/  LDL.LU.64 R128, [R1+0xb78] ;  /* 0x000b780001807983 */ /* 0x000ea80000300a00 */
[----:B------:R0:W-:Y:S01]  /*26f30*/  @P3 STG.E.U8 desc[UR20][R148.64], R11 ;  /* 0x0000000b94003986 */ /* 0x0001e2000c101114 */
[----:B------:R-:W-:Y:S01]  /*26f40*/  ISETP.LT.AND P3, PT, R144, UR4, !P2 ;  /* 0x0000000490007c0c */ /* 0x000fe2000d761270 */
[----:B------:R-:W1:Y:S01]  /*26f50*/  LDCU UR4, c[0x0][0x398] ;  /* 0x00007300ff0477ac */ /* 0x000e620008000800 */
[----:B------:R-:W-:Y:S01]  /*26f60*/  ISETP.LT.AND P2, PT, R160, UR6, !P2 ;  /* 0x00000006a0007c0c */ /* 0x000fe2000d741270 */
[----:B------:R-:W4:Y:S01]  /*26f70*/  LDL.LU R131, [R1+0xb70] ;  /* 0x000b700001837983 */ /* 0x000f220000300800 */
[----:B------:R-:W-:Y:S01]  /*26f80*/  SHF.R.S32.HI R70, RZ, 0x1f, R10 ;  /* 0x0000001fff467819 */ /* 0x000fe2000001140a */
[----:B------:R-:W1:Y:S01]  /*26f90*/  LDCU UR6, c[0x0][0x398] ;  /* 0x00007300ff0677ac */ /* 0x000e620008000800 */
[----:B------:R-:W-:Y:S01]  /*26fa0*/  IADD3 R8, P5, PT, R10, R145, RZ ;  /* 0x000000910a087210 */ /* 0x000fe20007fbe0ff */
[----:B------:R1:W-:Y:S04]  /*26fb0*/  @P4 STG.E.U8 desc[UR20][R150.64], R69 ;  /* 0x0000004596004986 */ /* 0x0003e8000c101114 */
[----:B------:R-:W-:Y:S01]  /*26fc0*/  IMAD.X R9, R70, 0x1, R161, P5 ;  /* 0x0000000146097824 */ /* 0x000fe200028e06a1 */
[----:B------:R-:W-:Y:S01]  /*26fd0*/  ISETP.GE.AND P5, PT, R68, UR31, PT ;  /* 0x0000001f44007c0c */ /* 0x000fe2000bfa6270 */
[----:B------:R1:W-:Y:S01]  /*26fe0*/  @P3 STG.E.U8 desc[UR20][R152.64], R13 ;  /* 0x0000000d98003986 */ /* 0x0003e2000c101114 */
[----:B------:R-:W-:Y:S01]  /*26ff0*/  VIADD R68, R10, UR32 ;  /* 0x000000200a447c36 */ /* 0x000fe20008000000 */
[----:B0-----:R-:W-:-:S02]  /*27000*/  PRMT R11, R13, 0x9910, RZ ;  /* 0x000099100d0b7816 */ /* 0x001fc400000000ff */
[----:B------:R-:W-:Y:S01]  /*27010*/  @P2 STG.E.U8 desc[UR20][R154.64], R77 ;  /* 0x0000004d9a002986 */ /* 0x000fe2000c101114 */
[----:B------:R-:W-:Y:S02]  /*27020*/  IADD3 R10, P2, PT, R10, R164, RZ ;  /* 0x000000a40a0a7210 */ /* 0x000fe40007f5e0ff */
[----:B-1----:R-:W-:Y:S02]  /*27030*/  SHF.R.S32.HI R69, RZ, 0x8, R11 ;  /* 0x00000008ff457819 */ /* 0x002fe4000001140b */
[----:B------:R-:W-:Y:S01]  /*27040*/  ISETP.GE.AND P3, PT, R12, UR31, PT ;  /* 0x0000001f0c007c0c */ /* 0x000fe2000bf66270 */
[----:B------:R-:W-:Y:S01]  /*27050*/  IMAD.X R11, R70, 0x1, R165, P2 ;  /* 0x00000001460b7824 */ /* 0x000fe200010e06a5 */
[----:B------:R-:W-:Y:S02]  /*27060*/  SHF.R.S32.HI R72, RZ, 0x1f, R68 ;  /* 0x0000001fff487819 */ /* 0x000fe40000011444 */
[----:B------:R-:W-:Y:S02]  /*27070*/  IADD3 R12, P2, PT, R68, R145, RZ ;  /* 0x00000091440c7210 */ /* 0x000fe40007f5e0ff */
[----:B------:R-:W-:Y:S01]  /*27080*/  ISETP.LT.AND P4, PT, R144, UR10, !P1 ;  /* 0x0000000a90007c0c */ /* 0x000fe2000cf81270 */
[----:B------:R-:W0:Y:S01]  /*27090*/  LDCU UR10, c[0x0][0x398] ;  /* 0x00007300ff0a77ac */ /* 0x000e220008000800 */
[----:B------:R-:W-:Y:S01]  /*270a0*/  ISETP.LT.AND P1, PT, R160, UR4, !P1 ;  /* 0x00000004a0007c0c */ /* 0x000fe2000cf21270 */
[----:B------:R-:W-:Y:S01]  /*270b0*/  IMAD.X R13, R72, 0x1, R161, P2 ;  /* 0x00000001480d7824 */ /* 0x000fe200010e06a1 */
[----:B------:R-:W-:Y:S01]  /*270c0*/  ISETP.LT.AND P2, PT, R144, UR6, !P6 ;  /* 0x0000000690007c0c */ /* 0x000fe2000f741270 */
[----:B------:R-:W1:Y:S01]  /*270d0*/  LDCU UR4, c[0x0][0x398] ;  /* 0x00007300ff0477ac */ /* 0x000e620008000800 */
[----:B------:R-:W0:Y:S01]  /*270e0*/  LDCU UR6, c[0x0][0x398] ;  /* 0x00007300ff0677ac */ /* 0x000e220008000800 */
[----:B------:R-:W-:-:S02]  /*270f0*/  PRMT R70, R77, 0x9910, RZ ;  /* 0x000099104d467816 */ /* 0x000fc400000000ff */
[----:B------:R-:W-:-:S04]  /*27100*/  ISETP.LT.AND P6, PT, R160, UR9, !P6 ;  /* 0x00000009a0007c0c */ /* 0x000fc8000f7c1270 */
[----:B------:R0:W-:Y:S01]  /*27110*/  @P4 STG.E.U8 desc[UR20][R156.64], R69 ;  /* 0x000000459c004986 */ /* 0x0001e2000c101114 */
[----:B------:R-:W1:Y:S01]  /*27120*/  LDCU UR9, c[0x0][0x398] ;  /* 0x00007300ff0977ac */ /* 0x000e620008000800 */
[----:B0-----:R-:W-:Y:S02]  /*27130*/  SHF.R.S32.HI R69, RZ, 0x8, R70 ;  /* 0x00000008ff457819 */ /* 0x001fe40000011446 */
[----:B------:R-:W-:-:S03]  /*27140*/  PRMT R70, R79, 0x9910, RZ ;  /* 0x000099104f467816 */ /* 0x000fc600000000ff */
[----:B------:R-:W-:Y:S01]  /*27150*/  @P1 STG.E.U8 desc[UR20][R158.64], R69 ;  /* 0x000000459e001986 */ /* 0x000fe2000c101114 */
[----:B------:R-:W-:-:S03]  /*27160*/  ISETP.GE.AND P1, PT, R14, UR31, PT ;  /* 0x0000001f0e007c0c */ /* 0x000fc6000bf26270 */
[----:B------:R0:W-:Y:S01]  /*27170*/  @P2 STG.E.U8 desc[UR20][R162.64], R15 ;  /* 0x0000000fa2002986 */ /* 0x0001e2000c101114 */
[----:B------:R-:W-:Y:S01]  /*27180*/  ISETP.LT.AND P2, PT, R144, UR10, !P5 ;  /* 0x0000000a90007c0c */ /* 0x000fe2000ef41270 */
[----:B------:R-:W0:Y:S01]  /*27190*/  LDCU UR10, c[0x0][0x398] ;  /* 0x00007300ff0a77ac */ /* 0x000e220008000800 */
[----:B-1----:R-:W-:Y:S01]  /*271a0*/  ISETP.LT.AND P5, PT, R160, UR4, !P5 ;  /* 0x00000004a0007c0c */ /* 0x002fe2000efa1270 */
[----:B------:R1:W-:Y:S01]  /*271b0*/  @P6 STG.E.U8 desc[UR20][R2.64], R79 ;  /* 0x0000004f02006986 */ /* 0x0003e2000c101114 */
[----:B------:R-:W-:Y:S01]  /*271c0*/  PRMT R14, R15, 0x9910, RZ ;  /* 0x000099100f0e7816 */ /* 0x000fe200000000ff */
[----:B------:R-:W0:Y:S01]  /*271d0*/  LDCU UR4, c[0x0][0x398] ;  /* 0x00007300ff0477ac */ /* 0x000e220008000800 */
[----:B------:R-:W-:Y:S01]  /*271e0*/  ISETP.LT.AND P6, PT, R144, UR6, !P3 ;  /* 0x0000000690007c0c */ /* 0x000fe2000dfc1270 */
[----:B0-----:R-:W-:Y:S01]  /*271f0*/  IMAD.MOV.U32 R15, RZ, RZ, R70 ;  /* 0x000000ffff0f7224 */ /* 0x001fe200078e0046 */
[----:B------:R-:W-:Y:S01]  /*27200*/  SHF.R.S32.HI R69, RZ, 0x8, R14 ;  /* 0x00000008ff457819 */ /* 0x000fe2000001140e */
[----:B------:R-:W0:Y:S03]  /*27210*/  LDCU UR6, c[0x0][0x398] ;  /* 0x00007300ff0677ac */ /* 0x000e260008000800 */
[----:B------:R-:W-:Y:S01]  /*27220*/  SHF.R.S32.HI R15, RZ, 0x8, R15 ;  /* 0x00000008ff0f7819 */ /* 0x000fe2000001140f */
[----:B------:R0:W-:Y:S01]  /*27230*/  @P2 STG.E.U8 desc[UR20][R4.64], R69 ;  /* 0x0000004504002986 */ /* 0x0001e2000c101114 */
[----:B------:R-:W-:-:S03]  /*27240*/  ISETP.GE.AND P4, PT, R71, UR31, PT ;  /* 0x0000001f47007c0c */ /* 0x000fc6000bf86270 */
[----:B------:R0:W-:Y:S01]  /*27250*/  @P5 STG.E.U8 desc[UR20][R6.64], R15 ;  /* 0x0000000f06005986 */ /* 0x0001e2000c101114 */
[----:B-1----:R-:W-:-:S03]  /*27260*/  IADD3 R2, P5, PT, R68, R164, RZ ;  /* 0x000000a444027210 */ /* 0x002fc60007fbe0ff */
[----:B------:R1:W-:Y:S01]  /*27270*/  @P6 STG.E.U8 desc[UR20][R8.64], R17 ;  /* 0x0000001108006986 */ /* 0x0003e2000c101114 */
[----:B------:R-:W-:Y:S01]  /*27280*/  ISETP.LT.AND P6, PT, R160, UR9, !P3 ;  /* 0x00000009a0007c0c */ /* 0x000fe2000dfc1270 */
[----:B------:R-:W1:Y:S01]  /*27290*/  LDCU UR9, c[0x0][0x398] ;  /* 0x00007300ff0977ac */ /* 0x000e620008000800 */
[----:B------:R-:W-:Y:S01]  /*272a0*/  IMAD.X R3, R72, 0x1, R165, P5 ;  /* 0x0000000148037824 */ /* 0x000fe200028e06a5 */
[----:B0-----:R-:W-:Y:S02]  /*272b0*/  PRMT R5, R17, 0x9910, RZ ;  /* 0x0000991011057816 */ /* 0x001fe400000000ff */
[----:B------:R-:W-:Y:S02]  /*272c0*/  ISETP.LT.AND P5, PT, R144, UR10, !P4 ;  /* 0x0000000a90007c0c */ /* 0x000fe4000e7a1270 */
[----:B------:R-:W-:Y:S01]  /*272d0*/  PRMT R6, R81, 0x9910, RZ ;  /* 0x0000991051067816 */ /* 0x000fe200000000ff */
[----:B------:R-:W-:Y:S01]  /*272e0*/  IMAD.MOV.U32 R7, RZ, RZ, R5 ;  /* 0x000000ffff077224 */ /* 0x000fe200078e0005 */
[----:B------:R-:W-:Y:S01]  /*272f0*/  ISETP.LT.AND P4, PT, R160, UR4, !P4 ;  /* 0x00000004a0007c0c */ /* 0x000fe2000e781270 */
[----:B------:R-:W0:Y:S02]  /*27300*/  LDCU UR4, c[0x0][0x39c] ;  /* 0x00007380ff0477ac */ /* 0x000e240008000800 */
[----:B-1----:R-:W-:-:S02]  /*27310*/  IMAD.MOV.U32 R9, RZ, RZ, R6 ;  /* 0x000000ffff097224 */ /* 0x002fc400078e0006 */
[----:B------:R-:W-:Y:S01]  /*27320*/  VIADD R4, R0, 0x10 ;  /* 0x0000001000047836 */ /* 0x000fe20000000000 */
[----:B------:R-:W-:Y:S01]  /*27330*/  SHF.R.S32.HI R7, RZ, 0x8, R7 ;  /* 0x00000008ff077819 */ /* 0x000fe20000011407 */
[----:B------:R-:W-:Y:S01]  /*27340*/  VIADD R68, R68, UR32 ;  /* 0x0000002044447c36 */ /* 0x000fe20008000000 */
[----:B------:R-:W-:Y:S01]  /*27350*/  SHF.R.S32.HI R9, RZ, 0x8, R9 ;  /* 0x00000008ff097819 */ /* 0x000fe20000011409 */
[----:B------:R-:W1:Y:S01]  /*27360*/  LDCU UR10, c[0x0][0x398] ;  /* 0x00007300ff0a77ac */ /* 0x000e620008000800 */
[----:B------:R-:W-:Y:S01]  /*27370*/  ISETP.GE.AND P3, PT, R4, UR31, PT ;  /* 0x0000001f04007c0c */ /* 0x000fe2000bf66270 */
[----:B------:R0:W-:Y:S01]  /*27380*/  @P6 STG.E.U8 desc[UR20][R10.64], R81 ;  /* 0x000000510a006986 */ /* 0x0001e2000c101114 */
[----:B------:R-:W-:Y:S02]  /*27390*/  SHF.R.S32.HI R8, RZ, 0x1f, R68 ;  /* 0x0000001fff087819 */ /* 0x000fe40000011444 */
[----:B------:R-:W-:Y:S01]  /*273a0*/  IADD3 R4, P6, PT, R68, R145, RZ ;  /* 0x0000009144047210 */ /* 0x000fe20007fde0ff */
[----:B------:R1:W-:Y:S01]  /*273b0*/  @P5 STG.E.U8 desc[UR20][R12.64], R7 ;  /* 0x000000070c005986 */ /* 0x0003e2000c101114 */
[----:B------:R-:W-:Y:S01]  /*273c0*/  ISETP.LT.AND P5, PT, R144, UR6, !P1 ;  /* 0x0000000690007c0c */ /* 0x000fe2000cfa1270 */
[----:B------:R-:W-:Y:S01]  /*273d0*/  VIADD R14, R0, 0xf ;  /* 0x0000000f000e7836 */ /* 0x000fe20000000000 */
[----:B------:R-:W-:Y:S01]  /*273e0*/  F2FP.SATFINITE.E4M3.F32.PACK_AB_MERGE_C R83, R83, R82, RZ ;  /* 0x000000525353723e */ /* 0x000fe200048070ff */
[----:B------:R1:W-:Y:S01]  /*273f0*/  @P4 STG.E.U8 desc[UR20][R2.64], R9 ;  /* 0x0000000902004986 */ /* 0x0003e2000c101114 */
[----:B------:R-:W-:Y:S01]  /*27400*/  ISETP.LT.AND P4, PT, R160, UR9, !P1 ;  /* 0x00000009a0007c0c */ /* 0x000fe2000cf81270 */
[----:B------:R-:W-:-:S02]  /*27410*/  IMAD.X R5, R8, 0x1, R161, P6 ;  /* 0x0000000108057824 */ /* 0x000fc400030e06a1 */
[----:B0-----:R-:W-:Y:S01]  /*27420*/  VIADD R10, R0, 0x11 ;  /* 0x00000011000a7836 */ /* 0x001fe20000000000 */
[----:B------:R-:W-:Y:S01]  /*27430*/  IADD3 R6, P6, PT, R68, R164, RZ ;  /* 0x000000a444067210 */ /* 0x000fe20007fde0ff */
[----:B------:R-:W0:Y:S03]  /*27440*/  LDCU UR9, c[0x0][0x398] ;  /* 0x00007300ff0977ac */ /* 0x000e260008000800 */
[----:B------:R-:W-:Y:S01]  /*27450*/  ISETP.GE.AND P1, PT, R10, UR4, PT ;  /* 0x000000040a007c0c */ /* 0x000fe2000bf26270 */
[----:B------:R-:W0:Y:S01]  /*27460*/  LDCU UR4, c[0x0][0x39c] ;  /* 0x00007380ff0477ac */ /* 0x000e220008000800 */
[----:B-1----:R-:W-:Y:S01]  /*27470*/  IMAD.X R7, R8, 0x1, R165, P6 ;  /* 0x0000000108077824 */ /* 0x002fe200030e06a5 */
[----:B------:R-:W-:Y:S01]  /*27480*/  ISETP.GE.AND P2, PT, R14, UR31, PT ;  /* 0x0000001f0e007c0c */ /* 0x000fe2000bf46270 */
[----:B------:R-:W-:Y:S01]  /*27490*/  VIADD R68, R68, UR32 ;  /* 0x0000002044447c36 */ /* 0x000fe20008000000 */
[----:B------:R-:W1:Y:S01]  /*274a0*/  LDCU UR6, c[0x0][0x39c] ;  /* 0x00007380ff0677ac */ /* 0x000e620008000800 */
[----:B------:R0:W-:Y:S01]  /*274b0*/  @P5 STG.E.U8 desc[UR20][R4.64], R19 ;  /* 0x0000001304005986 */ /* 0x0001e2000c101114 */
[----:B------:R-:W-:-:S02]  /*274c0*/  ISETP.LT.AND P5, PT, R144, UR10, !P2 ;  /* 0x0000000a90007c0c */ /* 0x000fc4000d7a1270 */
[----:B------:R-:W-:Y:S01]  /*274d0*/  SHF.R.S32.HI R8, RZ, 0x1f, R68 ;  /* 0x0000001fff087819 */ /* 0x000fe20000011444 */
[----:B------:R1:W-:Y:S01]  /*274e0*/  @P4 STG.E.U8 desc[UR20][R6.64], R83 ;  /* 0x0000005306004986 */ /* 0x0003e2000c101114 */
[----:B------:R-:W-:Y:S02]  /*274f0*/  ISETP.LT.AND P4, PT, R160, UR12, !P2 ;  /* 0x0000000ca0007c0c */ /* 0x000fe4000d781270 */
[----:B------:R-:W-:Y:S02]  /*27500*/  PRMT R9, R19, 0x9910, RZ ;  /* 0x0000991013097816 */ /* 0x000fe400000000ff */
[----:B------:R-:W-:Y:S01]  /*27510*/  PRMT R11, R83, 0x9910, RZ ;  /* 0x00009910530b7816 */ /* 0x000fe200000000ff */
[----:B------:R-:W-:Y:S01]  /*27520*/  VIADD R10, R0, 0x12 ;  /* 0x00000012000a7836 */ /* 0x000fe20000000000 */
[C---:B------:R-:W-:Y:S01]  /*27530*/  IADD3 R2, P2, PT, R68.reuse, R145, RZ ;  /* 0x0000009144027210 */ /* 0x040fe20007f5e0ff */
[----:B------:R-:W1:Y:S01]  /*27540*/  LDCU UR10, c[0x0][0x398] ;  /* 0x00007300ff0a77ac */ /* 0x000e620008000800 */
[----:B0-----:R-:W-:-:S02]  /*27550*/  IADD3 R4, P6, PT, R68, R164, RZ ;  /* 0x000000a444047210 */ /* 0x001fc40007fde0ff */
[----:B------:R-:W-:Y:S01]  /*27560*/  SHF.R.S32.HI R9, RZ, 0x8, R9 ;  /* 0x00000008ff097819 */ /* 0x000fe20000011409 */
[C---:B------:R-:W-:Y:S01]  /*27570*/  IMAD.X R3, R8.reuse, 0x1, R161, P2 ;  /* 0x0000000108037824 */ /* 0x040fe200010e06a1 */
[----:B------:R-:W-:Y:S01]  /*27580*/  SHF.R.S32.HI R11, RZ, 0x8, R11 ;  /* 0x00000008ff0b7819 */ /* 0x000fe2000001140b */
[----:B------:R-:W-:Y:S01]  /*27590*/  IMAD.X R5, R8, 0x1, R165, P6 ;  /* 0x0000000108057824 */ /* 0x000fe200030e06a5 */
[----:B------:R-:W-:Y:S01]  /*275a0*/  F2FP.SATFINITE.E4M3.F32.PACK_AB_MERGE_C R21, R21, R20, RZ ;  /* 0x000000141515723e */ /* 0x000fe200048070ff */
[----:B------:R-:W-:Y:S01]  /*275b0*/  VIADD R68, R68, UR32 ;  /* 0x0000002044447c36 */ /* 0x000fe20008000000 */
[----:B------:R-:W-:Y:S01]  /*275c0*/  ISETP.GE.AND P2, PT, R10, UR4, PT ;  /* 0x000000040a007c0c */ /* 0x000fe2000bf46270 */
[----:B-1----:R-:W-:Y:S01]  /*275d0*/  VIADD R7, R0, 0x13 ;  /* 0x0000001300077836 */ /* 0x002fe20000000000 */
[----:B------:R0:W-:Y:S01]  /*275e0*/  @P5 STG.E.U8 desc[UR20][R2.64], R9 ;  /* 0x0000000902005986 */ /* 0x0001e2000c101114 */
[----:B------:R-:W1:Y:S01]  /*275f0*/  LDCU UR4, c[0x0][0x39c] ;  /* 0x00007380ff0477ac */ /* 0x000e620008000800 */
[----:B------:R-:W-:-:S02]  /*27600*/  ISETP.LT.AND P5, PT, R144, UR9, !P3 ;  /* 0x0000000990007c0c */ /* 0x000fc4000dfa1270 */
[----:B------:R0:W-:Y:S01]  /*27610*/  @P4 STG.E.U8 desc[UR20][R4.64], R11 ;  /* 0x0000000b04004986 */ /* 0x0001e2000c101114 */
[----:B------:R-:W-:Y:S01]  /*27620*/  SHF.R.S32.HI R8, RZ, 0x1f, R68 ;  /* 0x0000001fff087819 */ /* 0x000fe20000011444 */
[----:B------:R-:W1:Y:S01]  /*27630*/  LDCU UR9, c[0x0][0x398] ;  /* 0x00007300ff0977ac */ /* 0x000e620008000800 */
[-C--:B------:R-:W-:Y:S02]  /*27640*/  IADD3 R6, P4, PT, R68, R145.reuse, RZ ;  /* 0x0000009144067210 */ /* 0x080fe40007f9e0ff */
[----:B------:R-:W-:Y:S01]  /*27650*/  ISETP.LT.AND P6, PT, R160, UR14, !P3 ;  /* 0x0000000ea0007c0c */ /* 0x000fe2000dfc1270 */
[----:B------:R-:W1:Y:S01]  /*27660*/  LDCU UR12, c[0x0][0x398] ;  /* 0x00007300ff0c77ac */ /* 0x000e620008000800 */
[----:B------:R-:W-:Y:S01]  /*27670*/  ISETP.GE.AND P3, PT, R7, UR6, PT ;  /* 0x0000000607007c0c */ /* 0x000fe2000bf66270 */
[----:B------:R-:W1:Y:S01]  /*27680*/  LDCU UR6, c[0x0][0x398] ;  /* 0x00007300ff0677ac */ /* 0x000e620008000800 */
[----:B------:R-:W-:Y:S01]  /*27690*/  IMAD.X R7, R8, 0x1, R161, P4 ;  /* 0x0000000108077824 */ /* 0x000fe200020e06a1 */
[----:B0-----:R-:W-:Y:S01]  /*276a0*/  IADD3 R2, P4, PT, R68, R164, RZ ;  /* 0x000000a444027210 */ /* 0x001fe20007f9e0ff */
[----:B------:R-:W-:Y:S01]  /*276b0*/  VIADD R4, R0, 0x14 ;  /* 0x0000001400047836 */ /* 0x000fe20000000000 */
[----:B------:R-:W-:Y:S01]  /*276c0*/  F2FP.SATFINITE.E4M3.F32.PACK_AB_MERGE_C R85, R85, R84, RZ ;  /* 0x000000545555723e */ /* 0x000fe200048070ff */
[----:B------:R-:W-:Y:S01]  /*276d0*/  VIADD R68, R68, UR32 ;  /* 0x0000002044447c36 */ /* 0x000fe20008000000 */
[----:B------:R-:W-:Y:S01]  /*276e0*/  PRMT R9, R21, 0x9910, RZ ;  /* 0x0000991015097816 */ /* 0x000fe200000000ff */
[----:B------:R-:W-:Y:S01]  /*276f0*/  IMAD.X R3, R8, 0x1, R165, P4 ;  /* 0x0000000108037824 */ /* 0x000fe200020e06a5 */
[----:B------:R-:W-:Y:S01]  /*27700*/  @P5 STG.E.U8 desc[UR20][R6.64], R21 ;  /* 0x0000001506005986 */ /* 0x000fe2000c101114 */
[----:B-1----:R-:W-:Y:S01]  /*27710*/  ISETP.GE.AND P4, PT, R4, UR4, PT ;  /* 0x0000000404007c0c */ /* 0x002fe2000bf86270 */
[----:B------:R-:W0:Y:S01]  /*27720*/  LDCU UR4, c[0x0][0x39c] ;  /* 0x00007380ff0477ac */ /* 0x000e220008000800 */
[----:B------:R-:W-:Y:S01]  /*27730*/  SHF.R.S32.HI R8, RZ, 0x1f, R68 ;  /* 0x0000001fff087819 */ /* 0x000fe20000011444 */
[----:B------:R1:W-:Y:S01]  /*27740*/  @P6 STG.E.U8 desc[UR20][R2.64], R85 ;  /* 0x0000005502006986 */ /* 0x0003e2000c101114 */
[----:B------:R-:W-:Y:S01]  /*27750*/  IADD3 R4, P6, PT, R68, R145, RZ ;  /* 0x0000009144047210 */ /* 0x000fe20007fde0ff */
[----:B------:R-:W0:Y:S01]  /*27760*/  LDCU UR14, c[0x0][0x398] ;  /* 0x00007300ff0e77ac */ /* 0x000e220008000800 */
[----:B------:R-:W-:-:S02]  /*27770*/  ISETP.LT.AND P5, PT, R144, UR10, !P1 ;  /* 0x0000000a90007c0c */ /* 0x000fc4000cfa1270 */
[----:B------:R-:W-:Y:S01]  /*27780*/  ISETP.LT.AND P1, PT, R160, UR6, !P1 ;  /* 0x00000006a0007c0c */ /* 0x000fe2000cf21270 */
[----:B------:R-:W-:Y:S01]  /*27790*/  IMAD.X R5, R8, 0x1, R161, P6 ;  /* 0x0000000108057824 */ /* 0x000fe200030e06a1 */
[----:B------:R-:W-:Y:S01]  /*277a0*/  PRMT R11, R85, 0x9910, RZ ;  /* 0x00009910550b7816 */ /* 0x000fe200000000ff */
[----:B------:R-:W0:Y:S01]  /*277b0*/  LDCU UR10, c[0x0][0x398] ;  /* 0x00007300ff0a77ac */ /* 0x000e220008000800 */
[C---:B-1----:R-:W-:Y:S02]  /*277c0*/  IADD3 R2, P6, PT, R68.reuse, R164, RZ ;  /* 0x000000a444027210 */ /* 0x042fe40007fde0ff */
[----:B------:R-:W-:Y:S01]  /*277d0*/  SHF.R.S32.HI R9, RZ, 0x8, R9 ;  /* 0x00000008ff097819 */ /* 0x000fe20000011409 */
[----:B------:R-:W-:Y:S01]  /*277e0*/  VIADD R68, R68, UR32 ;  /* 0x0000002044447c36 */ /* 0x000fe20008000000 */
[----:B------:R-:W-:Y:S01]  /*277f0*/  SHF.R.S32.HI R11, RZ, 0x8, R11 ;  /* 0x00000008ff0b7819 */ /* 0x000fe2000001140b */
[----:B------:R-:W-:Y:S01]  /*27800*/  IMAD.X R3, R8, 0x1, R165, P6 ;  /* 0x0000000108037824 */ /* 0x000fe200030e06a5 */
[----:B------:R-:W-:Y:S01]  /*27810*/  F2FP.SATFINITE.E4M3.F32.PACK_AB_MERGE_C R23, R23, R22, RZ ;  /* 0x000000161717723e */ /* 0x000fe200048070ff */
[----:B------:R1:W-:Y:S01]  /*27820*/  @P5 STG.E.U8 desc[UR20][R4.64], R9 ;  /* 0x0000000904005986 */ /* 0x0003e2000c101114 */
[----:B------:R-:W-:Y:S01]  /*27830*/  ISETP.LT.AND P5, PT, R144, UR9, !P2 ;  /* 0x0000000990007c0c */ /* 0x000fe2000d7a1270 */
[----:B------:R-:W-:Y:S01]  /*27840*/  VIADD R10, R0, 0x15 ;  /* 0x00000015000a7836 */ /* 0x000fe20000000000 */
[----:B------:R-:W-:Y:S01]  /*27850*/  SHF.R.S32.HI R8, RZ, 0x1f, R68 ;  /* 0x0000001fff087819 */ /* 0x000fe20000011444 */
[----:B------:R1:W-:Y:S01]  /*27860*/  @P1 STG.E.U8 desc[UR20][R2.64], R11 ;  /* 0x0000000b02001986 */ /* 0x0003e2000c101114 */
[----:B------:R-:W-:Y:S01]  /*27870*/  IADD3 R6, P1, PT, R68, R145, RZ ;  /* 0x0000009144067210 */ /* 0x000fe20007f3e0ff */
[----:B------:R-:W3:Y:S01]  /*27880*/  LDCU UR6, c[0x0][0x39c] ;  /* 0x00007380ff0677ac */ /* 0x000ee20008000800 */
[----:B------:R-:W-:-:S03]  /*27890*/  ISETP.LT.AND P2, PT, R160, UR12, !P2 ;  /* 0x0000000ca0007c0c */ /* 0x000fc6000d741270 */
[----:B------:R-:W-:Y:S01]  /*278a0*/  IMAD.X R7, R8, 0x1, R161, P1 ;  /* 0x0000000108077824 */ /* 0x000fe200008e06a1 */
[----:B0-----:R-:W-:Y:S01]  /*278b0*/  ISETP.GE.AND P1, PT, R10, UR4, PT ;  /* 0x000000040a007c0c */ /* 0x001fe2000bf26270 */
[----:B------:R-:W0:Y:S01]  /*278c0*/  LDCU UR4, c[0x0][0x39c] ;  /* 0x00007380ff0477ac */ /* 0x000e220008000800 */
[C---:B-1----:R-:W-:Y:S01]  /*278d0*/  IADD3 R4, P6, PT, R68.reuse, R164, RZ ;  /* 0x000000a444047210 */ /* 0x042fe20007fde0ff */
[----:B------:R-:W-:Y:S01]  /*278e0*/  VIADD R68, R68, UR32 ;  /* 0x0000002044447c36 */ /* 0x000fe20008000000 */
[----:B------:R-:W-:Y:S01]  /*278f0*/  F2FP.SATFINITE.E4M3.F32.PACK_AB_MERGE_C R87, R87, R86, RZ ;  /* 0x000000565757723e */ /* 0x000fe200048070ff */
[----:B------:R-:W1:Y:S02]  /*27900*/  LDCU UR9, c[0x0][0x398] ;  /* 0x00007300ff0977ac */ /* 0x000e640008000800 */
[----:B------:R-:W-:Y:S01]  /*27910*/  IMAD.X R5, R8, 0x1, R165, P6 ;  /* 0x0000000108057824 */ /* 0x000fe200030e06a5 */
[----:B------:R0:W-:Y:S01]  /*27920*/  @P5 STG.E.U8 desc[UR20][R6.64], R23 ;  /* 0x0000001706005986 */ /* 0x0001e2000c101114 */
[----:B------:R-:W-:Y:S01]  /*27930*/  ISETP.LT.AND P5, PT, R144, UR10, !P3 ;  /* 0x0000000a90007c0c */ /* 0x000fe2000dfa1270 */
[----:B------:R-:W1:Y:S01]  /*27940*/  LDCU UR12, c[0x0][0x398] ;  /* 0x00007300ff0c77ac */ /* 0x000e620008000800 */
[----:B------:R-:W-:Y:S01]  /*27950*/  ISETP.LT.AND P3, PT, R160, UR14, !P3 ;  /* 0x0000000ea0007c0c */ /* 0x000fe2000df61270 */
[----:B------:R3:W-:Y:S01]  /*27960*/  @P2 STG.E.U8 desc[UR20][R4.64], R87 ;  /* 0x0000005704002986 */ /* 0x0007e2000c101114 */
[----:B------:R-:W-:-:S02]  /*27970*/  SHF.R.S32.HI R8, RZ, 0x1f, R68 ;  /* 0x0000001fff087819 */ /* 0x000fc40000011444 */
[----:B------:R-:W-:Y:S01]  /*27980*/  PRMT R9, R23, 0x9910, RZ ;  /* 0x0000991017097816 */ /* 0x000fe200000000ff */
[----:B------:R-:W-:Y:S01]  /*27990*/  VIADD R10, R0, 0x16 ;  /* 0x00000016000a7836 */ /* 0x000fe20000000000 */
[----:B------:R-:W-:Y:S01]  /*279a0*/  IADD3 R2, P2, PT, R68, R145, RZ ;  /* 0x0000009144027210 */ /* 0x000fe20007f5e0ff */
[----:B------:R-:W1:Y:S01]  /*279b0*/  LDCU UR10, c[0x0][0x398] ;  /* 0x00007300ff0a77ac */ /* 0x000e620008000800 */
[----:B------:R-:W-:Y:S01]  /*279c0*/  PRMT R11, R87, 0x9910, RZ ;  /* 0x00009910570b7816 */ /* 0x000fe200000000ff */
[----:B0-----:R-:W-:Y:S01]  /*279d0*/  VIADD R7, R0, 0x17 ;  /* 0x0000001700077836 */ /* 0x001fe20000000000 */
[----:B------:R-:W-:Y:S01]  /*279e0*/  F2FP.SATFINITE.E4M3.F32.PACK_AB_MERGE_C R25, R25, R24, RZ ;  /* 0x000000181919723e */ /* 0x000fe200048070ff */
[----:B------:R-:W0:Y:S01]  /*279f0*/  LDCU UR14, c[0x0][0x398] ;  /* 0x00007300ff0e77ac */ /* 0x000e220008000800 */
[----:B---3--:R-:W-:Y:S01]  /*27a00*/  IADD3 R4, P6, PT, R68, R164, RZ ;  /* 0x000000a444047210 */ /* 0x008fe20007fde0ff */
[----:B------:R-:W-:Y:S01]  /*27a10*/  IMAD.X R3, R8, 0x1, R161, P2 ;  /* 0x0000000108037824 */ /* 0x000fe200010e06a1 */
[----:B------:R-:W-:-:S02]  /*27a20*/  SHF.R.S32.HI R9, RZ, 0x8, R9 ;  /* 0x00000008ff097819 */ /* 0x000fc40000011409 */
[----:B------:R-:W-:Y:S01]  /*27a30*/  SHF.R.S32.HI R11, RZ, 0x8, R11 ;  /* 0x00000008ff0b7819 */ /* 0x000fe2000001140b */
[----:B------:R-:W-:Y:S01]  /*27a40*/  IMAD.X R5, R8, 0x1, R165, P6 ;  /* 0x0000000108057824 */ /* 0x000fe200030e06a5 */
[----:B------:R-:W-:Y:S01]  /*27a50*/  ISETP.GE.AND P2, PT, R10, UR4, PT ;  /* 0x000000040a007c0c */ /* 0x000fe2000bf46270 */
[----:B------:R-:W-:Y:S01]  /*27a60*/  VIADD R68, R68, UR32 ;  /* 0x0000002044447c36 */ /* 0x000fe20008000000 */
[----:B------:R-:W3:Y:S01]  /*27a70*/  LDCU UR4, c[0x0][0x39c] ;  /* 0x00007380ff0477ac */ /* 0x000ee20008000800 */
[----:B------:R0:W-:Y:S01]  /*27a80*/  @P5 STG.E.U8 desc[UR20][R2.64], R9 ;  /* 0x0000000902005986 */ /* 0x0001e2000c101114 */
[----:B-1----:R-:W-:-:S03]  /*27a90*/  ISETP.LT.AND P6, PT, R144, UR9, !P4 ;  /* 0x0000000990007c0c */ /* 0x002fc6000e7c1270 */
[----:B------:R1:W-:Y:S01]  /*27aa0*/  @P3 STG.E.U8 desc[UR20][R4.64], R11 ;  /* 0x0000000b04003986 */ /* 0x0003e2000c101114 */
[----:B------:R-:W-:Y:S01]  /*27ab0*/  ISETP.GE.AND P3, PT, R7, UR6, PT ;  /* 0x0000000607007c0c */ /* 0x000fe2000bf66270 */
[----:B------:R-:W3:Y:S01]  /*27ac0*/  LDCU UR6, c[0x0][0x398] ;  /* 0x00007300ff0677ac */ /* 0x000ee20008000800 */
[----:B------:R-:W-:Y:S02]  /*27ad0*/  SHF.R.S32.HI R8, RZ, 0x1f, R68 ;  /* 0x0000001fff087819 */ /* 0x000fe40000011444 */
[----:B------:R-:W-:Y:S01]  /*27ae0*/  IADD3 R6, P5, PT, R68, R145, RZ ;  /* 0x0000009144067210 */ /* 0x000fe20007fbe0ff */
[----:B------:R-:W3:Y:S01]  /*27af0*/  LDCU UR9, c[0x0][0x398] ;  /* 0x00007300ff0977ac */ /* 0x000ee20008000800 */
[----:B------:R-:W-:-:S03]  /*27b00*/  ISETP.LT.AND P4, PT, R160, UR12, !P4 ;  /* 0x0000000ca0007c0c */ /* 0x000fc6000e781270 */
[----:B------:R-:W-:Y:S01]  /*27b10*/  IMAD.X R7, R8, 0x1, R161, P5 ;  /* 0x0000000108077824 */ /* 0x000fe200028e06a1 */
[----:B0-----:R-:W-:Y:S01]  /*27b20*/  IADD3 R2, P5, PT, R68, R164, RZ ;  /* 0x000000a444027210 */ /* 0x001fe20007fbe0ff */
[----:B-1----:R-:W-:Y:S01]  /*27b30*/  VIADD R4, R0, 0x18 ;  /* 0x0000001800047836 */ /* 0x002fe20000000000 */
[----:B------:R-:W-:Y:S01]  /*27b40*/  F2FP.SATFINITE.E4M3.F32.PACK_AB_MERGE_C R89, R89, R88, RZ ;  /* 0x000000585959723e */ /* 0x000fe200048070ff */
[----:B------:R-:W-:Y:S01]  /*27b50*/  VIADD R68, R68, UR32 ;  /* 0x0000002044447c36 */ /* 0x000fe20008000000 */
[----:B------:R-:W0:Y:S01]  /*27b60*/  LDCU UR12, c[0x0][0x398] ;  /* 0x00007300ff0c77ac */ /* 0x000e220008000800 */
[----:B------:R-:W-:Y:S01]  /*27b70*/  IMAD.X R3, R8, 0x1, R165, P5 ;  /* 0x0000000108037824 */ /* 0x000fe200028e06a5 */
[----:B------:R-:W-:Y:S01]  /*27b80*/  @P6 STG.E.U8 desc[UR20][R6.64], R25 ;  /* 0x0000001906006986 */ /* 0x000fe2000c101114 */
[----:B---3--:R-:W-:Y:S01]  /*27b90*/  ISETP.GE.AND P5, PT, R4, UR4, PT ;  /* 0x0000000404007c0c */ /* 0x008fe2000bfa6270 */
[----:B------:R-:W1:Y:S01]  /*27ba0*/  LDCU UR4, c[0x0][0x39c] ;  /* 0x00007380ff0477ac */ /* 0x000e620008000800 */
[----:B------:R-:W-:Y:S01]  /*27bb0*/  SHF.R.S32.HI R8, RZ, 0x1f, R68 ;  /* 0x0000001fff087819 */ /* 0x000fe20000011444 */
[----:B------:R3:W-:Y:S01]  /*27bc0*/  @P4 STG.E.U8 desc[UR20][R2.64], R89 ;  /* 0x0000005902004986 */ /* 0x0007e2000c101114 */
[----:B------:R-:W-:-:S02]  /*27bd0*/  IADD3 R4, P6, PT, R68, R145, RZ ;  /* 0x0000009144047210 */ /* 0x000fc40007fde0ff */
[----:B------:R-:W-:Y:S01]  /*27be0*/  ISETP.LT.AND P4, PT, R144, UR10, !P1 ;  /* 0x0000000a90007c0c */ /* 0x000fe2000cf81270 */
[----:B------:R-:W0:Y:S01]  /*27bf0*/  LDCU UR10, c[0x0][0x398] ;  /* 0x00007300ff0a77ac */ /* 0x000e220008000800 */
[----:B------:R-:W-:Y:S01]  /*27c00*/  ISETP.LT.AND P1, PT, R160, UR6, !P1 ;  /* 0x00000006a0007c0c */ /* 0x000fe2000cf21270 */
[----:B------:R-:W-:Y:S01]  /*27c10*/  IMAD.X R5, R8, 0x1, R161, P6 ;  /* 0x0000000108057824 */ /* 0x000fe200030e06a1 */
[----:B------:R-:W-:Y:S01]  /*27c20*/  PRMT R9, R25, 0x9910, RZ ;  /* 0x0000991019097816 */ /* 0x000fe200000000ff */
[----:B------:R-:W-:Y:S01]  /*27c30*/  VIADD R10, R0, 0x19 ;  /* 0x00000019000a7836 */ /* 0x000fe20000000000 */
[----:B------:R-:W-:Y:S01]  /*27c40*/  PRMT R11, R89, 0x9910, RZ ;  /* 0x00009910590b7816 */ /* 0x000fe200000000ff */
[----:B------:R-:W1:Y:S01]  /*27c50*/  LDCU UR6, c[0x0][0x39c] ;  /* 0x00007380ff0677ac */ /* 0x000e620008000800 */
[C---:B---3--:R-:W-:Y:S02]  /*27c60*/  IADD3 R2, P6, PT, R68.reuse, R164, RZ ;  /* 0x000000a444027210 */ /* 0x048fe40007fde0ff */
[----:B------:R-:W-:Y:S01]  /*27c70*/  SHF.R.S32.HI R9, RZ, 0x8, R9 ;  /* 0x00000008ff097819 */ /* 0x000fe20000011409 */
[----:B------:R-:W-:Y:S01]  /*27c80*/  VIADD R68, R68, UR32 ;  /* 0x0000002044447c36 */ /* 0x000fe20008000000 */
[----:B------:R-:W-:Y:S01]  /*27c90*/  SHF.R.S32.HI R11, RZ, 0x8, R11 ;  /* 0x00000008ff0b7819 */ /* 0x000fe2000001140b */
[----:B------:R-:W-:-:S02]  /*27ca0*/  IMAD.X R3, R8, 0x1, R165, P6 ;  /* 0x0000000108037824 */ /* 0x000fc400030e06a5 */
[----:B------:R3:W-:Y:S01]  /*27cb0*/  @P4 STG.E.U8 desc[UR20][R4.64], R9 ;  /* 0x0000000904004986 */ /* 0x0007e2000c101114 */
[----:B------:R-:W-:Y:S01]  /*27cc0*/  ISETP.LT.AND P4, PT, R144, UR9, !P2 ;  /* 0x0000000990007c0c */ /* 0x000fe2000d781270 */
[----:B------:R-:W2:Y:S01]  /*27cd0*/  LDCU UR9, c[0x0][0x398] ;  /* 0x00007300ff0977ac */ /* 0x000ea20008000800 */
[----:B------:R-:W-:Y:S01]  /*27ce0*/  SHF.R.S32.HI R8, RZ, 0x1f, R68 ;  /* 0x0000001fff087819 */ /* 0x000fe20000011444 */
[----:B------:R2:W-:Y:S01]  /*27cf0*/  @P1 STG.E.U8 desc[UR20][R2.64], R11 ;  /* 0x0000000b02001986 */ /* 0x0005e2000c101114 */
[----:B------:R-:W-:Y:S02]  /*27d00*/  IADD3 R6, P1, PT, R68, R145, RZ ;  /* 0x0000009144067210 */ /* 0x000fe40007f3e0ff */
[----:B0-----:R-:W-:Y:S01]  /*27d10*/  ISETP.LT.AND P2, PT, R160, UR12, !P2 ;  /* 0x0000000ca0007c0c */ /* 0x001fe2000d741270 */
[----:B------:R-:W0:Y:S02]  /*27d20*/  LDCU UR12, c[0x0][0x398] ;  /* 0x00007300ff0c77ac */ /* 0x000e240008000800 */
[----:B------:R-:W-:Y:S01]  /*27d30*/  IMAD.X R7, R8, 0x1, R161, P1 ;  /* 0x0000000108077824 */ /* 0x000fe200008e06a1 */
[----:B-1----:R-:W-:Y:S01]  /*27d40*/  ISETP.GE.AND P1, PT, R10, UR4, PT ;  /* 0x000000040a007c0c */ /* 0x002fe2000bf26270 */
[----:B------:R-:W1:Y:S01]  /*27d50*/  LDCU UR4, c[0x0][0x39c] ;  /* 0x00007380ff0477ac */ /* 0x000e620008000800 */
[----:B---3--:R-:W-:-:S02]  /*27d60*/  IADD3 R4, P6, PT, R68, R164, RZ ;  /* 0x000000a444047210 */ /* 0x008fc40007fde0ff */
[----:B------:R-:W-:Y:S01]  /*27d70*/  F2FP.SATFINITE.E4M3.F32.PACK_AB_MERGE_C R27, R27, R26, RZ ;  /* 0x0000001a1b1b723e */ /* 0x000fe200048070ff */
[----:B------:R-:W-:Y:S01]  /*27d80*/  VIADD R68, R68, UR32 ;  /* 0x0000002044447c36 */ /* 0x000fe20008000000 */
[----:B------:R-:W-:Y:S01]  /*27d90*/  F2FP.SATFINITE.E4M3.F32.PACK_AB_MERGE_C R91, R91, R90, RZ ;  /* 0x0000005a5b5b723e */ /* 0x000fe200048070ff */
[----:B------:R-:W-:Y:S02]  /*27da0*/  IMAD.X R5, R8, 0x1, R165, P6 ;  /* 0x0000000108057824 */ /* 0x000fe400030e06a5 */
[----:B------:R-:W-:Y:S01]  /*27db0*/  @P4 STG.E.U8 desc[UR20][R6.64], R27 ;  /* 0x0000001b06004986 */ /* 0x000fe2000c101114 */
[----:B------:R-:W-:Y:S01]  /*27dc0*/  ISETP.LT.AND P4, PT, R144, UR10, !P3 ;  /* 0x0000000a90007c0c */ /* 0x000fe2000df81270 */
[----:B------:R-:W-:Y:S01]  /*27dd0*/  VIADD R10, R0, 0x1a ;  /* 0x0000001a000a7836 */ /* 0x000fe20000000000 */
[----:B------:R-:W-:Y:S01]  /*27de0*/  ISETP.LT.AND P3, PT, R160, UR14, !P3 ;  /* 0x0000000ea0007c0c */ /* 0x000fe2000df61270 */
[----:B------:R3:W-:Y:S01]  /*27df0*/  @P2 STG.E.U8 desc[UR20][R4.64], R91 ;  /* 0x0000005b04002986 */ /* 0x0007e2000c101114 */
[----:B------:R-:W-:Y:S01]  /*27e00*/  SHF.R.S32.HI R8, RZ, 0x1f, R68 ;  /* 0x0000001fff087819 */ /* 0x000fe20000011444 */
[----:B------:R-:W0:Y:S01]  /*27e10*/  LDCU UR10, c[0x0][0x398] ;  /* 0x00007300ff0a77ac */ /* 0x000e220008000800 */
[----:B--2---:R-:W-:-:S02]  /*27e20*/  IADD3 R2, P2, PT, R68, R145, RZ ;  /* 0x0000009144027210 */ /* 0x004fc40007f5e0ff */
[----:B------:R-:W-:Y:S01]  /*27e30*/  PRMT R9, R27, 0x9910, RZ ;  /* 0x000099101b097816 */ /* 0x000fe200000000ff */
[----:B------:R-:W2:Y:S01]  /*27e40*/  LDCU UR14, c[0x0][0x398] ;  /* 0x00007300ff0e77ac */ /* 0x000ea20008000800 */
[----:B------:R-:W-:Y:S01]  /*27e50*/  PRMT R11, R91, 0x9910, RZ ;  /* 0x000099105b0b7816 */ /* 0x000fe200000000ff */
[----:B------:R-:W-:Y:S01]  /*27e60*/  IMAD.X R3, R8, 0x1, R161, P2 ;  /* 0x0000000108037824 */ /* 0x000fe200010e06a1 */
[----:B---3--:R-:W-:Y:S02]  /*27e70*/  IADD3 R4, P6, PT, R68, R164, RZ ;  /* 0x000000a444047210 */ /* 0x008fe40007fde0ff */
[----:B------:R-:W-:Y:S01]  /*27e80*/  SHF.R.S32.HI R9, RZ, 0x8, R9 ;  /* 0x00000008ff097819 */ /* 0x000fe20000011409 */
[----:B------:R-:W-:Y:S01]  /*27e90*/  VIADD R7, R0, 0x1b ;  /* 0x0000001b00077836 */ /* 0x000fe20000000000 */
[----:B------:R-:W-:Y:S01]  /*27ea0*/  SHF.R.S32.HI R11, RZ, 0x8, R11 ;  /* 0x00000008ff0b7819 */ /* 0x000fe2000001140b */
[----:B------:R-:W-:Y:S01]  /*27eb0*/  IMAD.X R5, R8, 0x1, R165, P6 ;  /* 0x0000000108057824 */ /* 0x000fe200030e06a5 */
[----:B-1----:R-:W-:Y:S01]  /*27ec0*/  ISETP.GE.AND P2, PT, R10, UR4, PT ;  /* 0x000000040a007c0c */ /* 0x002fe2000bf46270 */
[----:B------:R-:W-:Y:S01]  /*27ed0*/  VIADD R68, R68, UR32 ;  /* 0x0000002044447c36 */ /* 0x000fe20008000000 */
[----:B------:R-:W1:Y:S01]  /*27ee0*/  LDCU UR4, c[0x0][0x39c] ;  /* 0x00007380ff0477ac */ /* 0x000e620008000800 */
[----:B------:R3:W-:Y:S01]  /*27ef0*/  @P4 STG.E.U8 desc[UR20][R2.64], R9 ;  /* 0x0000000902004986 */ /* 0x0007e2000c101114 */
[----:B------:R-:W-:-:S03]  /*27f00*/  ISETP.LT.AND P6, PT, R144, UR9, !P5 ;  /* 0x0000000990007c0c */ /* 0x000fc6000efc1270 */
[----:B------:R2:W-:Y:S01]  /*27f10*/  @P3 STG.E.U8 desc[UR20][R4.64], R11 ;  /* 0x0000000b04003986 */ /* 0x0005e2000c101114 */
[----:B------:R-:W-:Y:S01]  /*27f20*/  ISETP.GE.AND P3, PT, R7, UR6, PT ;  /* 0x0000000607007c0c */ /* 0x000fe2000bf66270 */
[----:B------:R-:W4:Y:S01]  /*27f30*/  LDCU UR6, c[0x0][0x398] ;  /* 0x00007300ff0677ac */ /* 0x000f220008000800 */
[----:B------:R-:W-:Y:S02]  /*27f40*/  SHF.R.S32.HI R8, RZ, 0x1f, R68 ;  /* 0x0000001fff087819 */ /* 0x000fe40000011444 */
[----:B------:R-:W-:Y:S01]  /*27f50*/  IADD3 R6, P4, PT, R68, R145, RZ ;  /* 0x0000009144067210 */ /* 0x000fe20007f9e0ff */
[----:B------:R-:W4:Y:S01]  /*27f60*/  LDCU UR9, c[0x0][0x398] ;  /* 0x00007300ff0977ac */ /* 0x000f220008000800 */
[----:B0-----:R-:W-:-:S03]  /*27f70*/  ISETP.LT.AND P5, PT, R160, UR12, !P5 ;  /* 0x0000000ca0007c0c */ /* 0x001fc6000efa1270 */
[----:B------:R-:W-:Y:S01]  /*27f80*/  IMAD.X R7, R8, 0x1, R161, P4 ;  /* 0x0000000108077824 */ /* 0x000fe200020e06a1 */
[----:B---3--:R-:W-:Y:S01]  /*27f90*/  IADD3 R2, P4, PT, R68, R164, RZ ;  /* 0x000000a444027210 */ /* 0x008fe20007f9e0ff */
[----:B--2---:R-:W-:Y:S01]  /*27fa0*/  VIADD R4, R0, 0x1c ;  /* 0x0000001c00047836 */ /* 0x004fe20000000000 */
[----:B------:R-:W-:Y:S01]  /*27fb0*/  F2FP.SATFINITE.E4M3.F32.PACK_AB_MERGE_C R29, R29, R28, RZ ;  /* 0x0000001c1d1d723e */ /* 0x000fe200048070ff */
[----:B------:R-:W-:Y:S01]  /*27fc0*/  VIADD R68, R68, UR32 ;  /* 0x0000002044447c36 */ /* 0x000fe20008000000 */
[----:B------:R-:W-:Y:S01]  /*27fd0*/  F2FP.SATFINITE.E4M3.F32.PACK_AB_MERGE_C R93, R93, R92, RZ ;  /* 0x0000005c5d5d723e */ /* 0x000fe200048070ff */
[----:B------:R-:W-:Y:S01]  /*27fe0*/  IMAD.X R3, R8, 0x1, R165, P4 ;  /* 0x0000000108037824 */ /* 0x000fe200020e06a5 */
[----:B-1----:R-:W-:Y:S01]  /*27ff0*/  ISETP.GE.AND P4, PT, R4, UR4, PT ;  /* 0x0000000404007c0c */ /* 0x002fe2000bf86270 */
[----:B------:R-:W-:Y:S01]  /*28000*/  @P6 STG.E.U8 desc[UR20][R6.64], R29 ;  /* 0x0000001d06006986 */ /* 0x000fe2000c101114 */
[----:B------:R-:W-:Y:S01]  /*28010*/  SHF.R.S32.HI R8, RZ, 0x1f, R68 ;  /* 0x0000001fff087819 */ /* 0x000fe20000011444 */
[----:B------:R-:W0:Y:S01]  /*28020*/  LDCU UR12, c[0x0][0x398] ;  /* 0x00007300ff0c77ac */ /* 0x000e220008000800 */
[----:B------:R-:W-:Y:S01]  /*28030*/  IADD3 R4, P6, PT, R68, R145, RZ ;  /* 0x0000009144047210 */ /* 0x000fe20007fde0ff */
[----:B------:R1:W-:Y:S01]  /*28040*/  @P5 STG.E.U8 desc[UR20][R2.64], R93 ;  /* 0x0000005d02005986 */ /* 0x0003e2000c101114 */
[----:B------:R-:W-:Y:S01]  /*28050*/  ISETP.LT.AND P5, PT, R144, UR10, !P1 ;  /* 0x0000000a90007c0c */ /* 0x000fe2000cfa1270 */
[----:B------:R-:W2:Y:S01]  /*28060*/  LDCU UR4, c[0x0][0x39c] ;  /* 0x00007380ff0477ac */ /* 0x000ea20008000800 */
[----:B----4-:R-:W-:Y:S01]  /*28070*/  ISETP.LT.AND P1, PT, R160, UR6, !P1 ;  /* 0x00000006a0007c0c */ /* 0x010fe2000cf21270 */
[----:B------:R-:W-:Y:S01]  /*28080*/  IMAD.X R5, R8, 0x1, R161, P6 ;  /* 0x0000000108057824 */ /* 0x000fe200030e06a1 */
[----:B------:R-:W-:Y:S01]  /*28090*/  PRMT R9, R29, 0x9910, RZ ;  /* 0x000099101d097816 */ /* 0x000fe200000000ff */
[----:B------:R-:W3:Y:S01]  /*280a0*/  LDCU UR10, c[0x0][0x398] ;  /* 0x00007300ff0a77ac */ /* 0x000ee20008000800 */
[----:B------:R-:W-:Y:S01]  /*280b0*/  PRMT R11, R93, 0x9910, RZ ;  /* 0x000099105d0b7816 */ /* 0x000fe200000000ff */
[----:B------:R-:W-:Y:S01]  /*280c0*/  VIADD R10, R0, 0x1d ;  /* 0x0000001d000a7836 */ /* 0x000fe20000000000 */
[----:B------:R-:W-:Y:S01]  /*280d0*/  F2FP.SATFINITE.E4M3.F32.PACK_AB_MERGE_C R31, R31, R30, RZ ;  /* 0x0000001e1f1f723e */ /* 0x000fe200048070ff */
[----:B------:R-:W4:Y:S01]  /*280e0*/  LDCU UR6, c[0x0][0x39c] ;  /* 0x00007380ff0677ac */ /* 0x000f220008000800 */
[----:B-1----:R-:W-:-:S02]  /*280f0*/  IADD3 R2, P6, PT, R68, R164, RZ ;  /* 0x000000a444027210 */ /* 0x002fc40007fde0ff */
[----:B------:R-:W-:Y:S01]  /*28100*/  SHF.R.S32.HI R9, RZ, 0x8, R9 ;  /* 0x00000008ff097819 */ /* 0x000fe20000011409 */
[----:B------:R-:W-:Y:S01]  /*28110*/  VIADD R68, R68, UR32 ;  /* 0x0000002044447c36 */ /* 0x000fe20008000000 */
[----:B------:R-:W-:Y:S01]  /*28120*/  SHF.R.S32.HI R11, RZ, 0x8, R11 ;  /* 0x00000008ff0b7819 */ /* 0x000fe2000001140b */
[----:B------:R-:W-:Y:S02]  /*28130*/  IMAD.X R3, R8, 0x1, R165, P6 ;  /* 0x0000000108037824 */ /* 0x000fe400030e06a5 */
[----:B------:R1:W-:Y:S01]  /*28140*/  @P5 STG.E.U8 desc[UR20][R4.64], R9 ;  /* 0x0000000904005986 */ /* 0x0003e2000c101114 */
[----:B------:R-:W-:Y:S01]  /*28150*/  ISETP.LT.AND P5, PT, R144, UR9, !P2 ;  /* 0x0000000990007c0c */ /* 0x000fe2000d7a1270 */
[----:B------:R-:W4:Y:S01]  /*28160*/  LDCU UR9, c[0x0][0x398] ;  /* 0x00007300ff0977ac */ /* 0x000f220008000800 */
[----:B------:R-:W-:Y:S01]  /*28170*/  SHF.R.S32.HI R8, RZ, 0x1f, R68 ;  /* 0x0000001fff087819 */ /* 0x000fe20000011444 */
[----:B------:R3:W-:Y:S01]  /*28180*/  @P1 STG.E.U8 desc[UR20][R2.64], R11 ;  /* 0x0000000b02001986 */ /* 0x0007e2000c101114 */
[----:B------:R-:W-:-:S02]  /*28190*/  IADD3 R6, P1, PT, R68, R145, RZ ;  /* 0x0000009144067210 */ /* 0x000fc40007f3e0ff */
[----:B0-----:R-:W-:Y:S01]  /*281a0*/  ISETP.LT.AND P2, PT, R160, UR12, !P2 ;  /* 0x0000000ca0007c0c */ /* 0x001fe2000d741270 */
[----:B------:R-:W0:Y:S02]  /*281b0*/  LDCU UR12, c[0x0][0x398] ;  /* 0x00007300ff0c77ac */ /* 0x000e240008000800 */
[----:B------:R-:W-:Y:S01]  /*281c0*/  IMAD.X R7, R8, 0x1, R161, P1 ;  /* 0x0000000108077824 */ /* 0x000fe200008e06a1 */
[----:B--2---:R-:W-:Y:S01]  /*281d0*/  ISETP.GE.AND P1, PT, R10, UR4, PT ;  /* 0x000000040a007c0c */ /* 0x004fe2000bf26270 */
[----:B------:R-:W2:Y:S01]  /*281e0*/  LDCU UR4, c[0x0][0x39c] ;  /* 0x00007380ff0477ac */ /* 0x000ea20008000800 */
[C---:B-1----:R-:W-:Y:S01]  /*281f0*/  IADD3 R4, P6, PT, R68.reuse, R164, RZ ;  /* 0x000000a444047210 */ /* 0x042fe20007fde0ff */
[----:B------:R-:W-:Y:S01]  /*28200*/  VIADD R68, R68, UR32 ;  /* 0x0000002044447c36 */ /* 0x000fe20008000000 */
[----:B------:R-:W-:Y:S01]  /*28210*/  F2FP.SATFINITE.E4M3.F32.PACK_AB_MERGE_C R95, R95, R94, RZ ;  /* 0x0000005e5f5f723e */ /* 0x000fe200048070ff */
[----:B------:R1:W-:Y:S02]  /*28220*/  @P5 STG.E.U8 desc[UR20][R6.64], R31 ;  /* 0x0000001f06005986 */ /* 0x0003e4000c101114 */
[----:B------:R-:W-:Y:S01]  /*28230*/  IMAD.X R5, R8, 0x1, R165, P6 ;  /* 0x0000000108057824 */ /* 0x000fe200030e06a5 */
[----:B---3--:R-:W-:-:S02]  /*28240*/  ISETP.LT.AND P5, PT, R144, UR10, !P3 ;  /* 0x0000000a90007c0c */ /* 0x008fc4000dfa1270 */
[----:B------:R-:W-:Y:S01]  /*28250*/  PRMT R9, R31, 0x9910, RZ ;  /* 0x000099101f097816 */ /* 0x000fe200000000ff */
[----:B------:R-:W-:Y:S01]  /*28260*/  VIADD R10, R0, 0x1e ;  /* 0x0000001e000a7836 */ /* 0x000fe20000000000 */
[----:B------:R-:W-:Y:S01]  /*28270*/  ISETP.LT.AND P3, PT, R160, UR14, !P3 ;  /* 0x0000000ea0007c0c */ /* 0x000fe2000df61270 */
[----:B------:R3:W-:Y:S01]  /*28280*/  @P2 STG.E.U8 desc[UR20][R4.64], R95 ;  /* 0x0000005f04002986 */ /* 0x0007e2000c101114 */
[----:B------:R-:W-:Y:S01]  /*28290*/  SHF.R.S32.HI R8, RZ, 0x1f, R68 ;  /* 0x0000001fff087819 */ /* 0x000fe20000011444 */
[----:B------:R-:W0:Y:S01]  /*282a0*/  LDCU UR10, c[0x0][0x398] ;  /* 0x00007300ff0a77ac */ /* 0x000e220008000800 */
[----:B------:R-:W-:Y:S02]  /*282b0*/  IADD3 R2, P2, PT, R68, R145, RZ ;  /* 0x0000009144027210 */ /* 0x000fe40007f5e0ff */
[----:B------:R-:W-:Y:S01]  /*282c0*/  PRMT R11, R95, 0x9910, RZ ;  /* 0x000099105f0b7816 */ /* 0x000fe200000000ff */
[----:B-1----:R-:W-:Y:S01]  /*282d0*/  VIADD R7, R0, 0x1f ;  /* 0x0000001f00077836 */ /* 0x002fe20000000000 */
[----:B------:R-:W-:Y:S01]  /*282e0*/  SHF.R.S32.HI R9, RZ, 0x8, R9 ;  /* 0x00000008ff097819 */ /* 0x000fe20000011409 */
[----:B------:R-:W-:Y:S01]  /*282f0*/  IMAD.X R3, R8, 0x1, R161, P2 ;  /* 0x0000000108037824 */ /* 0x000fe200010e06a1 */
[----:B------:R-:W-:Y:S01]  /*28300*/  F2FP.SATFINITE.E4M3.F32.PACK_AB_MERGE_C R33, R33, R32, RZ ;  /* 0x000000202121723e */ /* 0x000fe200048070ff */
[----:B------:R-:W1:Y:S01]  /*28310*/  LDCU UR14, c[0x0][0x398] ;  /* 0x00007300ff0e77ac */ /* 0x000e620008000800 */
[----:B---3--:R-:W-:-:S02]  /*28320*/  IADD3 R4, P6, PT, R68, R164, RZ ;  /* 0x000000a444047210 */ /* 0x008fc40007fde0ff */
[----:B------:R-:W-:Y:S01]  /*28330*/  SHF.R.S32.HI R11, RZ, 0x8, R11 ;  /* 0x00000008ff0b7819 */ /* 0x000fe2000001140b */
[----:B------:R-:W-:Y:S02]  /*28340*/  VIADD R68, R68, UR32 ;  /* 0x0000002044447c36 */ /* 0x000fe40008000000 */
[----:B------:R-:W-:Y:S01]  /*28350*/  IMAD.X R5, R8, 0x1, R165, P6 ;  /* 0x0000000108057824 */ /* 0x000fe200030e06a5 */
[----:B--2---:R-:W-:Y:S01]  /*28360*/  ISETP.GE.AND P2, PT, R10, UR4, PT ;  /* 0x000000040a007c0c */ /* 0x004fe2000bf46270 */
[----:B------:R-:W2:Y:S01]  /*28370*/  LDCU UR4, c[0x0][0x39c] ;  /* 0x00007380ff0477ac */ /* 0x000ea20008000800 */
[----:B------:R3:W-:Y:S01]  /*28380*/  @P5 STG.E.U8 desc[UR20][R2.64], R9 ;  /* 0x0000000902005986 */ /* 0x0007e2000c101114 */
[----:B------:R-:W-:-:S03]  /*28390*/  SHF.R.S32.HI R8, RZ, 0x1f, R68 ;  /* 0x0000001fff087819 */ /* 0x000fc60000011444 */
[----:B------:R1:W-:Y:S01]  /*283a0*/  @P3 STG.E.U8 desc[UR20][R4.64], R11 ;  /* 0x0000000b04003986 */ /* 0x0003e2000c101114 */
[----:B----4-:R-:W-:Y:S01]  /*283b0*/  ISETP.GE.AND P3, PT, R7, UR6, PT ;  /* 0x0000000607007c0c */ /* 0x010fe2000bf66270 */
[----:B------:R-:W4:Y:S01]  /*283c0*/  LDCU UR6, c[0x0][0x398] ;  /* 0x00007300ff0677ac */ /* 0x000f220008000800 */
[----:B------:R-:W-:Y:S02]  /*283d0*/  IADD3 R6, P5, PT, R68, R145, RZ ;  /* 0x0000009144067210 */ /* 0x000fe40007fbe0ff */
[----:B------:R-:W-:Y:S01]  /*283e0*/  ISETP.LT.AND P6, PT, R144, UR9, !P4 ;  /* 0x0000000990007c0c */ /* 0x000fe2000e7c1270 */
[----:B------:R-:W4:Y:S01]  /*283f0*/  LDCU UR9, c[0x0][0x398] ;  /* 0x00007300ff0977ac */ /* 0x000f220008000800 */
[----:B0-----:R-:W-:Y:S01]  /*28400*/  ISETP.LT.AND P4, PT, R160, UR12, !P4 ;  /* 0x0000000ca0007c0c */ /* 0x001fe2000e781270 */
[----:B------:R-:W-:Y:S01]  /*28410*/  IMAD.X R7, R8, 0x1, R161, P5 ;  /* 0x0000000108077824 */ /* 0x000fe200028e06a1 */
[C---:B---3--:R-:W-:Y:S01]  /*28420*/  IADD3 R2, P5, PT, R68.reuse, R164, RZ ;  /* 0x000000a444027210 */ /* 0x048fe20007fbe0ff */
[----:B------:R-:W-:Y:S01]  /*28430*/  VIADD R68, R68, UR32 ;  /* 0x0000002044447c36 */ /* 0x000fe20008000000 */
[----:B------:R-:W-:Y:S01]  /*28440*/  F2FP.SATFINITE.E4M3.F32.PACK_AB_MERGE_C R97, R97, R96, RZ ;  /* 0x000000606161723e */ /* 0x000fe200048070ff */
[----:B-1----:R-:W-:Y:S01]  /*28450*/  VIADD R4, R0, 0x20 ;  /* 0x0000002000047836 */ /* 0x002fe20000000000 */
[----:B------:R-:W0:Y:S01]  /*28460*/  LDCU UR12, c[0x0][0x398] ;  /* 0x00007300ff0c77ac */ /* 0x000e220008000800 */
[----:B------:R-:W-:Y:S01]  /*28470*/  IMAD.X R3, R8, 0x1, R165, P5 ;  /* 0x0000000108037824 */ /* 0x000fe200028e06a5 */
[----:B------:R-:W-:-:S02]  /*28480*/  SHF.R.S32.HI R8, RZ, 0x1f, R68 ;  /* 0x0000001fff087819 */ /* 0x000fc40000011444 */
[----:B--2---:R-:W-:Y:S01]  /*28490*/  ISETP.GE.AND P5, PT, R4, UR4, PT ;  /* 0x0000000404007c0c */ /* 0x004fe2000bfa6270 */
[----:B------:R-:W-:Y:S01]  /*284a0*/  @P6 STG.E.U8 desc[UR20][R6.64], R33 ;  /* 0x0000002106006986 */ /* 0x000fe2000c101114 */
[----:B------:R-:W-:Y:S01]  /*284b0*/  IADD3 R4, P6, PT, R68, R145, RZ ;  /* 0x0000009144047210 */ /* 0x000fe20007fde0ff */
[----:B------:R-:W1:Y:S02]  /*284c0*/  LDCU UR4, c[0x0][0x39c] ;  /* 0x00007380ff0477ac */ /* 0x000e640008000800 */
[----:B------:R2:W-:Y:S01]  /*284d0*/  @P4 STG.E.U8 desc[UR20][R2.64], R97 ;  /* 0x0000006102004986 */ /* 0x0005e2000c101114 */
[----:B------:R-:W-:Y:S01]  /*284e0*/  ISETP.LT.AND P4, PT, R144, UR10, !P1 ;  /* 0x0000000a90007c0c */ /* 0x000fe2000cf81270 */
[----:B------:R-:W-:Y:S01]  /*284f0*/  IMAD.X R5, R8, 0x1, R161, P6 ;  /* 0x0000000108057824 */ /* 0x000fe200030e06a1 */
[----:B----4-:R-:W-:Y:S01]  /*28500*/  ISETP.LT.AND P1, PT, R160, UR6, !P1 ;  /* 0x00000006a0007c0c */ /* 0x010fe2000cf21270 */
[----:B------:R-:W3:Y:S01]  /*28510*/  LDCU UR10, c[0x0][0x398] ;  /* 0x00007300ff0a77ac */ /* 0x000ee20008000800 */
[----:B------:R-:W-:-:S02]  /*28520*/  PRMT R9, R33, 0x9910, RZ ;  /* 0x0000991021097816 */ /* 0x000fc400000000ff */
[----:B------:R-:W-:Y:S01]  /*28530*/  PRMT R11, R97, 0x9910, RZ ;  /* 0x00009910610b7816 */ /* 0x000fe200000000ff */
[----:B------:R-:W-:Y:S01]  /*28540*/  VIADD R10, R0, 0x21 ;  /* 0x00000021000a7836 */ /* 0x000fe20000000000 */
[C---:B--2---:R-:W-:Y:S01]  /*28550*/  IADD3 R2, P6, PT, R68.reuse, R164, RZ ;  /* 0x000000a444027210 */ /* 0x044fe20007fde0ff */
[----:B------:R-:W2:Y:S01]  /*28560*/  LDCU UR6, c[0x0][0x39c] ;  /* 0x00007380ff0677ac */ /* 0x000ea20008000800 */
[----:B------:R-:W-:Y:S01]  /*28570*/  SHF.R.S32.HI R9, RZ, 0x8, R9 ;  /* 0x00000008ff097819 */ /* 0x000fe20000011409 */
[----:B------:R-:W-:Y:S01]  /*28580*/  VIADD R68, R68, UR32 ;  /* 0x0000002044447c36 */ /* 0x000fe20008000000 */
[----:B------:R-:W-:Y:S01]  /*28590*/  SHF.R.S32.HI R11, RZ, 0x8, R11 ;  /* 0x00000008ff0b7819 */ /* 0x000fe2000001140b */
[----:B------:R-:W-:Y:S02]  /*285a0*/  IMAD.X R3, R8, 0x1, R165, P6 ;  /* 0x0000000108037824 */ /* 0x000fe400030e06a5 */
[----:B------:R4:W-:Y:S01]  /*285b0*/  @P4 STG.E.U8 desc[UR20][R4.64], R9 ;  /* 0x0000000904004986 */ /* 0x0009e2000c101114 */
[----:B------:R-:W-:Y:S01]  /*285c0*/  ISETP.LT.AND P4, PT, R144, UR9, !P2 ;  /* 0x0000000990007c0c */ /* 0x000fe2000d781270 */
[----:B------:R-:W2:Y:S01]  /*285d0*/  LDCU UR9, c[0x0][0x398] ;  /* 0x00007300ff0977ac */ /* 0x000ea20008000800 */
[----:B------:R-:W-:Y:S01]  /*285e0*/  SHF.R.S32.HI R8, RZ, 0x1f, R68 ;  /* 0x0000001fff087819 */ /* 0x000fe20000011444 */
[----:B------:R2:W-:Y:S01]  /*285f0*/  @P1 STG.E.U8 desc[UR20][R2.64], R11 ;  /* 0x0000000b02001986 */ /* 0x0005e2000c101114 */
[----:B------:R-:W-:-:S02]  /*28600*/  IADD3 R6, P1, PT, R68, R145, RZ ;  /* 0x0000009144067210 */ /* 0x000fc40007f3e0ff */
[----:B0-----:R-:W-:Y:S01]  /*28610*/  ISETP.LT.AND P2, PT, R160, UR12, !P2 ;  /* 0x0000000ca0007c0c */ /* 0x001fe2000d741270 */
[----:B------:R-:W0:Y:S02]  /*28620*/  LDCU UR12, c[0x0][0x398] ;  /* 0x00007300ff0c77ac */ /* 0x000e240008000800 */
[----:B------:R-:W-:Y:S01]  /*28630*/  IMAD.X R7, R8, 0x1, R161, P1 ;  /* 0x0000000108077824 */ /* 0x000fe200008e06a1 */
[----:B-1----:R-:W-:Y:S01]  /*28640*/  ISETP.GE.AND P1, PT, R10, UR4, PT ;  /* 0x000000040a007c0c */ /* 0x002fe2000bf26270 */
[----:B------:R-:W1:Y:S01]  /*28650*/  LDCU UR4, c[0x0][0x39c] ;  /* 0x00007380ff0477ac */ /* 0x000e620008000800 */
[C---:B----4-:R-:W-:Y:S02]  /*28660*/  IADD3 R4, P6, PT, R68.reuse, R164, RZ ;  /* 0x000000a444047210 */ /* 0x050fe40007fde0ff */
[----:B------:R-:W-:Y:S01]  /*28670*/  F2FP.SATFINITE.E4M3.F32.PACK_AB_MERGE_C R35, R35, R34, RZ ;  /* 0x000000222323723e */ /* 0x000fe200048070ff */
[----:B------:R-:W-:Y:S01]  /*28680*/  VIADD R68, R68, UR32 ;  /* 0x0000002044447c36 */ /* 0x000fe20008000000 */
[----:B------:R-:W-:Y:S01]  /*28690*/  F2FP.SATFINITE.E4M3.F32.PACK_AB_MERGE_C R99, R99, R98, RZ ;  /* 0x000000626363723e */ /* 0x000fe200048070ff */
[----:B------:R-:W-:-:S02]  /*286a0*/  IMAD.X R5, R8, 0x1, R165, P6 ;  /* 0x0000000108057824 */ /* 0x000fc400030e06a5 */
[----:B------:R-:W-:Y:S01]  /*286b0*/  @P4 STG.E.U8 desc[UR20][R6.64], R35 ;  /* 0x0000002306004986 */ /* 0x000fe2000c101114 */
[----:B---3--:R-:W-:Y:S01]  /*286c0*/  ISETP.LT.AND P4, PT, R144, UR10, !P3 ;  /* 0x0000000a90007c0c */ /* 0x008fe2000df81270 */
[----:B------:R-:W-:Y:S01]  /*286d0*/  VIADD R10, R0, 0x22 ;  /* 0x00000022000a7836 */ /* 0x000fe20000000000 */
[----:B------:R-:W-:Y:S01]  /*286e0*/  ISETP.LT.AND P3, PT, R160, UR14, !P3 ;  /* 0x0000000ea0007c0c */ /* 0x000fe2000df61270 */
[----:B------:R3:W-:Y:S01]  /*286f0*/  @P2 STG.E.U8 desc[UR20][R4.64], R99 ;  /* 0x0000006304002986 */ /* 0x0007e2000c101114 */
[----:B------:R-:W-:Y:S01]  /*28700*/  SHF.R.S32.HI R8, RZ, 0x1f, R68 ;  /* 0x0000001fff087819 */ /* 0x000fe20000011444 */
[----:B------:R-:W4:Y:S01]  /*28710*/  LDCU UR10, c[0x0][0x398] ;  /* 0x00007300ff0a77ac */ /* 0x000f220008000800 */
[----:B--2---:R-:W-:Y:S02]  /*28720*/  IADD3 R2, P2, PT, R68, R145, RZ ;  /* 0x0000009144027210 */ /* 0x004fe40007f5e0ff */
[----:B------:R-:W-:Y:S01]  /*28730*/  PRMT R9, R35, 0x9910, RZ ;  /* 0x0000991023097816 */ /* 0x000fe200000000ff */
[----:B------:R-:W2:Y:S01]  /*28740*/  LDCU UR14, c[0x0][0x398] ;  /* 0x00007300ff0e77ac */ /* 0x000ea20008000800 */
[----:B------:R-:W-:Y:S01]  /*28750*/  PRMT R11, R99, 0x9910, RZ ;  /* 0x00009910630b7816 */ /* 0x000fe200000000ff */
[----:B------:R-:W-:Y:S01]  /*28760*/  IMAD.X R3, R8, 0x1, R161, P2 ;  /* 0x0000000108037824 */ /* 0x000fe200010e06a1 */
[----:B---3--:R-:W-:-:S02]  /*28770*/  IADD3 R4, P6, PT, R68, R164, RZ ;  /* 0x000000a444047210 */ /* 0x008fc40007fde0ff */
        /* <DEDUP_REMOVED lines=29> */
[----:B----4-:R-:W-:Y:S01]  /*28950*/  ISETP.LT.AND P5, PT, R144, UR10, !P1 ;  /* 0x0000000a90007c0c */ /* 0x010fe2000cfa1270 */
[----:B------:R-:W2:Y:S01]  /*28960*/  LDCU UR4, c[0x0][0x39c] ;  /* 0x00007380ff0477ac */ /* 0x000ea20008000800 */
[----:B------:R-:W-:Y:S01]  /*28970*/  ISETP.LT.AND P1, PT, R160, UR6, !P1 ;  /* 0x00000006a0007c0c */ /* 0x000fe2000cf21270 */
        /* <DEDUP_REMOVED lines=77> */
[----:B--2---:R-:W-:Y:S01]  /*28e50*/  IADD3 R2, P6, PT, R68, R164, RZ ;  /* 0x000000a444027210 */ /* 0x004fe20007fde0ff */
[----:B------:R-:W2:Y:S01]  /*28e60*/  LDCU UR6, c[0x0][0x39c] ;  /* 0x00007380ff0677ac */ /* 0x000ea20008000800 */
[----:B------:R-:W-:Y:S02]  /*28e70*/  SHF.R.S32.HI R9, RZ, 0x8, R9 ;  /* 0x00000008ff097819 */ /* 0x000fe40000011409 */
[----:B------:R-:W-:Y:S01]  /*28e80*/  SHF.R.S32.HI R11, RZ, 0x8, R11 ;  /* 0x00000008ff0b7819 */ /* 0x000fe2000001140b */
[----:B------:R-:W-:Y:S02]  /*28e90*/  IMAD.X R3, R8, 0x1, R165, P6 ;  /* 0x0000000108037824 */ /* 0x000fe400030e06a5 */
[----:B------:R4:W-:Y:S01]  /*28ea0*/  @P4 STG.E.U8 desc[UR20][R4.64], R9 ;  /* 0x0000000904004986 */ /* 0x0009e2000c101114 */
[----:B------:R-:W-:-:S03]  /*28eb0*/  VIADD R68, R68, UR32 ;  /* 0x0000002044447c36 */ /* 0x000fc60008000000 */
[----:B------:R1:W-:Y:S01]  /*28ec0*/  @P1 STG.E.U8 desc[UR20][R2.64], R11 ;  /* 0x0000000b02001986 */ /* 0x0003e2000c101114 */
[----:B------:R-:W-:Y:S01]  /*28ed0*/  ISETP.LT.AND P1, PT, R144, UR9, !P2 ;  /* 0x0000000990007c0c */ /* 0x000fe2000d721270 */
[----:B------:R-:W2:Y:S01]  /*28ee0*/  LDCU UR9, c[0x0][0x398] ;  /* 0x00007300ff0977ac */ /* 0x000ea20008000800 */
[----:B0-----:R-:W-:Y:S02]  /*28ef0*/  ISETP.LT.AND P2, PT, R160, UR12, !P2 ;  /* 0x0000000ca0007c0c */ /* 0x001fe4000d741270 */
[----:B------:R-:W-:Y:S01]  /*28f00*/  SHF.R.S32.HI R8, RZ, 0x1f, R68 ;  /* 0x0000001fff087819 */ /* 0x000fe20000011444 */
[----:B------:R-:W0:Y:S01]  /*28f10*/  LDCU UR12, c[0x0][0x398] ;  /* 0x00007300ff0c77ac */ /* 0x000e220008000800 */
[C---:B------:R-:W-:Y:S02]  /*28f20*/  IADD3 R6, P4, PT, R68.reuse, R145, RZ ;  /* 0x0000009144067210 */ /* 0x040fe40007f9e0ff */
[----:B----4-:R-:W-:Y:S02]  /*28f30*/  IADD3 R4, P6, PT, R68, R164, RZ ;  /* 0x000000a444047210 */ /* 0x010fe40007fde0ff */
[----:B------:R-:W-:Y:S01]  /*28f40*/  F2FP.SATFINITE.E4M3.F32.PACK_AB_MERGE_C R43, R43, R42, RZ ;  /* 0x0000002a2b2b723e */ /* 0x000fe200048070ff */
[C---:B------:R-:W-:Y:S01]  /*28f50*/  IMAD.X R7, R8.reuse, 0x1, R161, P4 ;  /* 0x0000000108077824 */ /* 0x040fe200020e06a1 */
[----:B------:R-:W-:Y:S01]  /*28f60*/  F2FP.SATFINITE.E4M3.F32.PACK_AB_MERGE_C R107, R107, R106, RZ ;  /* 0x0000006a6b6b723e */ /* 0x000fe200048070ff */
[----:B------:R-:W-:Y:S01]  /*28f70*/  IMAD.X R5, R8, 0x1, R165, P6 ;  /* 0x0000000108057824 */ /* 0x000fe200030e06a5 */
[----:B-1----:R-:W-:Y:S01]  /*28f80*/  ISETP.GE.AND P4, PT, R10, UR4, PT ;  /* 0x000000040a007c0c */ /* 0x002fe2000bf86270 */
[----:B------:R-:W1:Y:S01]  /*28f90*/  LDCU UR4, c[0x0][0x39c] ;  /* 0x00007380ff0477ac */ /* 0x000e620008000800 */
[----:B------:R-:W-:Y:S01]  /*28fa0*/  @P1 STG.E.U8 desc[UR20][R6.64], R43 ;  /* 0x0000002b06001986 */ /* 0x000fe2000c101114 */
[----:B------:R-:W-:-:S03]  /*28fb0*/  VIADD R68, R68, UR32 ;  /* 0x0000002044447c36 */ /* 0x000fc60008000000 */
[----:B------:R4:W-:Y:S01]  /*28fc0*/  @P2 STG.E.U8 desc[UR20][R4.64], R107 ;  /* 0x0000006b04002986 */ /* 0x0009e2000c101114 */
[----:B---3--:R-:W-:Y:S01]  /*28fd0*/  ISETP.LT.AND P2, PT, R144, UR10, !P3 ;  /* 0x0000000a90007c0c */ /* 0x008fe2000df41270 */
[----:B------:R-:W3:Y:S01]  /*28fe0*/  LDCU UR10, c[0x0][0x398] ;  /* 0x00007300ff0a77ac */ /* 0x000ee20008000800 */
[----:B------:R-:W-:Y:S02]  /*28ff0*/  ISETP.LT.AND P1, PT, R160, UR14, !P3 ;  /* 0x0000000ea0007c0c */ /* 0x000fe4000df21270 */
[----:B------:R-:W-:Y:S01]  /*29000*/  SHF.R.S32.HI R8, RZ, 0x1f, R68 ;  /* 0x0000001fff087819 */ /* 0x000fe20000011444 */
[----:B------:R-:W-:Y:S01]  /*29010*/  VIADD R9, R0, 0x2a ;  /* 0x0000002a00097836 */ /* 0x000fe20000000000 */
[----:B------:R-:W-:Y:S01]  /*29020*/  IADD3 R2, P3, PT, R68, R145, RZ ;  /* 0x0000009144027210 */ /* 0x000fe20007f7e0ff */
[----:B------:R-:W3:Y:S01]  /*29030*/  LDCU UR14, c[0x0][0x398] ;  /* 0x00007300ff0e77ac */ /* 0x000ee20008000800 */
[----:B------:R-:W-:Y:S02]  /*29040*/  PRMT R11, R43, 0x9910, RZ ;  /* 0x000099102b0b7816 */ /* 0x000fe400000000ff */
[----:B------:R-:W-:-:S02]  /*29050*/  PRMT R13, R107, 0x9910, RZ ;  /* 0x000099106b0d7816 */ /* 0x000fc400000000ff */
[-C--:B----4-:R-:W-:Y:S01]  /*29060*/  IADD3 R4, P6, PT, R68, R164.reuse, RZ ;  /* 0x000000a444047210 */ /* 0x090fe20007fde0ff */
[----:B------:R-:W-:Y:S01]  /*29070*/  IMAD.X R3, R8, 0x1, R161, P3 ;  /* 0x0000000108037824 */ /* 0x000fe200018e06a1 */
[----:B------:R-:W-:Y:S01]  /*29080*/  SHF.R.S32.HI R11, RZ, 0x8, R11 ;  /* 0x00000008ff0b7819 */ /* 0x000fe2000001140b */
[----:B------:R-:W-:Y:S01]  /*29090*/  VIADD R68, R68, UR32 ;  /* 0x0000002044447c36 */ /* 0x000fe20008000000 */
[----:B------:R-:W-:Y:S01]  /*290a0*/  SHF.R.S32.HI R13, RZ, 0x8, R13 ;  /* 0x00000008ff0d7819 */ /* 0x000fe2000001140d */
[----:B------:R-:W-:Y:S01]  /*290b0*/  IMAD.X R5, R8, 0x1, R165, P6 ;  /* 0x0000000108057824 */ /* 0x000fe200030e06a5 */
[----:B-1----:R-:W-:Y:S01]  /*290c0*/  ISETP.GE.AND P3, PT, R9, UR4, PT ;  /* 0x0000000409007c0c */ /* 0x002fe2000bf66270 */
[----:B------:R1:W-:Y:S01]  /*290d0*/  @P2 STG.E.U8 desc[UR20][R2.64], R11 ;  /* 0x0000000b02002986 */ /* 0x0003e2000c101114 */
[----:B--2---:R-:W-:Y:S01]  /*290e0*/  ISETP.LT.AND P2, PT, R144, UR9, !P5 ;  /* 0x0000000990007c0c */ /* 0x004fe2000ef41270 */
[----:B------:R-:W2:Y:S01]  /*290f0*/  LDCU UR4, c[0x0][0x39c] ;  /* 0x00007380ff0477ac */ /* 0x000ea20008000800 */
[----:B0-----:R-:W-:Y:S01]  /*29100*/  ISETP.LT.AND P5, PT, R160, UR12, !P5 ;  /* 0x0000000ca0007c0c */ /* 0x001fe2000efa1270 */
[----:B------:R0:W-:Y:S01]  /*29110*/  @P1 STG.E.U8 desc[UR20][R4.64], R13 ;  /* 0x0000000d04001986 */ /* 0x0001e2000c101114 */
[----:B------:R-:W-:Y:S01]  /*29120*/  SHF.R.S32.HI R10, RZ, 0x1f, R68 ;  /* 0x0000001fff0a7819 */ /* 0x000fe20000011444 */
[----:B------:R-:W-:Y:S01]  /*29130*/  VIADD R9, R0, 0x2b ;  /* 0x0000002b00097836 */ /* 0x000fe20000000000 */
[C---:B------:R-:W-:Y:S01]  /*29140*/  IADD3 R6, P1, PT, R68.reuse, R145, RZ ;  /* 0x0000009144067210 */ /* 0x040fe20007f3e0ff */
[----:B------:R-:W4:Y:S01]  /*29150*/  LDCU UR9, c[0x0][0x398] ;  /* 0x00007300ff0977ac */ /* 0x000f220008000800 */
[----:B------:R-:W-:-:S02]  /*29160*/  IADD3 R8, P6, PT, R68, R164, RZ ;  /* 0x000000a444087210 */ /* 0x000fc40007fde0ff */
[----:B------:R-:W-:Y:S01]  /*29170*/  F2FP.SATFINITE.E4M3.F32.PACK_AB_MERGE_C R45, R45, R44, RZ ;  /* 0x0000002c2d2d723e */ /* 0x000fe200048070ff */
[C---:B------:R-:W-:Y:S01]  /*29180*/  IMAD.X R7, R10.reuse, 0x1, R161, P1 ;  /* 0x000000010a077824 */ /* 0x040fe200008e06a1 */
[----:B------:R-:W-:Y:S01]  /*29190*/  ISETP.GE.AND P1, PT, R9, UR6, PT ;  /* 0x0000000609007c0c */ /* 0x000fe2000bf26270 */
[----:B------:R-:W-:Y:S01]  /*291a0*/  IMAD.X R9, R10, 0x1, R165, P6 ;  /* 0x000000010a097824 */ /* 0x000fe200030e06a5 */
[----:B------:R-:W-:Y:S01]  /*291b0*/  F2FP.SATFINITE.E4M3.F32.PACK_AB_MERGE_C R109, R109, R108, RZ ;  /* 0x0000006c6d6d723e */ /* 0x000fe200048070ff */
[----:B------:R-:W-:Y:S01]  /*291c0*/  VIADD R68, R68, UR32 ;  /* 0x0000002044447c36 */ /* 0x000fe20008000000 */
[----:B------:R-:W4:Y:S01]  /*291d0*/  LDCU UR12, c[0x0][0x398] ;  /* 0x00007300ff0c77ac */ /* 0x000f220008000800 */
[----:B---3--:R-:W-:Y:S01]  /*291e0*/  ISETP.LT.AND P6, PT, R144, UR10, !P4 ;  /* 0x0000000a90007c0c */ /* 0x008fe2000e7c1270 */
[----:B------:R-:W-:Y:S01]  /*291f0*/  @P2 STG.E.U8 desc[UR20][R6.64], R45 ;  /* 0x0000002d06002986 */ /* 0x000fe2000c101114 */
[----:B-1----:R-:W-:Y:S01]  /*29200*/  VIADD R3, R0, 0x2c ;  /* 0x0000002c00037836 */ /* 0x002fe20000000000 */
[----:B------:R-:W-:Y:S01]  /*29210*/  SHF.R.S32.HI R10, RZ, 0x1f, R68 ;  /* 0x0000001fff0a7819 */ /* 0x000fe20000011444 */
[----:B------:R-:W1:Y:S01]  /*29220*/  LDCU UR6, c[0x0][0x39c] ;  /* 0x00007380ff0677ac */ /* 0x000e620008000800 */
[----:B------:R3:W-:Y:S01]  /*29230*/  @P5 STG.E.U8 desc[UR20][R8.64], R109 ;  /* 0x0000006d08005986 */ /* 0x0007e2000c101114 */
[----:B------:R-:W-:-:S02]  /*29240*/  IADD3 R2, P5, PT, R68, R145, RZ ;  /* 0x0000009144027210 */ /* 0x000fc40007fbe0ff */
[----:B0-----:R-:W-:Y:S01]  /*29250*/  PRMT R4, R45, 0x9910, RZ ;  /* 0x000099102d047816 */ /* 0x001fe200000000ff */
[----:B------:R-:W0:Y:S01]  /*29260*/  LDCU UR10, c[0x0][0x398] ;  /* 0x00007300ff0a77ac */ /* 0x000e220008000800 */
[----:B--2---:R-:W-:Y:S01]  /*29270*/  ISETP.GE.AND P2, PT, R3, UR4, PT ;  /* 0x0000000403007c0c */ /* 0x004fe2000bf46270 */
[----:B------:R-:W-:Y:S01]  /*29280*/  IMAD.X R3, R10, 0x1, R161, P5 ;  /* 0x000000010a037824 */ /* 0x000fe200028e06a1 */
[----:B------:R-:W2:Y:S01]  /*29290*/  LDCU UR4, c[0x0][0x39c] ;  /* 0x00007380ff0477ac */ /* 0x000ea20008000800 */
[----:B---3--:R-:W-:Y:S02]  /*292a0*/  SHF.R.S32.HI R9, RZ, 0x8, R4 ;  /* 0x00000008ff097819 */ /* 0x008fe40000011404 */
[----:B----4-:R-:W-:Y:S01]  /*292b0*/  ISETP.LT.AND P5, PT, R160, UR9, !P4 ;  /* 0x00000009a0007c0c */ /* 0x010fe2000e7a1270 */
[----:B------:R-:W3:Y:S02]  /*292c0*/  LDCU UR9, c[0x0][0x398] ;  /* 0x00007300ff0977ac */ /* 0x000ee40008000800 */
[----:B------:R4:W-:Y:S01]  /*292d0*/  @P6 STG.E.U8 desc[UR20][R2.64], R9 ;  /* 0x0000000902006986 */ /* 0x0009e2000c101114 */
[C---:B------:R-:W-:Y:S01]  /*292e0*/  IADD3 R4, P6, PT, R68.reuse, R164, RZ ;  /* 0x000000a444047210 */ /* 0x040fe20007fde0ff */
[----:B------:R-:W-:Y:S01]  /*292f0*/  VIADD R68, R68, UR32 ;  /* 0x0000002044447c36 */ /* 0x000fe20008000000 */
[----:B------:R-:W-:-:S02]  /*29300*/  PRMT R11, R109, 0x9910, RZ ;  /* 0x000099106d0b7816 */ /* 0x000fc400000000ff */
[----:B------:R-:W-:Y:S01]  /*29310*/  ISETP.LT.AND P4, PT, R144, UR12, !P3 ;  /* 0x0000000c90007c0c */ /* 0x000fe2000df81270 */
[----:B------:R-:W-:Y:S01]  /*29320*/  IMAD.X R5, R10, 0x1, R165, P6 ;  /* 0x000000010a057824 */ /* 0x000fe200030e06a5 */
[----:B------:R-:W-:Y:S01]  /*29330*/  SHF.R.S32.HI R8, RZ, 0x1f, R68 ;  /* 0x0000001fff087819 */ /* 0x000fe20000011444 */
[----:B------:R-:W0:Y:S01]  /*29340*/  LDCU UR12, c[0x0][0x398] ;  /* 0x00007300ff0c77ac */ /* 0x000e220008000800 */
[----:B------:R-:W-:Y:S02]  /*29350*/  IADD3 R6, P6, PT, R68, R145, RZ ;  /* 0x0000009144067210 */ /* 0x000fe40007fde0ff */
[----:B------:R-:W-:Y:S01]  /*29360*/  SHF.R.S32.HI R11, RZ, 0x8, R11 ;  /* 0x00000008ff0b7819 */ /* 0x000fe2000001140b */
[----:B----4-:R-:W-:Y:S01]  /*29370*/  VIADD R2, R0, 0x2d ;  /* 0x0000002d00027836 */ /* 0x010fe20000000000 */
[----:B------:R-:W-:Y:S01]  /*29380*/  ISETP.LT.AND P3, PT, R160, UR14, !P3 ;  /* 0x0000000ea0007c0c */ /* 0x000fe2000df61270 */
[----:B------:R-:W-:Y:S01]  /*29390*/  IMAD.X R7, R8, 0x1, R161, P6 ;  /* 0x0000000108077824 */ /* 0x000fe200030e06a1 */
[----:B------:R-:W-:Y:S01]  /*293a0*/  F2FP.SATFINITE.E4M3.F32.PACK_AB_MERGE_C R47, R47, R46, RZ ;  /* 0x0000002e2f2f723e */ /* 0x000fe200048070ff */
[----:B------:R-:W-:Y:S01]  /*293b0*/  @P5 STG.E.U8 desc[UR20][R4.64], R11 ;  /* 0x0000000b04005986 */ /* 0x000fe2000c101114 */
[----:B--2---:R-:W-:Y:S01]  /*293c0*/  ISETP.GE.AND P6, PT, R2, UR4, PT ;  /* 0x0000000402007c0c */ /* 0x004fe2000bfc6270 */
[----:B------:R-:W-:Y:S01]  /*293d0*/  VIADD R3, R0, 0x2e ;  /* 0x0000002e00037836 */ /* 0x000fe20000000000 */
[----:B------:R-:W-:Y:S01]  /*293e0*/  IADD3 R2, P5, PT, R68, R164, RZ ;  /* 0x000000a444027210 */ /* 0x000fe20007fbe0ff */
[----:B------:R2:W-:Y:S01]  /*293f0*/  @P4 STG.E.U8 desc[UR20][R6.64], R47 ;  /* 0x0000002f06004986 */ /* 0x0005e2000c101114 */
[----:B------:R-:W-:Y:S01]  /*29400*/  F2FP.SATFINITE.E4M3.F32.PACK_AB_MERGE_C R111, R111, R110, RZ ;  /* 0x0000006e6f6f723e */ /* 0x000fe200048070ff */
[----:B------:R-:W4:Y:S01]  /*29410*/  LDCU UR4, c[0x0][0x39c] ;  /* 0x00007380ff0477ac */ /* 0x000f220008000800 */
[----:B-1----:R-:W-:Y:S01]  /*29420*/  ISETP.GE.AND P4, PT, R3, UR6, PT ;  /* 0x0000000603007c0c */ /* 0x002fe2000bf86270 */
[----:B------:R-:W-:-:S02]  /*29430*/  IMAD.X R3, R8, 0x1, R165, P5 ;  /* 0x0000000108037824 */ /* 0x000fc400028e06a5 */
[----:B------:R-:W-:Y:S01]  /*29440*/  VIADD R68, R68, UR32 ;  /* 0x0000002044447c36 */ /* 0x000fe20008000000 */
[----:B0-----:R-:W-:Y:S01]  /*29450*/  ISETP.LT.AND P5, PT, R144, UR10, !P1 ;  /* 0x0000000a90007c0c */ /* 0x001fe2000cfa1270 */
[----:B------:R-:W0:Y:S01]  /*29460*/  LDCU UR6, c[0x0][0x398] ;  /* 0x00007300ff0677ac */ /* 0x000e220008000800 */
[----:B------:R1:W-:Y:S01]  /*29470*/  @P3 STG.E.U8 desc[UR20][R2.64], R111 ;  /* 0x0000006f02003986 */ /* 0x0003e2000c101114 */
[----:B------:R-:W-:Y:S02]  /*29480*/  PRMT R9, R47, 0x9910, RZ ;  /* 0x000099102f097816 */ /* 0x000fe400000000ff */
[----:B--2---:R-:W-:Y:S01]  /*29490*/  SHF.R.S32.HI R6, RZ, 0x1f, R68 ;  /* 0x0000001fff067819 */ /* 0x004fe20000011444 */
[----:B------:R-:W2:Y:S01]  /*294a0*/  LDCU UR10, c[0x0][0x398] ;  /* 0x00007300ff0a77ac */ /* 0x000ea20008000800 */
[----:B------:R-:W-:Y:S02]  /*294b0*/  IADD3 R4, P3, PT, R68, R145, RZ ;  /* 0x0000009144047210 */ /* 0x000fe40007f7e0ff */
[----:B------:R-:W-:-:S03]  /*294c0*/  SHF.R.S32.HI R9, RZ, 0x8, R9 ;  /* 0x00000008ff097819 */ /* 0x000fc60000011409 */
[----:B------:R-:W-:Y:S01]  /*294d0*/  IMAD.X R5, R6, 0x1, R161, P3 ;  /* 0x0000000106057824 */ /* 0x000fe200018e06a1 */
[----:B---3--:R-:W-:Y:S01]  /*294e0*/  ISETP.LT.AND P1, PT, R160, UR9, !P1 ;  /* 0x00000009a0007c0c */ /* 0x008fe2000cf21270 */
[----:B------:R-:W3:Y:S01]  /*294f0*/  LDCU UR9, c[0x0][0x398] ;  /* 0x00007300ff0977ac */ /* 0x000ee20008000800 */
[----:B------:R-:W-:Y:S02]  /*29500*/  PRMT R11, R111, 0x9910, RZ ;  /* 0x000099106f0b7816 */ /* 0x000fe400000000ff */
[----:B------:R2:W-:Y:S01]  /*29510*/  @P5 STG.E.U8 desc[UR20][R4.64], R9 ;  /* 0x0000000904005986 */ /* 0x0005e2000c101114 */
[C---:B-1----:R-:W-:Y:S02]  /*29520*/  IADD3 R2, P5, PT, R68.reuse, R164, RZ ;  /* 0x000000a444027210 */ /* 0x042fe40007fbe0ff */
[----:B------:R-:W-:Y:S01]  /*29530*/  SHF.R.S32.HI R11, RZ, 0x8, R11 ;  /* 0x00000008ff0b7819 */ /* 0x000fe2000001140b */
[----:B------:R-:W-:Y:S02]  /*29540*/  VIADD R68, R68, UR32 ;  /* 0x0000002044447c36 */ /* 0x000fe40008000000 */
[----:B------:R-:W-:Y:S01]  /*29550*/  IMAD.X R3, R6, 0x1, R165, P5 ;  /* 0x0000000106037824 */ /* 0x000fe200028e06a5 */
[----:B0-----:R-:W-:Y:S01]  /*29560*/  ISETP.LT.AND P3, PT, R144, UR6, !P2 ;  /* 0x0000000690007c0c */ /* 0x001fe2000d761270 */
[----:B--2---:R-:W-:-:S03]  /*29570*/  VIADD R4, R0, 0x2f ;  /* 0x0000002f00047836 */ /* 0x004fc60000000000 */
[----:B------:R0:W-:Y:S01]  /*29580*/  @P1 STG.E.U8 desc[UR20][R2.64], R11 ;  /* 0x0000000b02001986 */ /* 0x0001e2000c101114 */
[----:B------:R-:W-:Y:S02]  /*29590*/  SHF.R.S32.HI R10, RZ, 0x1f, R68 ;  /* 0x0000001fff0a7819 */ /* 0x000fe40000011444 */
[----:B------:R-:W-:Y:S01]  /*295a0*/  F2FP.SATFINITE.E4M3.F32.PACK_AB_MERGE_C R49, R49, R48, RZ ;  /* 0x000000303131723e */ /* 0x000fe200048070ff */
[----:B------:R-:W-:Y:S01]  /*295b0*/  VIADD R8, R68, UR32 ;  /* 0x0000002044087c36 */ /* 0x000fe20008000000 */
[----:B----4-:R-:W-:Y:S01]  /*295c0*/  ISETP.GE.AND P1, PT, R4, UR4, PT ;  /* 0x0000000404007c0c */ /* 0x010fe2000bf26270 */
[----:B------:R-:W1:Y:S01]  /*295d0*/  LDCU UR4, c[0x0][0x39c] ;  /* 0x00007380ff0477ac */ /* 0x000e620008000800 */
[----:B------:R-:W-:Y:S02]  /*295e0*/  IADD3 R6, P5, PT, R68, R145, RZ ;  /* 0x0000009144067210 */ /* 0x000fe40007fbe0ff */
[----:B------:R-:W-:Y:S01]  /*295f0*/  ISETP.LT.AND P2, PT, R160, UR10, !P2 ;  /* 0x0000000aa0007c0c */ /* 0x000fe2000d741270 */
[----:B------:R-:W2:Y:S02]  /*29600*/  LDCU UR6, c[0x0][0x398] ;  /* 0x00007300ff0677ac */ /* 0x000ea40008000800 */
[----:B------:R-:W-:Y:S01]  /*29610*/  IMAD.X R7, R10, 0x1, R161, P5 ;  /* 0x000000010a077824 */ /* 0x000fe200028e06a1 */
[----:B------:R-:W-:-:S02]  /*29620*/  IADD3 R4, P5, PT, R68, R164, RZ ;  /* 0x000000a444047210 */ /* 0x000fc40007fbe0ff */
[----:B------:R-:W-:Y:S01]  /*29630*/  F2FP.SATFINITE.E4M3.F32.PACK_AB_MERGE_C R113, R113, R112, RZ ;  /* 0x000000707171723e */ /* 0x000fe200048070ff */
[----:B------:R-:W-:Y:S01]  /*29640*/  VIADD R13, R0, 0x31 ;  /* 0x00000031000d7836 */ /* 0x000fe20000000000 */
[----:B------:R4:W-:Y:S01]  /*29650*/  @P3 STG.E.U8 desc[UR20][R6.64], R49 ;  /* 0x0000003106003986 */ /* 0x0009e2000c101114 */
[----:B---3--:R-:W-:Y:S01]  /*29660*/  ISETP.LT.AND P3, PT, R144, UR9, !P6 ;  /* 0x0000000990007c0c */ /* 0x008fe2000f761270 */
[----:B------:R-:W-:Y:S01]  /*29670*/  IMAD.X R5, R10, 0x1, R165, P5 ;  /* 0x000000010a057824 */ /* 0x000fe200028e06a5 */
[----:B------:R-:W-:Y:S01]  /*29680*/  SHF.R.S32.HI R12, RZ, 0x1f, R8 ;  /* 0x0000001fff0c7819 */ /* 0x000fe20000011408 */
[----:B------:R-:W3:Y:S01]  /*29690*/  LDCU UR9, c[0x0][0x398] ;  /* 0x00007300ff0977ac */ /* 0x000ee20008000800 */
[----:B0-----:R-:W-:Y:S02]  /*296a0*/  IADD3 R2, P5, PT, R8, R145, RZ ;  /* 0x0000009108027210 */ /* 0x001fe40007fbe0ff */
[----:B------:R-:W-:Y:S01]  /*296b0*/  PRMT R9, R49, 0x9910, RZ ;  /* 0x0000991031097816 */ /* 0x000fe200000000ff */
[----:B------:R-:W-:Y:S01]  /*296c0*/  @P2 STG.E.U8 desc[UR20][R4.64], R113 ;  /* 0x0000007104002986 */ /* 0x000fe2000c101114 */
[----:B------:R-:W-:Y:S01]  /*296d0*/  F2FP.SATFINITE.E4M3.F32.PACK_AB_MERGE_C R51, R51, R50, RZ ;  /* 0x000000323333723e */ /* 0x000fe200048070ff */
[----:B------:R-:W0:Y:S01]  /*296e0*/  LDCU UR10, c[0x0][0x398] ;  /* 0x00007300ff0a77ac */ /* 0x000e220008000800 */
[----:B----4-:R-:W-:Y:S01]  /*296f0*/  VIADD R6, R0, 0x30 ;  /* 0x0000003000067836 */ /* 0x010fe20000000000 */
[----:B------:R-:W-:Y:S01]  /*29700*/  SHF.R.S32.HI R9, RZ, 0x8, R9 ;  /* 0x00000008ff097819 */ /* 0x000fe20000011409 */
[----:B------:R-:W-:-:S03]  /*29710*/  IMAD.X R3, R12, 0x1, R161, P5 ;  /* 0x000000010c037824 */ /* 0x000fc600028e06a1 */
[----:B-1----:R-:W-:Y:S01]  /*29720*/  ISETP.GE.AND P2, PT, R6, UR4, PT ;  /* 0x0000000406007c0c */ /* 0x002fe2000bf46270 */
[----:B------:R-:W1:Y:S01]  /*29730*/  LDCU UR4, c[0x0][0x39c] ;  /* 0x00007380ff0477ac */ /* 0x000e620008000800 */
[----:B------:R4:W-:Y:S01]  /*29740*/  @P3 STG.E.U8 desc[UR20][R2.64], R9 ;  /* 0x0000000902003986 */ /* 0x0009e2000c101114 */
[C---:B------:R-:W-:Y:S01]  /*29750*/  IADD3 R6, P3, PT, R8.reuse, R164, RZ ;  /* 0x000000a408067210 */ /* 0x040fe20007f7e0ff */
[----:B------:R-:W-:Y:S01]  /*29760*/  VIADD R8, R8, UR32 ;  /* 0x0000002008087c36 */ /* 0x000fe20008000000 */
[----:B--2---:R-:W-:Y:S01]  /*29770*/  ISETP.LT.AND P6, PT, R160, UR6, !P6 ;  /* 0x00000006a0007c0c */ /* 0x004fe2000f7c1270 */
[----:B------:R-:W2:Y:S02]  /*29780*/  LDCU UR6, c[0x0][0x398] ;  /* 0x00007300ff0677ac */ /* 0x000ea40008000800 */
[----:B------:R-:W-:Y:S01]  /*29790*/  IMAD.X R7, R12, 0x1, R165, P3 ;  /* 0x000000010c077824 */ /* 0x000fe200018e06a5 */
[----:B------:R-:W-:Y:S02]  /*297a0*/  SHF.R.S32.HI R10, RZ, 0x1f, R8 ;  /* 0x0000001fff0a7819 */ /* 0x000fe40000011408 */
[----:B----4-:R-:W-:-:S02]  /*297b0*/  IADD3 R2, P3, PT, R8, R145, RZ ;  /* 0x0000009108027210 */ /* 0x010fc40007f7e0ff */
[----:B------:R-:W-:Y:S02]  /*297c0*/  PRMT R11, R113, 0x9910, RZ ;  /* 0x00009910710b7816 */ /* 0x000fe400000000ff */
[----:B------:R-:W-:Y:S01]  /*297d0*/  ISETP.LT.AND P5, PT, R144, UR12, !P4 ;  /* 0x0000000c90007c0c */ /* 0x000fe2000e7a1270 */
[----:B------:R-:W-:Y:S01]  /*297e0*/  IMAD.X R3, R10, 0x1, R161, P3 ;  /* 0x000000010a037824 */ /* 0x000fe200018e06a1 */
[----:B---3--:R-:W-:Y:S01]  /*297f0*/  ISETP.LT.AND P4, PT, R160, UR9, !P4 ;  /* 0x00000009a0007c0c */ /* 0x008fe2000e781270 */
[----:B------:R-:W3:Y:S01]  /*29800*/  LDCU UR9, c[0x0][0x398] ;  /* 0x00007300ff0977ac */ /* 0x000ee20008000800 */
[----:B-1----:R-:W-:Y:S02]  /*29810*/  ISETP.GE.AND P3, PT, R13, UR4, PT ;  /* 0x000000040d007c0c */ /* 0x002fe4000bf66270 */
[----:B------:R-:W-:Y:S01]  /*29820*/  SHF.R.S32.HI R11, RZ, 0x8, R11 ;  /* 0x00000008ff0b7819 */ /* 0x000fe2000001140b */
[----:B------:R-:W1:Y:S04]  /*29830*/  LDCU UR4, c[0x0][0x39c] ;  /* 0x00007380ff0477ac */ /* 0x000e680008000800 */
[----:B------:R4:W-:Y:S01]  /*29840*/  @P6 STG.E.U8 desc[UR20][R6.64], R11 ;  /* 0x0000000b06006986 */ /* 0x0009e2000c101114 */
[C---:B------:R-:W-:Y:S01]  /*29850*/  IADD3 R4, P6, PT, R8.reuse, R164, RZ ;  /* 0x000000a408047210 */ /* 0x040fe20007fde0ff */
[----:B------:R-:W-:Y:S01]  /*29860*/  VIADD R8, R8, UR32 ;  /* 0x0000002008087c36 */ /* 0x000fe20008000000 */
[----:B------:R-:W-:Y:S01]  /*29870*/  F2FP.SATFINITE.E4M3.F32.PACK_AB_MERGE_C R115, R115, R114, RZ ;  /* 0x000000727373723e */ /* 0x000fe200048070ff */
[----:B------:R0:W-:Y:S01]  /*29880*/  @P5 STG.E.U8 desc[UR20][R2.64], R51 ;  /* 0x0000003302005986 */ /* 0x0001e2000c101114 */
[----:B--2---:R-:W-:Y:S01]  /*29890*/  ISETP.LT.AND P5, PT, R144, UR6, !P1 ;  /* 0x0000000690007c0c */ /* 0x004fe2000cfa1270 */
[----:B------:R-:W-:Y:S01]  /*298a0*/  IMAD.X R5, R10, 0x1, R165, P6 ;  /* 0x000000010a057824 */ /* 0x000fe200030e06a5 */
[----:B------:R-:W2:Y:S01]  /*298b0*/  LDCU UR6, c[0x0][0x39c] ;  /* 0x00007380ff0677ac */ /* 0x000ea20008000800 */
[----:B------:R-:W-:Y:S01]  /*298c0*/  SHF.R.S32.HI R10, RZ, 0x1f, R8 ;  /* 0x0000001fff0a7819 */ /* 0x000fe20000011408 */
[----:B------:R-:W2:Y:S01]  /*298d0*/  LDCU UR12, c[0x0][0x398] ;  /* 0x00007300ff0c77ac */ /* 0x000ea20008000800 */
[----:B----4-:R-:W-:Y:S01]  /*298e0*/  VIADD R7, R0, 0x32 ;  /* 0x0000003200077836 */ /* 0x010fe20000000000 */
[----:B------:R-:W-:Y:S01]  /*298f0*/  IADD3 R6, P6, PT, R8, R145, RZ ;  /* 0x0000009108067210 */ /* 0x000fe20007fde0ff */
[----:B------:R4:W-:Y:S01]  /*29900*/  @P4 STG.E.U8 desc[UR20][R4.64], R115 ;  /* 0x0000007304004986 */ /* 0x0009e2000c101114 */
[----:B---3--:R-:W-:Y:S01]  /*29910*/  ISETP.LT.AND P1, PT, R160, UR9, !P1 ;  /* 0x00000009a0007c0c */ /* 0x008fe2000cf21270 */
[----:B------:R-:W3:Y:S01]  /*29920*/  LDCU UR9, c[0x0][0x398] ;  /* 0x00007300ff0977ac */ /* 0x000ee20008000800 */
[----:B-1----:R-:W-:Y:S01]  /*29930*/  ISETP.GE.AND P4, PT, R7, UR4, PT ;  /* 0x0000000407007c0c */ /* 0x002fe2000bf86270 */
[----:B------:R-:W-:Y:S01]  /*29940*/  IMAD.X R7, R10, 0x1, R161, P6 ;  /* 0x000000010a077824 */ /* 0x000fe200030e06a1 */
[----:B------:R-:W-:Y:S01]  /*29950*/  PRMT R9, R51, 0x9910, RZ ;  /* 0x0000991033097816 */ /* 0x000fe200000000ff */
[----:B------:R-:W1:Y:S01]  /*29960*/  LDCU UR4, c[0x0][0x39c] ;  /* 0x00007380ff0477ac */ /* 0x000e620008000800 */
[----:B0-----:R-:W-:-:S02]  /*29970*/  IADD3 R2, P6, PT, R8, R164, RZ ;  /* 0x000000a408027210 */ /* 0x001fc40007fde0ff */
[----:B------:R-:W-:Y:S02]  /*29980*/  PRMT R11, R115, 0x9910, RZ ;  /* 0x00009910730b7816 */ /* 0x000fe400000000ff */
[----:B------:R-:W-:Y:S01]  /*29990*/  SHF.R.S32.HI R9, RZ, 0x8, R9 ;  /* 0x00000008ff097819 */ /* 0x000fe20000011409 */
[----:B------:R-:W-:Y:S01]  /*299a0*/  IMAD.X R3, R10, 0x1, R165, P6 ;  /* 0x000000010a037824 */ /* 0x000fe200030e06a5 */
[----:B------:R-:W-:Y:S01]  /*299b0*/  SHF.R.S32.HI R11, RZ, 0x8, R11 ;  /* 0x00000008ff0b7819 */ /* 0x000fe2000001140b */
[----:B----4-:R-:W-:Y:S02]  /*299c0*/  VIADD R5, R0, 0x33 ;  /* 0x0000003300057836 */ /* 0x010fe40000000000 */
[----:B------:R-:W-:Y:S01]  /*299d0*/  VIADD R8, R8, UR32 ;  /* 0x0000002008087c36 */ /* 0x000fe20008000000 */
[----:B------:R0:W-:Y:S04]  /*299e0*/  @P5 STG.E.U8 desc[UR20][R6.64], R9 ;  /* 0x0000000906005986 */ /* 0x0001e8000c101114 */
[----:B------:R4:W-:Y:S01]  /*299f0*/  @P1 STG.E.U8 desc[UR20][R2.64], R11 ;  /* 0x0000000b02001986 */ /* 0x0009e2000c101114 */
[----:B--2---:R-:W-:Y:S01]  /*29a00*/  ISETP.GE.AND P1, PT, R5, UR6, PT ;  /* 0x0000000605007c0c */ /* 0x004fe2000bf26270 */
[----:B------:R-:W2:Y:S01]  /*29a10*/  LDCU UR6, c[0x0][0x398] ;  /* 0x00007300ff0677ac */ /* 0x000ea20008000800 */
[----:B------:R-:W-:-:S02]  /*29a20*/  SHF.R.S32.HI R10, RZ, 0x1f, R8 ;  /* 0x0000001fff0a7819 */ /* 0x000fc40000011408 */
[----:B------:R-:W-:Y:S02]  /*29a30*/  IADD3 R4, P6, PT, R8, R145, RZ ;  /* 0x0000009108047210 */ /* 0x000fe40007fde0ff */
[----:B------:R-:W-:Y:S01]  /*29a40*/  ISETP.LT.AND P5, PT, R144, UR10, !P2 ;  /* 0x0000000a90007c0c */ /* 0x000fe2000d7a1270 */
[----:B------:R-:W1:Y:S01]  /*29a50*/  LDCU UR10, c[0x0][0x398] ;  /* 0x00007300ff0a77ac */ /* 0x000e620008000800 */
[----:B------:R-:W-:Y:S01]  /*29a60*/  ISETP.LT.AND P2, PT, R160, UR12, !P2 ;  /* 0x0000000ca0007c0c */ /* 0x000fe2000d741270 */
[----:B------:R-:W-:Y:S01]  /*29a70*/  IMAD.X R5, R10, 0x1, R161, P6 ;  /* 0x000000010a057824 */ /* 0x000fe200030e06a1 */
[C---:B0-----:R-:W-:Y:S01]  /*29a80*/  IADD3 R6, P6, PT, R8.reuse, R164, RZ ;  /* 0x000000a408067210 */ /* 0x041fe20007fde0ff */
[----:B------:R-:W-:Y:S01]  /*29a90*/  VIADD R8, R8, UR32 ;  /* 0x0000002008087c36 */ /* 0x000fe20008000000 */
[----:B------:R-:W-:Y:S01]  /*29aa0*/  F2FP.SATFINITE.E4M3.F32.PACK_AB_MERGE_C R53, R53, R52, RZ ;  /* 0x000000343535723e */ /* 0x000fe200048070ff */
[----:B----4-:R-:W-:Y:S01]  /*29ab0*/  VIADD R3, R0, 0x34 ;  /* 0x0000003400037836 */ /* 0x010fe20000000000 */
[----:B------:R-:W-:Y:S01]  /*29ac0*/  F2FP.SATFINITE.E4M3.F32.PACK_AB_MERGE_C R117, R117, R116, RZ ;  /* 0x000000747575723e */ /* 0x000fe200048070ff */
[----:B------:R-:W-:Y:S01]  /*29ad0*/  IMAD.X R7, R10, 0x1, R165, P6 ;  /* 0x000000010a077824 */ /* 0x000fe200030e06a5 */
[----:B------:R-:W-:-:S02]  /*29ae0*/  SHF.R.S32.HI R10, RZ, 0x1f, R8 ;  /* 0x0000001fff0a7819 */ /* 0x000fc40000011408 */
[----:B------:R-:W-:Y:S01]  /*29af0*/  IADD3 R2, P6, PT, R8, R145, RZ ;  /* 0x0000009108027210 */ /* 0x000fe20007fde0ff */
[----:B------:R0:W-:Y:S01]  /*29b00*/  @P5 STG.E.U8 desc[UR20][R4.64], R53 ;  /* 0x0000003504005986 */ /* 0x0001e2000c101114 */
[----:B---3--:R-:W-:Y:S01]  /*29b10*/  ISETP.LT.AND P5, PT, R144, UR9, !P3 ;  /* 0x0000000990007c0c */ /* 0x008fe2000dfa1270 */
[----:B------:R-:W3:Y:S01]  /*29b20*/  LDCU UR9, c[0x0][0x398] ;  /* 0x00007300ff0977ac */ /* 0x000ee20008000800 */
[----:B--2---:R-:W-:Y:S01]  /*29b30*/  ISETP.LT.AND P3, PT, R160, UR6, !P3 ;  /* 0x00000006a0007c0c */ /* 0x004fe2000df61270 */
[----:B------:R2:W-:Y:S01]  /*29b40*/  @P2 STG.E.U8 desc[UR20][R6.64], R117 ;  /* 0x0000007506002986 */ /* 0x0005e2000c101114 */
[----:B-1----:R-:W-:Y:S01]  /*29b50*/  ISETP.GE.AND P2, PT, R3, UR4, PT ;  /* 0x0000000403007c0c */ /* 0x002fe2000bf46270 */
[----:B------:R-:W1:Y:S01]  /*29b60*/  LDCU UR4, c[0x0][0x398] ;  /* 0x00007300ff0477ac */ /* 0x000e620008000800 */
[----:B------:R-:W-:Y:S01]  /*29b70*/  PRMT R9, R53, 0x9910, RZ ;  /* 0x0000991035097816 */ /* 0x000fe200000000ff */
[----:B------:R-:W-:Y:S01]  /*29b80*/  IMAD.X R3, R10, 0x1, R161, P6 ;  /* 0x000000010a037824 */ /* 0x000fe200030e06a1 */
[----:B------:R-:W-:Y:S01]  /*29b90*/  PRMT R11, R117, 0x9910, RZ ;  /* 0x00009910750b7816 */ /* 0x000fe200000000ff */
[----:B------:R-:W4:Y:S01]  /*29ba0*/  LDCU UR6, c[0x0][0x398] ;  /* 0x00007300ff0677ac */ /* 0x000f220008000800 */
[----:B0-----:R-:W-:-:S02]  /*29bb0*/  IADD3 R4, P6, PT, R8, R164, RZ ;  /* 0x000000a408047210 */ /* 0x001fc40007fde0ff */
[----:B------:R-:W-:Y:S02]  /*29bc0*/  SHF.R.S32.HI R9, RZ, 0x8, R9 ;  /* 0x00000008ff097819 */ /* 0x000fe40000011409 */
[----:B------:R-:W-:Y:S01]  /*29bd0*/  SHF.R.S32.HI R11, RZ, 0x8, R11 ;  /* 0x00000008ff0b7819 */ /* 0x000fe2000001140b */
[----:B------:R-:W-:Y:S02]  /*29be0*/  IMAD.X R5, R10, 0x1, R165, P6 ;  /* 0x000000010a057824 */ /* 0x000fe400030e06a5 */
[----:B--2---:R-:W-:Y:S01]  /*29bf0*/  VIADD R7, R0, 0x35 ;  /* 0x0000003500077836 */ /* 0x004fe20000000000 */
[----:B------:R0:W-:Y:S01]  /*29c00*/  @P5 STG.E.U8 desc[UR20][R2.64], R9 ;  /* 0x0000000902005986 */ /* 0x0001e2000c101114 */
[----:B------:R-:W-:Y:S01]  /*29c10*/  VIADD R8, R8, UR32 ;  /* 0x0000002008087c36 */ /* 0x000fe20008000000 */
[----:B------:R-:W-:Y:S01]  /*29c20*/  ISETP.LT.AND P5, PT, R144, UR10, !P4 ;  /* 0x0000000a90007c0c */ /* 0x000fe2000e7a1270 */
[----:B------:R-:W2:Y:S01]  /*29c30*/  LDCU UR10, c[0x0][0x398] ;  /* 0x00007300ff0a77ac */ /* 0x000ea20008000800 */
[----:B------:R2:W-:Y:S01]  /*29c40*/  @P3 STG.E.U8 desc[UR20][R4.64], R11 ;  /* 0x0000000b04003986 */ /* 0x0005e2000c101114 */
[----:B------:R-:W-:-:S02]  /*29c50*/  ISETP.GE.AND P3, PT, R7, UR5, PT ;  /* 0x0000000507007c0c */ /* 0x000fc4000bf66270 */
[----:B------:R-:W-:Y:S01]  /*29c60*/  SHF.R.S32.HI R10, RZ, 0x1f, R8 ;  /* 0x0000001fff0a7819 */ /* 0x000fe20000011408 */
[----:B------:R-:W3:Y:S01]  /*29c70*/  LDCU UR5, c[0x0][0x398] ;  /* 0x00007300ff0577ac */ /* 0x000ee20008000800 */
[----:B------:R-:W-:Y:S02]  /*29c80*/  IADD3 R6, P6, PT, R8, R145, RZ ;  /* 0x0000009108067210 */ /* 0x000fe40007fde0ff */
[----:B-1----:R-:W-:Y:S01]  /*29c90*/  ISETP.LT.AND P4, PT, R160, UR4, !P4 ;  /* 0x00000004a0007c0c */ /* 0x002fe2000e781270 */
[----:B------:R-:W1:Y:S01]  /*29ca0*/  LDCU UR4, c[0x0][0x398] ;  /* 0x00007300ff0477ac */ /* 0x000e620008000800 */
[----:B------:R-:W-:Y:S01]  /*29cb0*/  F2FP.SATFINITE.E4M3.F32.PACK_AB_MERGE_C R55, R55, R54, RZ ;  /* 0x000000363737723e */ /* 0x000fe200048070ff */
[----:B------:R-:W-:Y:S01]  /*29cc0*/  IMAD.X R7, R10, 0x1, R161, P6 ;  /* 0x000000010a077824 */ /* 0x000fe200030e06a1 */
[C---:B0-----:R-:W-:Y:S01]  /*29cd0*/  IADD3 R2, P6, PT, R8.reuse, R164, RZ ;  /* 0x000000a408027210 */ /* 0x041fe20007fde0ff */
[----:B------:R-:W-:Y:S01]  /*29ce0*/  VIADD R8, R8, UR32 ;  /* 0x0000002008087c36 */ /* 0x000fe20008000000 */
[----:B------:R-:W-:-:S02]  /*29cf0*/  F2FP.SATFINITE.E4M3.F32.PACK_AB_MERGE_C R119, R119, R118, RZ ;  /* 0x000000767777723e */ /* 0x000fc400048070ff */
[----:B------:R0:W-:Y:S01]  /*29d00*/  @P5 STG.E.U8 desc[UR20][R6.64], R55 ;  /* 0x0000003706005986 */ /* 0x0001e2000c101114 */
[----:B----4-:R-:W-:Y:S01]  /*29d10*/  ISETP.LT.AND P5, PT, R144, UR6, !P1 ;  /* 0x0000000690007c0c */ /* 0x010fe2000cfa1270 */
[----:B------:R-:W-:Y:S01]  /*29d20*/  IMAD.X R3, R10, 0x1, R165, P6 ;  /* 0x000000010a037824 */ /* 0x000fe200030e06a5 */
[----:B------:R-:W-:Y:S01]  /*29d30*/  SHF.R.S32.HI R10, RZ, 0x1f, R8 ;  /* 0x0000001fff0a7819 */ /* 0x000fe20000011408 */
[----:B--2---:R-:W-:Y:S01]  /*29d40*/  VIADD R5, R0, 0x36 ;  /* 0x0000003600057836 */ /* 0x004fe20000000000 */
[----:B------:R-:W-:Y:S01]  /*29d50*/  IADD3 R4, P6, PT, R8, R145, RZ ;  /* 0x0000009108047210 */ /* 0x000fe20007fde0ff */
[----:B------:R-:W2:Y:S01]  /*29d60*/  LDCU UR6, c[0x0][0x398] ;  /* 0x00007300ff0677ac */ /* 0x000ea20008000800 */
[----:B------:R-:W-:Y:S01]  /*29d70*/  PRMT R9, R55, 0x9910, RZ ;  /* 0x0000991037097816 */ /* 0x000fe200000000ff */
[----:B------:R4:W-:Y:S01]  /*29d80*/  @P4 STG.E.U8 desc[UR20][R2.64], R119 ;  /* 0x0000007702004986 */ /* 0x0009e2000c101114 */
[----:B------:R-:W-:Y:S01]  /*29d90*/  ISETP.GE.AND P4, PT, R5, UR11, PT ;  /* 0x0000000b05007c0c */ /* 0x000fe2000bf86270 */
[----:B------:R-:W-:Y:S01]  /*29da0*/  IMAD.X R5, R10, 0x1, R161, P6 ;  /* 0x000000010a057824 */ /* 0x000fe200030e06a1 */
[----:B---3--:R-:W-:Y:S01]  /*29db0*/  ISETP.LT.AND P1, PT, R160, UR5, !P1 ;  /* 0x00000005a0007c0c */ /* 0x008fe2000cf21270 */
[----:B------:R-:W3:Y:S01]  /*29dc0*/  LDCU UR5, c[0x0][0x398] ;  /* 0x00007300ff0577ac */ /* 0x000ee20008000800 */
[----:B------:R-:W-:-:S02]  /*29dd0*/  SHF.R.S32.HI R9, RZ, 0x8, R9 ;  /* 0x00000008ff097819 */ /* 0x000fc40000011409 */
[C---:B0-----:R-:W-:Y:S01]  /*29de0*/  IADD3 R6, P6, PT, R8.reuse, R164, RZ ;  /* 0x000000a408067210 */ /* 0x041fe20007fde0ff */
[----:B------:R-:W-:Y:S01]  /*29df0*/  VIADD R8, R8, UR32 ;  /* 0x0000002008087c36 */ /* 0x000fe20008000000 */
[----:B------:R-:W-:Y:S01]  /*29e00*/  PRMT R11, R119, 0x9910, RZ ;  /* 0x00009910770b7816 */ /* 0x000fe200000000ff */
[----:B------:R0:W-:Y:S01]  /*29e10*/  @P5 STG.E.U8 desc[UR20][R4.64], R9 ;  /* 0x0000000904005986 */ /* 0x0001e2000c101114 */
[----:B-1----:R-:W-:Y:S01]  /*29e20*/  ISETP.LT.AND P5, PT, R144, UR4, !P2 ;  /* 0x0000000490007c0c */ /* 0x002fe2000d7a1270 */
[----:B------:R-:W-:Y:S01]  /*29e30*/  IMAD.X R7, R10, 0x1, R165, P6 ;  /* 0x000000010a077824 */ /* 0x000fe200030e06a5 */
[----:B------:R-:W-:Y:S01]  /*29e40*/  SHF.R.S32.HI R11, RZ, 0x8, R11 ;  /* 0x00000008ff0b7819 */ /* 0x000fe2000001140b */
[----:B----4-:R-:W-:Y:S01]  /*29e50*/  VIADD R3, R0, 0x37 ;  /* 0x0000003700037836 */ /* 0x010fe20000000000 */
[----:B------:R-:W-:Y:S01]  /*29e60*/  SHF.R.S32.HI R10, RZ, 0x1f, R8 ;  /* 0x0000001fff0a7819 */ /* 0x000fe20000011408 */
[----:B------:R-:W1:Y:S01]  /*29e70*/  LDCU UR4, c[0x0][0x398] ;  /* 0x00007300ff0477ac */ /* 0x000e620008000800 */
[----:B------:R-:W-:Y:S01]  /*29e80*/  IADD3 R2, P6, PT, R8, R145, RZ ;  /* 0x0000009108027210 */ /* 0x000fe20007fde0ff */
[----:B------:R4:W-:Y:S01]  /*29e90*/  @P1 STG.E.U8 desc[UR20][R6.64], R11 ;  /* 0x0000000b06001986 */ /* 0x0009e2000c101114 */
[----:B------:R-:W-:Y:S01]  /*29ea0*/  ISETP.GE.AND P1, PT, R3, UR7, PT ;  /* 0x0000000703007c0c */ /* 0x000fe2000bf26270 */
[----:B------:R-:W1:Y:S01]  /*29eb0*/  LDCU UR7, c[0x0][0x398] ;  /* 0x00007300ff0777ac */ /* 0x000e620008000800 */
[----:B--2---:R-:W-:Y:S01]  /*29ec0*/  ISETP.LT.AND P2, PT, R160, UR6, !P2 ;  /* 0x00000006a0007c0c */ /* 0x004fe2000d741270 */
[----:B------:R-:W-:Y:S01]  /*29ed0*/  IMAD.X R3, R10, 0x1, R161, P6 ;  /* 0x000000010a037824 */ /* 0x000fe200030e06a1 */
[----:B------:R-:W-:Y:S01]  /*29ee0*/  F2FP.SATFINITE.E4M3.F32.PACK_AB_MERGE_C R57, R57, R56, RZ ;  /* 0x000000383939723e */ /* 0x000fe200048070ff */
[----:B------:R-:W2:Y:S01]  /*29ef0*/  LDCU UR6, c[0x0][0x398] ;  /* 0x00007300ff0677ac */ /* 0x000ea20008000800 */
[C---:B0-----:R-:W-:Y:S01]  /*29f00*/  IADD3 R4, P6, PT, R8.reuse, R164, RZ ;  /* 0x000000a408047210 */ /* 0x041fe20007fde0ff */
[----:B------:R-:W-:-:S02]  /*29f10*/  VIADD R8, R8, UR32 ;  /* 0x0000002008087c36 */ /* 0x000fc40008000000 */
[----:B------:R0:W-:Y:S01]  /*29f20*/  @P5 STG.E.U8 desc[UR20][R2.64], R57 ;  /* 0x0000003902005986 */ /* 0x0001e2000c101114 */
[----:B---3--:R-:W-:Y:S01]  /*29f30*/  ISETP.LT.AND P5, PT, R144, UR5, !P3 ;  /* 0x0000000590007c0c */ /* 0x008fe2000dfa1270 */
[----:B------:R-:W-:Y:S01]  /*29f40*/  IMAD.X R5, R10, 0x1, R165, P6 ;  /* 0x000000010a057824 */ /* 0x000fe200030e06a5 */
[----:B------:R-:W-:Y:S01]  /*29f50*/  F2FP.SATFINITE.E4M3.F32.PACK_AB_MERGE_C R121, R121, R120, RZ ;  /* 0x000000787979723e */ /* 0x000fe200048070ff */
[----:B----4-:R-:W-:Y:S01]  /*29f60*/  VIADD R7, R0, 0x38 ;  /* 0x0000003800077836 */ /* 0x010fe20000000000 */
[----:B------:R-:W-:Y:S01]  /*29f70*/  SHF.R.S32.HI R10, RZ, 0x1f, R8 ;  /* 0x0000001fff0a7819 */ /* 0x000fe20000011408 */
[----:B------:R-:W3:Y:S01]  /*29f80*/  LDCU UR5, c[0x0][0x398] ;  /* 0x00007300ff0577ac */ /* 0x000ee20008000800 */
[----:B------:R-:W-:Y:S02]  /*29f90*/  IADD3 R6, P6, PT, R8, R145, RZ ;  /* 0x0000009108067210 */ /* 0x000fe40007fde0ff */
[----:B------:R-:W-:Y:S01]  /*29fa0*/  PRMT R9, R57, 0x9910, RZ ;  /* 0x0000991039097816 */ /* 0x000fe200000000ff */
[----:B------:R4:W-:Y:S01]  /*29fb0*/  @P2 STG.E.U8 desc[UR20][R4.64], R121 ;  /* 0x0000007904002986 */ /* 0x0009e2000c101114 */
[----:B------:R-:W-:Y:S01]  /*29fc0*/  ISETP.GE.AND P2, PT, R7, UR27, PT ;  /* 0x0000001b07007c0c */ /* 0x000fe2000bf46270 */
[----:B------:R-:W-:Y:S01]  /*29fd0*/  IMAD.X R7, R10, 0x1, R161, P6 ;  /* 0x000000010a077824 */ /* 0x000fe200030e06a1 */
[----:B-1----:R-:W-:Y:S01]  /*29fe0*/  ISETP.LT.AND P3, PT, R160, UR4, !P3 ;  /* 0x00000004a0007c0c */ /* 0x002fe2000df61270 */
[----:B------:R-:W1:Y:S01]  /*29ff0*/  LDCU UR4, c[0x0][0x398] ;  /* 0x00007300ff0477ac */ /* 0x000e620008000800 */
[----:B------:R-:W-:-:S02]  /*2a000*/  SHF.R.S32.HI R9, RZ, 0x8, R9 ;  /* 0x00000008ff097819 */ /* 0x000fc40000011409 */
[C---:B0-----:R-:W-:Y:S01]  /*2a010*/  IADD3 R2, P6, PT, R8.reuse, R164, RZ ;  /* 0x000000a408027210 */ /* 0x041fe20007fde0ff */
[----:B------:R-:W-:Y:S01]  /*2a020*/  VIADD R8, R8, UR32 ;  /* 0x0000002008087c36 */ /* 0x000fe20008000000 */
[----:B------:R-:W-:Y:S01]  /*2a030*/  PRMT R11, R121, 0x9910, RZ ;  /* 0x00009910790b7816 */ /* 0x000fe200000000ff */
[----:B------:R0:W-:Y:S01]  /*2a040*/  @P5 STG.E.U8 desc[UR20][R6.64], R9 ;  /* 0x0000000906005986 */ /* 0x0001e2000c101114 */
[----:B--2---:R-:W-:Y:S01]  /*2a050*/  ISETP.LT.AND P5, PT, R144, UR6, !P4 ;  /* 0x0000000690007c0c */ /* 0x004fe2000e7a1270 */
[----:B------:R-:W-:Y:S01]  /*2a060*/  IMAD.X R3, R10, 0x1, R165, P6 ;  /* 0x000000010a037824 */ /* 0x000fe200030e06a5 */
[----:B------:R-:W-:Y:S01]  /*2a070*/  SHF.R.S32.HI R11, RZ, 0x8, R11 ;  /* 0x00000008ff0b7819 */ /* 0x000fe2000001140b */
[----:B----4-:R-:W-:Y:S01]  /*2a080*/  VIADD R5, R0, 0x39 ;  /* 0x0000003900057836 */ /* 0x010fe20000000000 */
[----:B------:R-:W-:Y:S01]  /*2a090*/  SHF.R.S32.HI R10, RZ, 0x1f, R8 ;  /* 0x0000001fff0a7819 */ /* 0x000fe20000011408 */
[----:B------:R-:W2:Y:S01]  /*2a0a0*/  LDCU UR6, c[0x0][0x398] ;  /* 0x00007300ff0677ac */ /* 0x000ea20008000800 */
[----:B------:R-:W-:Y:S01]  /*2a0b0*/  IADD3 R4, P6, PT, R8, R145, RZ ;  /* 0x0000009108047210 */ /* 0x000fe20007fde0ff */
[----:B------:R4:W-:Y:S01]  /*2a0c0*/  @P3 STG.E.U8 desc[UR20][R2.64], R11 ;  /* 0x0000000b02003986 */ /* 0x0009e2000c101114 */
[----:B------:R-:W-:-:S02]  /*2a0d0*/  ISETP.GE.AND P3, PT, R5, UR25, PT ;  /* 0x0000001905007c0c */ /* 0x000fc4000bf66270 */
[----:B---3--:R-:W-:Y:S01]  /*2a0e0*/  ISETP.LT.AND P4, PT, R160, UR5, !P4 ;  /* 0x00000005a0007c0c */ /* 0x008fe2000e781270 */
[----:B------:R-:W-:Y:S01]  /*2a0f0*/  IMAD.X R5, R10, 0x1, R161, P6 ;  /* 0x000000010a057824 */ /* 0x000fe200030e06a1 */
[----:B------:R-:W-:Y:S01]  /*2a100*/  F2FP.SATFINITE.E4M3.F32.PACK_AB_MERGE_C R59, R59, R58, RZ ;  /* 0x0000003a3b3b723e */ /* 0x000fe200048070ff */
[----:B------:R-:W3:Y:S01]  /*2a110*/  LDCU UR5, c[0x0][0x398] ;  /* 0x00007300ff0577ac */ /* 0x000ee20008000800 */
[C---:B0-----:R-:W-:Y:S01]  /*2a120*/  IADD3 R6, P6, PT, R8.reuse, R164, RZ ;  /* 0x000000a408067210 */ /* 0x041fe20007fde0ff */
[----:B------:R-:W-:Y:S02]  /*2a130*/  VIADD R8, R8, UR32 ;  /* 0x0000002008087c36 */ /* 0x000fe40008000000 */
[----:B------:R0:W-:Y:S01]  /*2a140*/  @P5 STG.E.U8 desc[UR20][R4.64], R59 ;  /* 0x0000003b04005986 */ /* 0x0001e2000c101114 */
[----:B-1----:R-:W-:Y:S01]  /*2a150*/  ISETP.LT.AND P5, PT, R144, UR4, !P1 ;  /* 0x0000000490007c0c */ /* 0x002fe2000cfa1270 */
[----:B------:R-:W-:Y:S01]  /*2a160*/  IMAD.X R7, R10, 0x1, R165, P6 ;  /* 0x000000010a077824 */ /* 0x000fe200030e06a5 */
[----:B------:R-:W-:Y:S01]  /*2a170*/  F2FP.SATFINITE.E4M3.F32.PACK_AB_MERGE_C R123, R123, R122, RZ ;  /* 0x0000007a7b7b723e */ /* 0x000fe200048070ff */
[----:B----4-:R-:W-:Y:S01]  /*2a180*/  VIADD R3, R0, 0x3a ;  /* 0x0000003a00037836 */ /* 0x010fe20000000000 */
[----:B------:R-:W-:Y:S01]  /*2a190*/  SHF.R.S32.HI R10, RZ, 0x1f, R8 ;  /* 0x0000001fff0a7819 */ /* 0x000fe20000011408 */
[----:B------:R-:W1:Y:S01]  /*2a1a0*/  LDCU UR4, c[0x0][0x398] ;  /* 0x00007300ff0477ac */ /* 0x000e620008000800 */
[----:B------:R-:W-:-:S02]  /*2a1b0*/  IADD3 R2, P6, PT, R8, R145, RZ ;  /* 0x0000009108027210 */ /* 0x000fc40007fde0ff */
[----:B------:R-:W-:Y:S01]  /*2a1c0*/  PRMT R9, R59, 0x9910, RZ ;  /* 0x000099103b097816 */ /* 0x000fe200000000ff */
[----:B------:R4:W-:Y:S01]  /*2a1d0*/  @P4 STG.E.U8 desc[UR20][R6.64], R123 ;  /* 0x0000007b06004986 */ /* 0x0009e2000c101114 */
[----:B------:R-:W-:Y:S01]  /*2a1e0*/  ISETP.GE.AND P4, PT, R3, UR23, PT ;  /* 0x0000001703007c0c */ /* 0x000fe2000bf86270 */
[----:B------:R-:W-:Y:S01]  /*2a1f0*/  IMAD.X R3, R10, 0x1, R161, P6 ;  /* 0x000000010a037824 */ /* 0x000fe200030e06a1 */
[----:B------:R-:W-:Y:S02]  /*2a200*/  SHF.R.S32.HI R9, RZ, 0x8, R9 ;  /* 0x00000008ff097819 */ /* 0x000fe40000011409 */
[----:B--2---:R-:W-:Y:S01]  /*2a210*/  ISETP.LT.AND P1, PT, R160, UR6, !P1 ;  /* 0x00000006a0007c0c */ /* 0x004fe2000cf21270 */
[----:B------:R-:W2:Y:S01]  /*2a220*/  LDCU UR6, c[0x0][0x398] ;  /* 0x00007300ff0677ac */ /* 0x000ea20008000800 */
[C---:B0-----:R-:W-:Y:S01]  /*2a230*/  IADD3 R4, P6, PT, R8.reuse, R164, RZ ;  /* 0x000000a408047210 */ /* 0x041fe20007fde0ff */
[----:B------:R0:W-:Y:S01]  /*2a240*/  @P5 STG.E.U8 desc[UR20][R2.64], R9 ;  /* 0x0000000902005986 */ /* 0x0001e2000c101114 */
[----:B------:R-:W-:Y:S01]  /*2a250*/  PRMT R11, R123, 0x9910, RZ ;  /* 0x000099107b0b7816 */ /* 0x000fe200000000ff */
[----:B------:R-:W-:Y:S01]  /*2a260*/  VIADD R8, R8, UR32 ;  /* 0x0000002008087c36 */ /* 0x000fe20008000000 */
[----:B---3--:R-:W-:Y:S01]  /*2a270*/  ISETP.LT.AND P5, PT, R144, UR5, !P2 ;  /* 0x0000000590007c0c */ /* 0x008fe2000d7a1270 */
[----:B------:R-:W3:Y:S01]  /*2a280*/  LDCU UR5, c[0x0][0x398] ;  /* 0x00007300ff0577ac */ /* 0x000ee20008000800 */
[----:B------:R-:W-:Y:S01]  /*2a290*/  SHF.R.S32.HI R11, RZ, 0x8, R11 ;  /* 0x00000008ff0b7819 */ /* 0x000fe2000001140b */
[----:B------:R-:W-:Y:S01]  /*2a2a0*/  IMAD.X R5, R10, 0x1, R165, P6 ;  /* 0x000000010a057824 */ /* 0x000fe200030e06a5 */
[----:B------:R-:W-:-:S02]  /*2a2b0*/  SHF.R.S32.HI R10, RZ, 0x1f, R8 ;  /* 0x0000001fff0a7819 */ /* 0x000fc40000011408 */
[----:B----4-:R-:W-:Y:S01]  /*2a2c0*/  IADD3 R6, P6, PT, R8, R145, RZ ;  /* 0x0000009108067210 */ /* 0x010fe20007fde0ff */
[----:B0-----:R-:W-:Y:S01]  /*2a2d0*/  VIADD R2, R0, 0x3b ;  /* 0x0000003b00027836 */ /* 0x001fe20000000000 */
[----:B-1----:R-:W-:Y:S01]  /*2a2e0*/  ISETP.LT.AND P2, PT, R160, UR4, !P2 ;  /* 0x00000004a0007c0c */ /* 0x002fe2000d741270 */
[----:B------:R0:W-:Y:S01]  /*2a2f0*/  @P1 STG.E.U8 desc[UR20][R4.64], R11 ;  /* 0x0000000b04001986 */ /* 0x0001e2000c101114 */
[----:B------:R-:W-:Y:S01]  /*2a300*/  F2FP.SATFINITE.E4M3.F32.PACK_AB_MERGE_C R61, R61, R60, RZ ;  /* 0x0000003c3d3d723e */ /* 0x000fe200048070ff */
[----:B------:R-:W-:Y:S01]  /*2a310*/  IMAD.X R7, R10, 0x1, R161, P6 ;  /* 0x000000010a077824 */ /* 0x000fe200030e06a1 */
[----:B------:R-:W-:Y:S01]  /*2a320*/  ISETP.GE.AND P1, PT, R2, UR19, PT ;  /* 0x0000001302007c0c */ /* 0x000fe2000bf26270 */
[C---:B------:R-:W-:Y:S01]  /*2a330*/  VIADD R9, R8.reuse, UR32 ;  /* 0x0000002008097c36 */ /* 0x040fe20008000000 */
[----:B------:R-:W-:Y:S01]  /*2a340*/  IADD3 R2, P6, PT, R8, R164, RZ ;  /* 0x000000a408027210 */ /* 0x000fe20007fde0ff */
[----:B------:R-:W1:Y:S01]  /*2a350*/  LDCU UR4, c[0x0][0x398] ;  /* 0x00007300ff0477ac */ /* 0x000e620008000800 */
[----:B------:R-:W-:Y:S01]  /*2a360*/  PRMT R12, R61, 0x9910, RZ ;  /* 0x000099103d0c7816 */ /* 0x000fe200000000ff */
[----:B------:R4:W-:Y:S01]  /*2a370*/  @P5 STG.E.U8 desc[UR20][R6.64], R61 ;  /* 0x0000003d06005986 */ /* 0x0009e2000c101114 */
[----:B------:R-:W-:Y:S01]  /*2a380*/  F2FP.SATFINITE.E4M3.F32.PACK_AB_MERGE_C R125, R125, R124, RZ ;  /* 0x0000007c7d7d723e */ /* 0x000fe200048070ff */
[----:B------:R-:W-:Y:S01]  /*2a390*/  IMAD.X R3, R10, 0x1, R165, P6 ;  /* 0x000000010a037824 */ /* 0x000fe200030e06a5 */
[----:B--2---:R-:W-:-:S02]  /*2a3a0*/  ISETP.LT.AND P5, PT, R144, UR6, !P3 ;  /* 0x0000000690007c0c */ /* 0x004fc4000dfa1270 */
[----:B------:R-:W-:Y:S01]  /*2a3b0*/  SHF.R.S32.HI R8, RZ, 0x1f, R9 ;  /* 0x0000001fff087819 */ /* 0x000fe20000011409 */
[----:B0-----:R-:W-:Y:S01]  /*2a3c0*/  IMAD.MOV.U32 R11, RZ, RZ, R12 ;  /* 0x000000ffff0b7224 */ /* 0x001fe200078e000c */
[----:B------:R-:W-:Y:S01]  /*2a3d0*/  IADD3 R4, P6, PT, R9, R145, RZ ;  /* 0x0000009109047210 */ /* 0x000fe20007fde0ff */
[----:B------:R0:W-:Y:S01]  /*2a3e0*/  @P2 STG.E.U8 desc[UR20][R2.64], R125 ;  /* 0x0000007d02002986 */ /* 0x0001e2000c101114 */
[----:B---3--:R-:W-:Y:S01]  /*2a3f0*/  ISETP.LT.AND P3, PT, R160, UR5, !P3 ;  /* 0x00000005a0007c0c */ /* 0x008fe2000df61270 */
[----:B------:R-:W2:Y:S01]  /*2a400*/  LDCU UR5, c[0x0][0x398] ;  /* 0x00007300ff0577ac */ /* 0x000ea20008000800 */
[----:B----4-:R-:W-:Y:S02]  /*2a410*/  VIADD R6, R0, 0x3c ;  /* 0x0000003c00067836 */ /* 0x010fe40000000000 */
[----:B------:R-:W-:Y:S01]  /*2a420*/  IMAD.X R5, R8, 0x1, R161, P6 ;  /* 0x0000000108057824 */ /* 0x000fe200030e06a1 */
[----:B------:R-:W-:Y:S01]  /*2a430*/  SHF.R.S32.HI R11, RZ, 0x8, R11 ;  /* 0x00000008ff0b7819 */ /* 0x000fe2000001140b */
[----:B------:R-:W3:Y:S01]  /*2a440*/  LDCU UR6, c[0x0][0x398] ;  /* 0x00007300ff0677ac */ /* 0x000ee20008000800 */
[----:B------:R-:W-:-:S02]  /*2a450*/  ISETP.GE.AND P2, PT, R6, UR17, PT ;  /* 0x0000001106007c0c */ /* 0x000fc4000bf46270 */
[----:B------:R-:W-:Y:S02]  /*2a460*/  IADD3 R6, P6, PT, R9, R164, RZ ;  /* 0x000000a409067210 */ /* 0x000fe40007fde0ff */
[----:B------:R-:W-:Y:S01]  /*2a470*/  PRMT R13, R125, 0x9910, RZ ;  /* 0x000099107d0d7816 */ /* 0x000fe200000000ff */
[----:B------:R-:W-:Y:S01]  /*2a480*/  VIADD R9, R9, UR32 ;  /* 0x0000002009097c36 */ /* 0x000fe20008000000 */
[----:B------:R4:W-:Y:S01]  /*2a490*/  @P5 STG.E.U8 desc[UR20][R4.64], R11 ;  /* 0x0000000b04005986 */ /* 0x0009e2000c101114 */
[----:B------:R-:W-:Y:S01]  /*2a4a0*/  IMAD.X R7, R8, 0x1, R165, P6 ;  /* 0x0000000108077824 */ /* 0x000fe200030e06a5 */
[----:B------:R-:W-:Y:S02]  /*2a4b0*/  SHF.R.S32.HI R13, RZ, 0x8, R13 ;  /* 0x00000008ff0d7819 */ /* 0x000fe4000001140d */
[----:B------:R-:W-:Y:S01]  /*2a4c0*/  ISETP.LT.AND P5, PT, R144, UR7, !P4 ;  /* 0x0000000790007c0c */ /* 0x000fe2000e7a1270 */
[----:B------:R-:W2:Y:S01]  /*2a4d0*/  LDCU UR7, c[0x0][0x398] ;  /* 0x00007300ff0777ac */ /* 0x000ea20008000800 */
[----:B-1----:R-:W-:Y:S01]  /*2a4e0*/  ISETP.LT.AND P4, PT, R160, UR4, !P4 ;  /* 0x00000004a0007c0c */ /* 0x002fe2000e781270 */
[----:B------:R1:W-:Y:S01]  /*2a4f0*/  @P3 STG.E.U8 desc[UR20][R6.64], R13 ;  /* 0x0000000d06003986 */ /* 0x0003e2000c101114 */
[----:B------:R-:W-:Y:S01]  /*2a500*/  SHF.R.S32.HI R8, RZ, 0x1f, R9 ;  /* 0x0000001fff087819 */ /* 0x000fe20000011409 */
[----:B------:R-:W3:Y:S01]  /*2a510*/  LDCU UR4, c[0x0][0x398] ;  /* 0x00007300ff0477ac */ /* 0x000ee20008000800 */
[----:B0-----:R-:W-:-:S02]  /*2a520*/  IADD3 R2, P6, PT, R9, R145, RZ ;  /* 0x0000009109027210 */ /* 0x001fc40007fde0ff */
[----:B----4-:R-:W-:Y:S02]  /*2a530*/  IADD3 R4, P3, PT, R9, R164, RZ ;  /* 0x000000a409047210 */ /* 0x010fe40007f7e0ff */
[----:B------:R-:W-:Y:S01]  /*2a540*/  F2FP.SATFINITE.E4M3.F32.PACK_AB_MERGE_C R63, R63, R62, RZ ;  /* 0x0000003e3f3f723e */ /* 0x000fe200048070ff */
[C---:B------:R-:W-:Y:S01]  /*2a550*/  IMAD.X R3, R8.reuse, 0x1, R161, P6 ;  /* 0x0000000108037824 */ /* 0x040fe200030e06a1 */
[----:B------:R-:W-:Y:S01]  /*2a560*/  F2FP.SATFINITE.E4M3.F32.PACK_AB_MERGE_C R127, R127, R126, RZ ;  /* 0x0000007e7f7f723e */ /* 0x000fe200048070ff */
[----:B------:R-:W-:Y:S02]  /*2a570*/  IMAD.X R5, R8, 0x1, R165, P3 ;  /* 0x0000000108057824 */ /* 0x000fe400018e06a5 */
[----:B------:R-:W-:Y:S01]  /*2a580*/  VIADD R9, R9, UR32 ;  /* 0x0000002009097c36 */ /* 0x000fe20008000000 */
[----:B------:R0:W-:Y:S01]  /*2a590*/  @P5 STG.E.U8 desc[UR20][R2.64], R63 ;  /* 0x0000003f02005986 */ /* 0x0001e2000c101114 */
[----:B------:R-:W-:-:S03]  /*2a5a0*/  VIADD R10, R0, 0x3d ;  /* 0x0000003d000a7836 */ /* 0x000fc60000000000 */
[----:B------:R4:W-:Y:S01]  /*2a5b0*/  @P4 STG.E.U8 desc[UR20][R4.64], R127 ;  /* 0x0000007f04004986 */ /* 0x0009e2000c101114 */
[----:B--2---:R-:W-:Y:S01]  /*2a5c0*/  ISETP.LT.AND P4, PT, R144, UR5, !P1 ;  /* 0x0000000590007c0c */ /* 0x004fe2000cf81270 */
[----:B-1----:R-:W-:Y:S01]  /*2a5d0*/  VIADD R7, R0, 0x3e ;  /* 0x0000003e00077836 */ /* 0x002fe20000000000 */
[----:B------:R-:W-:Y:S01]  /*2a5e0*/  SHF.R.S32.HI R0, RZ, 0x1f, R9 ;  /* 0x0000001fff007819 */ /* 0x000fe20000011409 */
[----:B------:R-:W1:Y:S01]  /*2a5f0*/  LDCU UR5, c[0x0][0x398] ;  /* 0x00007300ff0577ac */ /* 0x000e620008000800 */
[----:B------:R-:W-:Y:S02]  /*2a600*/  IADD3 R6, P5, PT, R9, R145, RZ ;  /* 0x0000009109067210 */ /* 0x000fe40007fbe0ff */
[----:B------:R-:W-:Y:S02]  /*2a610*/  PRMT R11, R63, 0x9910, RZ ;  /* 0x000099103f0b7816 */ /* 0x000fe400000000ff */
[----:B------:R-:W-:Y:S01]  /*2a620*/  ISETP.GE.AND P3, PT, R7, UR13, PT ;  /* 0x0000000d07007c0c */ /* 0x000fe2000bf66270 */
[----:B------:R-:W-:Y:S01]  /*2a630*/  IMAD.X R7, R0, 0x1, R161, P5 ;  /* 0x0000000100077824 */ /* 0x000fe200028e06a1 */
[----:B---3--:R-:W-:Y:S01]  /*2a640*/  ISETP.LT.AND P1, PT, R160, UR4, !P1 ;  /* 0x00000004a0007c0c */ /* 0x008fe2000cf21270 */
[----:B------:R-:W2:Y:S01]  /*2a650*/  LDCU UR4, c[0x0][0x398] ;  /* 0x00007300ff0477ac */ /* 0x000ea20008000800 */
[----:B------:R-:W-:-:S02]  /*2a660*/  SHF.R.S32.HI R11, RZ, 0x8, R11 ;  /* 0x00000008ff0b7819 */ /* 0x000fc4000001140b */
[C---:B0-----:R-:W-:Y:S01]  /*2a670*/  IADD3 R2, P5, PT, R9.reuse, R164, RZ ;  /* 0x000000a409027210 */ /* 0x041fe20007fbe0ff */
[----:B------:R-:W-:Y:S01]  /*2a680*/  VIADD R9, R9, UR32 ;  /* 0x0000002009097c36 */ /* 0x000fe20008000000 */
[----:B------:R-:W-:Y:S01]  /*2a690*/  PRMT R13, R127, 0x9910, RZ ;  /* 0x000099107f0d7816 */ /* 0x000fe200000000ff */
[----:B------:R0:W-:Y:S01]  /*2a6a0*/  @P4 STG.E.U8 desc[UR20][R6.64], R11 ;  /* 0x0000000b06004986 */ /* 0x0001e2000c101114 */
[----:B------:R-:W-:Y:S01]  /*2a6b0*/  ISETP.LT.AND P4, PT, R144, UR6, !P2 ;  /* 0x0000000690007c0c */ /* 0x000fe2000d781270 */
[----:B------:R-:W-:Y:S01]  /*2a6c0*/  IMAD.X R3, R0, 0x1, R165, P5 ;  /* 0x0000000100037824 */ /* 0x000fe200028e06a5 */
[----:B------:R-:W-:Y:S01]  /*2a6d0*/  SHF.R.S32.HI R13, RZ, 0x8, R13 ;  /* 0x00000008ff0d7819 */ /* 0x000fe2000001140d */
[----:B------:R-:W3:Y:S01]  /*2a6e0*/  LDCU UR6, c[0x0][0x398] ;  /* 0x00007300ff0677ac */ /* 0x000ee20008000800 */
[----:B------:R-:W-:Y:S02]  /*2a6f0*/  SHF.R.S32.HI R0, RZ, 0x1f, R9 ;  /* 0x0000001fff007819 */ /* 0x000fe40000011409 */
[----:B----4-:R-:W-:-:S02]  /*2a700*/  IADD3 R4, P5, PT, R9, R145, RZ ;  /* 0x0000009109047210 */ /* 0x010fc40007fbe0ff */
[----:B------:R-:W-:Y:S01]  /*2a710*/  ISETP.LT.AND P2, PT, R160, UR7, !P2 ;  /* 0x00000007a0007c0c */ /* 0x000fe2000d741270 */
[----:B------:R4:W-:Y:S01]  /*2a720*/  @P1 STG.E.U8 desc[UR20][R2.64], R13 ;  /* 0x0000000d02001986 */ /* 0x0009e2000c101114 */
[----:B------:R-:W-:Y:S01]  /*2a730*/  F2FP.SATFINITE.E4M3.F32.PACK_AB_MERGE_C R65, R65, R64, RZ ;  /* 0x000000404141723e */ /* 0x000fe200048070ff */
[----:B------:R-:W-:Y:S01]  /*2a740*/  IMAD.X R5, R0, 0x1, R161, P5 ;  /* 0x0000000100057824 */ /* 0x000fe200028e06a1 */
[C---:B0-----:R-:W-:Y:S01]  /*2a750*/  IADD3 R6, P1, PT, R9.reuse, R164, RZ ;  /* 0x000000a409067210 */ /* 0x041fe20007f3e0ff */
[----:B------:R-:W-:Y:S01]  /*2a760*/  VIADD R9, R9, UR32 ;  /* 0x0000002009097c36 */ /* 0x000fe20008000000 */
[----:B------:R-:W-:Y:S01]  /*2a770*/  F2FP.SATFINITE.E4M3.F32.PACK_AB_MERGE_C R129, R129, R128, RZ ;  /* 0x000000808181723e */ /* 0x000fe200048070ff */
[----:B------:R-:W0:Y:S01]  /*2a780*/  LDCU UR7, c[0x0][0x398] ;  /* 0x00007300ff0777ac */ /* 0x000e220008000800 */
[----:B------:R-:W-:Y:S01]  /*2a790*/  ISETP.GE.AND P6, PT, R10, UR15, PT ;  /* 0x0000000f0a007c0c */ /* 0x000fe2000bfc6270 */
[----:B------:R-:W-:Y:S01]  /*2a7a0*/  IMAD.X R7, R0, 0x1, R165, P1 ;  /* 0x0000000100077824 */ /* 0x000fe200008e06a5 */
[----:B------:R1:W-:Y:S01]  /*2a7b0*/  @P4 STG.E.U8 desc[UR20][R4.64], R65 ;  /* 0x0000004104004986 */ /* 0x0003e2000c101114 */
[----:B------:R-:W-:Y:S01]  /*2a7c0*/  SHF.R.S32.HI R10, RZ, 0x1f, R9 ;  /* 0x0000001fff0a7819 */ /* 0x000fe20000011409 */
[C---:B------:R-:W-:Y:S01]  /*2a7d0*/  VIADD R0, R9.reuse, UR32 ;  /* 0x0000002009007c36 */ /* 0x040fe20008000000 */
[C---:B------:R-:W-:Y:S01]  /*2a7e0*/  IADD3 R8, P4, PT, R9.reuse, R164, RZ ;  /* 0x000000a409087210 */ /* 0x040fe20007f9e0ff */
[----:B------:R0:W-:Y:S01]  /*2a7f0*/  @P2 STG.E.U8 desc[UR20][R6.64], R129 ;  /* 0x0000008106002986 */ /* 0x0001e2000c101114 */
[----:B----4-:R-:W-:-:S02]  /*2a800*/  IADD3 R2, P2, PT, R9, R145, RZ ;  /* 0x0000009109027210 */ /* 0x010fc40007f5e0ff */
[----:B------:R-:W-:Y:S01]  /*2a810*/  SHF.R.S32.HI R14, RZ, 0x1f, R0 ;  /* 0x0000001fff0e7819 */ /* 0x000fe20000011400 */
[----:B------:R-:W-:Y:S01]  /*2a820*/  IMAD.X R9, R10, 0x1, R165, P4 ;  /* 0x000000010a097824 */ /* 0x000fe200020e06a5 */
[C---:B-1----:R-:W-:Y:S01]  /*2a830*/  IADD3 R4, P4, PT, R0.reuse, R145, RZ ;  /* 0x0000009100047210 */ /* 0x042fe20007f9e0ff */
[----:B------:R-:W-:-:S04]  /*2a840*/  VIADD R12, R0, UR32 ;  /* 0x00000020000c7c36 */ /* 0x000fc80008000000 */
[--C-:B------:R-:W-:Y:S01]  /*2a850*/  IMAD.X R5, R14, 0x1, R161.reuse, P4 ;  /* 0x000000010e057824 */ /* 0x100fe200020e06a1 */
[----:B0-----:R-:W-:Y:S01]  /*2a860*/  IADD3 R6, P4, PT, R0, R164, RZ ;  /* 0x000000a400067210 */ /* 0x001fe20007f9e0ff */
[----:B------:R-:W-:Y:S01]  /*2a870*/  IMAD.X R3, R10, 0x1, R161, P2 ;  /* 0x000000010a037824 */ /* 0x000fe200010e06a1 */
[----:B--2---:R-:W-:Y:S02]  /*2a880*/  ISETP.LT.AND P5, PT, R144, UR4, !P6 ;  /* 0x0000000490007c0c */ /* 0x004fe4000f7a1270 */
[----:B------:R-:W-:Y:S01]  /*2a890*/  ISETP.LT.AND P6, PT, R160, UR5, !P6 ;  /* 0x00000005a0007c0c */ /* 0x000fe2000f7c1270 */
[----:B------:R-:W-:Y:S01]  /*2a8a0*/  IMAD.X R7, R14, 0x1, R165, P4 ;  /* 0x000000010e077824 */ /* 0x000fe200020e06a5 */
[----:B---3--:R-:W-:Y:S02]  /*2a8b0*/  ISETP.LT.AND P2, PT, R144, UR6, !P3 ;  /* 0x0000000690007c0c */ /* 0x008fe4000df41270 */
[----:B------:R-:W-:Y:S02]  /*2a8c0*/  SHF.R.S32.HI R0, RZ, 0x1f, R12 ;  /* 0x0000001fff007819 */ /* 0x000fe4000001140c */
[----:B------:R-:W-:-:S02]  /*2a8d0*/  IADD3 R10, P4, PT, R12, R145, RZ ;  /* 0x000000910c0a7210 */ /* 0x000fc40007f9e0ff */
[----:B------:R-:W-:Y:S02]  /*2a8e0*/  ISETP.LT.AND P3, PT, R160, UR7, !P3 ;  /* 0x00000007a0007c0c */ /* 0x000fe4000df61270 */
[----:B------:R-:W-:Y:S02]  /*2a8f0*/  ISETP.LT.AND P1, PT, R144, UR9, !P0 ;  /* 0x0000000990007c0c */ /* 0x000fe4000c721270 */
[----:B------:R-:W-:Y:S02]  /*2a900*/  PRMT R13, R65, 0x9910, RZ ;  /* 0x00009910410d7816 */ /* 0x000fe400000000ff */
[----:B------:R-:W-:Y:S02]  /*2a910*/  F2FP.SATFINITE.E4M3.F32.PACK_AB_MERGE_C R67, R67, R66, RZ ;  /* 0x000000424343723e */ /* 0x000fe400048070ff */
[----:B------:R-:W-:Y:S02]  /*2a920*/  ISETP.LT.AND P0, PT, R160, UR10, !P0 ;  /* 0x0000000aa0007c0c */ /* 0x000fe4000c701270 */
[----:B------:R-:W-:-:S02]  /*2a930*/  PRMT R15, R129, 0x9910, RZ ;  /* 0x00009910810f7816 */ /* 0x000fc400000000ff */
[----:B------:R-:W-:Y:S01]  /*2a940*/  F2FP.SATFINITE.E4M3.F32.PACK_AB_MERGE_C R131, R131, R130, RZ ;  /* 0x000000828383723e */ /* 0x000fe200048070ff */
[----:B------:R-:W-:Y:S01]  /*2a950*/  IMAD.X R11, R0, 0x1, R161, P4 ;  /* 0x00000001000b7824 */ /* 0x000fe200020e06a1 */
[----:B------:R-:W-:Y:S02]  /*2a960*/  IADD3 R164, P4, PT, R12, R164, RZ ;  /* 0x000000a40ca47210 */ /* 0x000fe40007f9e0ff */
[----:B------:R-:W-:Y:S02]  /*2a970*/  SHF.R.S32.HI R13, RZ, 0x8, R13 ;  /* 0x00000008ff0d7819 */ /* 0x000fe4000001140d */
[----:B------:R-:W-:Y:S02]  /*2a980*/  PRMT R17, R67, 0x9910, RZ ;  /* 0x0000991043117816 */ /* 0x000fe400000000ff */
[----:B------:R-:W-:Y:S02]  /*2a990*/  SHF.R.S32.HI R15, RZ, 0x8, R15 ;  /* 0x00000008ff0f7819 */ /* 0x000fe4000001140f */
[----:B------:R-:W-:Y:S01]  /*2a9a0*/  PRMT R19, R131, 0x9910, RZ ;  /* 0x0000991083137816 */ /* 0x000fe200000000ff */
[----:B------:R-:W-:Y:S01]  /*2a9b0*/  IMAD.X R165, R0, 0x1, R165, P4 ;  /* 0x0000000100a57824 */ /* 0x000fe200020e06a5 */
[----:B------:R-:W-:Y:S01]  /*2a9c0*/  SHF.R.S32.HI R17, RZ, 0x8, R17 ;  /* 0x00000008ff117819 */ /* 0x000fe20000011411 */
[----:B------:R0:W-:Y:S01]  /*2a9d0*/  @P5 STG.E.U8 desc[UR20][R2.64], R13 ;  /* 0x0000000d02005986 */ /* 0x0001e2000c101114 */
[----:B------:R-:W-:-:S03]  /*2a9e0*/  SHF.R.S32.HI R19, RZ, 0x8, R19 ;  /* 0x00000008ff137819 */ /* 0x000fc60000011413 */
[----:B------:R0:W-:Y:S04]  /*2a9f0*/  @P6 STG.E.U8 desc[UR20][R8.64], R15 ;  /* 0x0000000f08006986 */ /* 0x0001e8000c101114 */
[----:B------:R0:W-:Y:S04]  /*2aa00*/  @P2 STG.E.U8 desc[UR20][R4.64], R67 ;  /* 0x0000004304002986 */ /* 0x0001e8000c101114 */
[----:B------:R0:W-:Y:S04]  /*2aa10*/  @P3 STG.E.U8 desc[UR20][R6.64], R131 ;  /* 0x0000008306003986 */ /* 0x0001e8000c101114 */
[----:B------:R0:W-:Y:S04]  /*2aa20*/  @P1 STG.E.U8 desc[UR20][R10.64], R17 ;  /* 0x000000110a001986 */ /* 0x0001e8000c101114 */
[----:B------:R0:W-:Y:S01]  /*2aa30*/  @P0 STG.E.U8 desc[UR20][R164.64], R19 ;  /* 0x00000013a4000986 */ /* 0x0001e2000c101114 */
[----:B------:R-:W-:Y:S06]  /*2aa40*/  BAR.SYNC.DEFER_BLOCKING 0x0 ;  /* 0x0000000000007b1d */ /* 0x000fec0000010000 */
[----:B------:R-:W-:Y:S05]  /*2aa50*/  BRA.U UP0, `(.L_x_13) ;  /* 0x0000000100a07547 */ /* 0x000fea000b800000 */
[----:B------:R-:W1:Y:S01]  /*2aa60*/  S2UR UR5, SR_CgaCtaId ;  /* 0x00000000000579c3 */ /* 0x000e620000008800 */
[----:B------:R-:W-:Y:S01]  /*2aa70*/  NOP ;  /* 0x0000000000007918 */ /* 0x000fe20000000000 */
[----:B------:R-:W-:Y:S01]  /*2aa80*/  UMOV UR4, 0x50 ;  /* 0x0000005000047882 */ /* 0x000fe20000000000 */
[----:B------:R-:W-:Y:S02]  /*2aa90*/  IMAD.U32 R0, RZ, RZ, UR8 ;  /* 0x00000008ff007e24 */ /* 0x000fe4000f8e00ff */
[----:B0-----:R-:W-:Y:S02]  /*2aaa0*/  IMAD.MOV.U32 R3, RZ, RZ, 0xf ;  /* 0x0000000fff037424 */ /* 0x001fe400078e00ff */
[----:B------:R-:W-:Y:S01]  /*2aab0*/  IMAD.MOV.U32 R7, RZ, RZ, 0x1 ;  /* 0x00000001ff077424 */ /* 0x000fe200078e00ff */
[----:B------:R-:W-:-:S04]  /*2aac0*/  LOP3.LUT R0, R0, 0xffff, RZ, 0xc0, !PT ;  /* 0x0000ffff00007812 */ /* 0x000fc800078ec0ff */
[----:B------:R-:W-:-:S05]  /*2aad0*/  SHF.R.U32.HI R0, RZ, 0x5, R0 ;  /* 0x00000005ff007819 */ /* 0x000fca0000011600 */
[----:B------:R-:W-:Y:S01]  /*2aae0*/  VIADD R2, R0, 0x10 ;  /* 0x0000001000027836 */ /* 0x000fe20000000000 */
[----:B------:R-:W-:Y:S01]  /*2aaf0*/  SHF.L.U32 R0, R3, R0, RZ ;  /* 0x0000000003007219 */ /* 0x000fe200000006ff */
[----:B-1----:R-:W-:-:S03]  /*2ab00*/  ULEA UR6, UR5, UR4, 0x18 ;  /* 0x0000000405067291 */ /* 0x002fc6000f8ec0ff */
[----:B------:R-:W-:-:S04]  /*2ab10*/  SHF.L.U32 R3, R7, R2, RZ ;  /* 0x0000000207037219 */ /* 0x000fc800000006ff */
[----:B------:R-:W-:Y:S02]  /*2ab20*/  LOP3.LUT R0, R3, R0, RZ, 0xfc, !PT ;  /* 0x0000000003007212 */ /* 0x000fe400078efcff */
[----:B------:R-:W0:Y:S02]  /*2ab30*/  LDS R5, [UR6] ;  /* 0x00000006ff057984 */ /* 0x000e240008000800 */
[C---:B------:R-:W-:Y:S02]  /*2ab40*/  LOP3.LUT R2, R0.reuse, 0xffff, RZ, 0xc0, !PT ;  /* 0x0000ffff00027812 */ /* 0x040fe400078ec0ff */
[----:B0-----:R-:W-:-:S04]  /*2ab50*/  LOP3.LUT R3, R0, 0xffff, R5, 0x80, !PT ;  /* 0x0000ffff00037812 */ /* 0x001fc800078e8005 */
[----:B------:R-:W-:-:S13]  /*2ab60*/  ISETP.NE.AND P0, PT, R3, R2, PT ;  /* 0x000000020300720c */ /* 0x000fda0003f05270 */
[----:B------:R-:W-:Y:S05]  /*2ab70*/  @P0 BRA `(.L_x_14) ;  /* 0x0000000000500947 */ /* 0x000fea0003800000 */
[----:B------:R-:W-:Y:S02]  /*2ab80*/  SHF.R.U32.HI R5, RZ, 0x10, R5 ;  /* 0x00000010ff057819 */ /* 0x000fe40000011605 */
[----:B------:R-:W-:-:S04]  /*2ab90*/  SHF.R.U32.HI R2, RZ, 0x10, R0 ;  /* 0x00000010ff027819 */ /* 0x000fc80000011600 */
[----:B------:R-:W-:-:S04]  /*2aba0*/  LOP3.LUT R5, R5, R2, RZ, 0xc0, !PT ;  /* 0x0000000205057212 */ /* 0x000fc800078ec0ff */
[----:B------:R-:W-:-:S13]  /*2abb0*/  ISETP.NE.AND P0, PT, R5, R2, PT ;  /* 0x000000020500720c */ /* 0x000fda0003f05270 */
[----:B------:R-:W-:Y:S05]  /*2abc0*/  @P0 BRA `(.L_x_15) ;  /* 0x0000000000300947 */ /* 0x000fea0003800000 */
[----:B------:R-:W-:Y:S01]  /*2abd0*/  R2UR UR4, R0 ;  /* 0x00000000000472ca */ /* 0x000fe200000e0000 */
[----:B------:R-:W-:Y:S01]  /*2abe0*/  VOTEU.ANY UR5, UPT, PT ;  /* 0x0000000000057886 */ /* 0x000fe200038e0100 */
[----:B------:R-:W0:Y:S01]  /*2abf0*/  S2R R0, SR_LANEID ;  /* 0x0000000000007919 */ /* 0x000e220000000000 */
[----:B------:R-:W-:-:S10]  /*2ac00*/  UFLO.U32 UR5, UR5 ;  /* 0x00000005000572bd */ /* 0x000fd400080e0000 */
[----:B------:R-:W-:-:S06]  /*2ac10*/  ULOP3.LUT UR4, URZ, UR4, URZ, 0x33, !UPT ;  /* 0x00000004ff047292 */ /* 0x000fcc000f8e33ff */
[----:B------:R-:W-:-:S04]  /*2ac20*/  IMAD.U32 R2, RZ, RZ, UR4 ;  /* 0x00000004ff027e24 */ /* 0x000fc8000f8e00ff */
[----:B------:R-:W1:Y:S02]  /*2ac30*/  REDUX UR7, R2 ;  /* 0x00000000020773c4 */ /* 0x000e640000000000 */
[----:B------:R2:W-:Y:S01]  /*2ac40*/  UTCATOMSWS.AND URZ, UR4 ;  /* 0x0000000400ff79e3 */ /* 0x0005e20008000000 */
[----:B0-----:R-:W-:Y:S01]  /*2ac50*/  ISETP.EQ.U32.AND P0, PT, R0, UR5, PT ;  /* 0x0000000500007c0c */ /* 0x001fe2000bf02070 */
[----:B-1----:R-:W-:-:S12]  /*2ac60*/  IMAD.U32 R0, RZ, RZ, UR7 ;  /* 0x00000007ff007e24 */ /* 0x002fd8000f8e00ff */
[----:B------:R2:W-:Y:S01]  /*2ac70*/  @P0 ATOMS.AND RZ, [UR6], R0 ;  /* 0x00000000ffff098c */ /* 0x0005e2000a800006 */
[----:B------:R-:W-:Y:S05]  /*2ac80*/  BRA `(.L_x_13) ;  /* 0x0000000000147947 */ /* 0x000fea0003800000 */
.L_x_15:
[----:B------:R-:W-:-:S07]  /*2ac90*/  MOV R2, 0x2acb0 ;  /* 0x0002acb000027802 */ /* 0x000fce0000000f00 */
[----:B------:R-:W-:Y:S05]  /*2aca0*/  CALL.REL.NOINC `($__internal_0_$__cuda_sm10x_tcgen05_guardrail_trap_col_being_dealloced_not_returned_by_alloc) ;  /* 0x00000000002c7944 */ /* 0x000fea0003c00000 */
[----:B------:R-:W-:Y:S05]  /*2acb0*/  BRA `(.L_x_13) ;  /* 0x0000000000087947 */ /* 0x000fea0003800000 */
.L_x_14:
[----:B------:R-:W-:-:S07]  /*2acc0*/  MOV R2, 0x2ace0 ;  /* 0x0002ace000027802 */ /* 0x000fce0000000f00 */
[----:B------:R-:W-:Y:S05]  /*2acd0*/  CALL.REL.NOINC `($__internal_2_$__cuda_sm10x_tcgen05_guardrail_trap_unallocated_columns_being_dealloced) ;  /* 0x0000000000387944 */ /* 0x000fea0003c00000 */
.L_x_13:
[----:B------:R-:W-:Y:S01]  /*2ace0*/  NOP ;  /* 0x0000000000007918 */ /* 0x000fe20000000000 */
[----:B--2---:R-:W-:Y:S05]  /*2acf0*/  EXIT ;  /* 0x000000000000794d */ /* 0x004fea0003800000 */
.L_x_8:
[----:B------:R-:W0:Y:S02]  /*2ad00*/  SYNCS.PHASECHK.TRANS64.TRYWAIT P2, [UR11], R17 ;  /* 0x00000011ff0075a7 */ /* 0x000e24000804110b */
[----:B0-----:R-:W-:Y:S05]  /*2ad10*/  @!P2 BRA `(.L_x_8) ;  /* 0xfffffffc00f8a947 */ /* 0x001fea000383ffff */
[----:B------:R-:W-:Y:S05]  /*2ad20*/  BRA `(.L_x_16) ;  /* 0xffffff0c000c7947 */ /* 0x000fea000383ffff */
.L_x_12:
[----:B------:R-:W0:Y:S02]  /*2ad30*/  SYNCS.PHASECHK.TRANS64.TRYWAIT P0, [UR11], R2 ;  /* 0x00000002ff0075a7 */ /* 0x000e24000800110b */
[----:B0-----:R-:W-:Y:S05]  /*2ad40*/  @!P0 BRA `(.L_x_12) ;  /* 0xfffffffc00f88947 */ /* 0x001fea000383ffff */
[----:B------:R-:W-:Y:S05]  /*2ad50*/  BRA `(.L_x_11) ;  /* 0xffffffb400187947 */ /* 0x000fea000383ffff */
        .weak           $__internal_0_$__cuda_sm10x_tcgen05_guardrail_trap_col_being_dealloced_not_returned_by_alloc
        .type           $__internal_0_$__cuda_sm10x_tcgen05_guardrail_trap_col_being_dealloced_not_returned_by_alloc,@function
        .size           $__internal_0_$__cuda_sm10x_tcgen05_guardrail_trap_col_being_dealloced_not_returned_by_alloc,($__internal_1_$__cuda_sm10x_tcgen05_guardrail_trap_phase_invalid_during_alloc - $__internal_0_$__cuda_sm10x_tcgen05_guardrail_trap_col_being_dealloced_not_returned_by_alloc)
$__internal_0_$__cuda_sm10x_tcgen05_guardrail_trap_col_being_dealloced_not_returned_by_alloc:
[----:B------:R-:W-:Y:S05]  /*2ad60*/  BPT.TRAP 0x1 ;  /* 0x000000040000795c */ /* 0x000fea0000300000 */
[----:B------:R-:W-:-:S04]  /*2ad70*/  IMAD.MOV.U32 R3, RZ, RZ, 0x0 ;  /* 0x00000000ff037424 */ /* 0x000fc800078e00ff */
[----:B------:R-:W-:Y:S05]  /*2ad80*/  RET.REL.NODEC R2 `(matmul_kernel) ;  /* 0xfffffd50029c7950 */ /* 0x000fea0003c3ffff */
        .weak           $__internal_1_$__cuda_sm10x_tcgen05_guardrail_trap_phase_invalid_during_alloc
        .type           $__internal_1_$__cuda_sm10x_tcgen05_guardrail_trap_phase_invalid_during_alloc,@function
        .size           $__internal_1_$__cuda_sm10x_tcgen05_guardrail_trap_phase_invalid_during_alloc,($__internal_2_$__cuda_sm10x_tcgen05_guardrail_trap_unallocated_columns_being_dealloced - $__internal_1_$__cuda_sm10x_tcgen05_guardrail_trap_phase_invalid_during_alloc)
$__internal_1_$__cuda_sm10x_tcgen05_guardrail_trap_phase_invalid_during_alloc:
[----:B------:R-:W-:Y:S05]  /*2ad90*/  BPT.TRAP 0x1 ;  /* 0x000000040000795c */ /* 0x000fea0000300000 */
[----:B------:R-:W-:-:S04]  /*2ada0*/  IMAD.MOV.U32 R5, RZ, RZ, 0x0 ;  /* 0x00000000ff057424 */ /* 0x000fc800078e00ff */
[----:B------:R-:W-:Y:S05]  /*2adb0*/  RET.REL.NODEC R4 `(matmul_kernel) ;  /* 0xfffffd5004907950 */ /* 0x000fea0003c3ffff */
        .weak           $__internal_2_$__cuda_sm10x_tcgen05_guardrail_trap_unallocated_columns_being_dealloced
        .type           $__internal_2_$__cuda_sm10x_tcgen05_guardrail_trap_unallocated_columns_being_dealloced,@function
        .size           $__internal_2_$__cuda_sm10x_tcgen05_guardrail_trap_unallocated_columns_being_dealloced,(.L_x_20 - $__internal_2_$__cuda_sm10x_tcgen05_guardrail_trap_unallocated_columns_being_dealloced)
$__internal_2_$__cuda_sm10x_tcgen05_guardrail_trap_unallocated_columns_being_dealloced:
[----:B------:R-:W-:Y:S05]  /*2adc0*/  BPT.TRAP 0x1 ;  /* 0x000000040000795c */ /* 0x000fea0000300000 */
[----:B------:R-:W-:-:S04]  /*2add0*/  IMAD.MOV.U32 R3, RZ, RZ, 0x0 ;  /* 0x00000000ff037424 */ /* 0x000fc800078e00ff */
[----:B------:R-:W-:Y:S05]  /*2ade0*/  RET.REL.NODEC R2 `(matmul_kernel) ;  /* 0xfffffd5002847950 */ /* 0x000fea0003c3ffff */
.L_x_17:
[----:B------:R-:W-:-:S00]  /*2adf0*/  BRA `(.L_x_17) ;  /* 0xfffffffc00fc7947 */ /* 0x000fc0000383ffff */
[----:B------:R-:W-:-:S00]  /*2ae00*/  NOP ;  /* 0x0000000000007918 */ /* 0x000fc00000000000 */
[----:B------:R-:W-:-:S00]  /*2ae10*/  NOP ;  /* 0x0000000000007918 */ /* 0x000fc00000000000 */
[----:B------:R-:W-:-:S00]  /*2ae20*/  NOP ;  /* 0x0000000000007918 */ /* 0x000fc00000000000 */
[----:B------:R-:W-:-:S00]  /*2ae30*/  NOP ;  /* 0x0000000000007918 */ /* 0x000fc00000000000 */
[----:B------:R-:W-:-:S00]  /*2ae40*/  NOP ;  /* 0x0000000000007918 */ /* 0x000fc00000000000 */
[----:B------:R-:W-:-:S00]  /*2ae50*/  NOP ;  /* 0x0000000000007918 */ /* 0x000fc00000000000 */
[----:B------:R-:W-:-:S00]  /*2ae60*/  NOP ;  /* 0x0000000000007918 */ /* 0x000fc00000000000 */
[----:B------:R-:W-:-:S00]  /*2ae70*/  NOP ;  /* 0x0000000000007918 */ /* 0x000fc00000000000 */
.L_x_20:


//--------------------- .nv.shared.matmul_kernel  --------------------------
	.section	.nv.shared.matmul_kernel,"aw",@nobits
	.sectionflags	@""
	.align	16
	.zero		1024


//--------------------- .nv.shared.reserved.0     --------------------------
	.section	.nv.shared.reserved.0,"aw",@nobits
	.align	8
	.weak		__nv_reservedSMEM_offset_0_alias
	.size		__nv_reservedSMEM_offset_0_alias, 0, 64
	.other		__nv_reservedSMEM_offset_0_alias,@"STO_CUDA_RESERVED_SHARED STV_DEFAULT"
__nv_reservedSMEM_offset_0_alias:
	.zero		0
.nv.shared.reserved.0:
	.zero		64
	.weak		__nv_reservedSMEM_allocation_phase
	.type		__nv_reservedSMEM_allocation_phase,@object
	.size		__nv_reservedSMEM_allocation_phase,(.L_0 - __nv_reservedSMEM_allocation_phase)
__nv_reservedSMEM_allocation_phase:
	.zero		1
.L_0:
	.zero		7
	.weak		__nv_reservedSMEM_devtool_atexit_pc
	.type		__nv_reservedSMEM_devtool_atexit_pc,@object
	.size		__nv_reservedSMEM_devtool_atexit_pc,(__nv_reservedSMEM_allocation_mask - __nv_reservedSMEM_devtool_atexit_pc)
__nv_reservedSMEM_devtool_atexit_pc:
	.zero		8
	.weak		__nv_reservedSMEM_allocation_mask
	.type		__nv_reservedSMEM_allocation_mask,@object
	.size		__nv_reservedSMEM_allocation_mask,(.L_2 - __nv_reservedSMEM_allocation_mask)
__nv_reservedSMEM_allocation_mask:
	.zero		4
.L_2:


//--------------------- .nv.constant0.matmul_kernel --------------------------
	.section	.nv.constant0.matmul_kernel,"a",@progbits
	.sectionflags	@""
	.align	4
.nv.constant0.matmul_kernel:
	.zero		976


//--------------------- SYMBOLS --------------------------

	.type		.nv.reservedSmem.offset0,@object
	.size		.nv.reservedSmem.offset0,0x4
	.type		.nv.reservedSmem.cap,@object
	.size		.nv.reservedSmem.cap,0x4
